//
// Generated by NVIDIA NVVM Compiler
//
// Compiler Build ID: CL-36424714
// Cuda compilation tools, release 13.0, V13.0.88
// Based on NVVM 20.0.0
//

.version 9.0
.target sm_100
.address_size 64

	// .globl	_Z9phase1_d4iiffffPKxPKiixPiPji
// _ZZ15phase2_find_minILi4EEviiiddPKijPdPiE6s_vals has been demoted
// _ZZ15phase2_find_minILi4EEviiiddPKijPdPiE6s_cfgs has been demoted
// _ZZ15phase2_find_minILi6EEviiiddPKijPdPiE6s_vals has been demoted
// _ZZ15phase2_find_minILi6EEviiiddPKijPdPiE6s_cfgs has been demoted
// _ZZ19phase2_prove_targetILi4EEviiiddddPKijPxPdPiE6s_asym has been demoted
// _ZZ19phase2_prove_targetILi4EEviiiddddPKijPxPdPiE6s_test has been demoted
// _ZZ19phase2_prove_targetILi4EEviiiddddPKijPxPdPiE6s_surv has been demoted
// _ZZ19phase2_prove_targetILi4EEviiiddddPKijPxPdPiE8s_min_tv has been demoted
// _ZZ19phase2_prove_targetILi4EEviiiddddPKijPxPdPiE9s_min_cfg has been demoted
// _ZZ19phase2_prove_targetILi6EEviiiddddPKijPxPdPiE6s_asym has been demoted
// _ZZ19phase2_prove_targetILi6EEviiiddddPKijPxPdPiE6s_test has been demoted
// _ZZ19phase2_prove_targetILi6EEviiiddddPKijPxPdPiE6s_surv has been demoted
// _ZZ19phase2_prove_targetILi6EEviiiddddPKijPxPdPiE8s_min_tv has been demoted
// _ZZ19phase2_prove_targetILi6EEviiiddddPKijPxPdPiE9s_min_cfg has been demoted

.visible .entry _Z9phase1_d4iiffffPKxPKiixPiPji(
	.param .u32 _Z9phase1_d4iiffffPKxPKiixPiPji_param_0,
	.param .u32 _Z9phase1_d4iiffffPKxPKiixPiPji_param_1,
	.param .f32 _Z9phase1_d4iiffffPKxPKiixPiPji_param_2,
	.param .f32 _Z9phase1_d4iiffffPKxPKiixPiPji_param_3,
	.param .f32 _Z9phase1_d4iiffffPKxPKiixPiPji_param_4,
	.param .f32 _Z9phase1_d4iiffffPKxPKiixPiPji_param_5,
	.param .u64 .ptr .align 1 _Z9phase1_d4iiffffPKxPKiixPiPji_param_6,
	.param .u64 .ptr .align 1 _Z9phase1_d4iiffffPKxPKiixPiPji_param_7,
	.param .u32 _Z9phase1_d4iiffffPKxPKiixPiPji_param_8,
	.param .u64 _Z9phase1_d4iiffffPKxPKiixPiPji_param_9,
	.param .u64 .ptr .align 1 _Z9phase1_d4iiffffPKxPKiixPiPji_param_10,
	.param .u64 .ptr .align 1 _Z9phase1_d4iiffffPKxPKiixPiPji_param_11,
	.param .u32 _Z9phase1_d4iiffffPKxPKiixPiPji_param_12
)
{
	.reg .pred 	%p<35>;
	.reg .b32 	%r<90>;
	.reg .b32 	%f<66>;
	.reg .b64 	%rd<43>;

	ld.param.u32 	%r34, [_Z9phase1_d4iiffffPKxPKiixPiPji_param_0];
	ld.param.u32 	%r37, [_Z9phase1_d4iiffffPKxPKiixPiPji_param_1];
	ld.param.f32 	%f12, [_Z9phase1_d4iiffffPKxPKiixPiPji_param_2];
	ld.param.f32 	%f13, [_Z9phase1_d4iiffffPKxPKiixPiPji_param_3];
	ld.param.f32 	%f14, [_Z9phase1_d4iiffffPKxPKiixPiPji_param_4];
	ld.param.u64 	%rd15, [_Z9phase1_d4iiffffPKxPKiixPiPji_param_6];
	ld.param.u64 	%rd13, [_Z9phase1_d4iiffffPKxPKiixPiPji_param_7];
	ld.param.u64 	%rd14, [_Z9phase1_d4iiffffPKxPKiixPiPji_param_9];
	ld.param.u64 	%rd16, [_Z9phase1_d4iiffffPKxPKiixPiPji_param_10];
	ld.param.u64 	%rd17, [_Z9phase1_d4iiffffPKxPKiixPiPji_param_11];
	ld.param.u32 	%r36, [_Z9phase1_d4iiffffPKxPKiixPiPji_param_12];
	cvta.to.global.u64 	%rd1, %rd16;
	cvta.to.global.u64 	%rd2, %rd17;
	cvta.to.global.u64 	%rd3, %rd15;
	cvta.to.global.u64 	%rd4, %rd13;
	mov.u32 	%r38, %ctaid.x;
	mov.u32 	%r39, %ntid.x;
	mul.wide.u32 	%rd18, %r38, %r39;
	mov.u32 	%r40, %tid.x;
	cvt.u64.u32 	%rd19, %r40;
	add.s64 	%rd42, %rd18, %rd19;
	mov.u32 	%r41, %nctaid.x;
	mul.wide.u32 	%rd6, %r41, %r39;
	cvt.rn.f32.s32 	%f16, %r37;
	mul.f32 	%f1, %f16, 0f40800000;
	mul.f32 	%f2, %f1, 0f40800000;
	add.f32 	%f17, %f1, %f1;
	rcp.rn.f32 	%f3, %f17;
	cvt.rn.f32.s32 	%f4, %r34;
	setp.ge.s64 	%p1, %rd42, %rd14;
	@%p1 bra 	$L__BB0_32;
	ld.param.u32 	%r80, [_Z9phase1_d4iiffffPKxPKiixPiPji_param_8];
	mul.f32 	%f18, %f12, %f12;
	rcp.rn.f32 	%f19, %f18;
	mul.f32 	%f20, %f1, 0f40400000;
	setp.lt.s32 	%p2, %r80, 2;
	mul.f32 	%f21, %f13, %f19;
	mul.f32 	%f5, %f20, %f21;
	@%p2 bra 	$L__BB0_2;
	bra.uni 	$L__BB0_16;
$L__BB0_2:
	ld.global.nc.u32 	%r1, [%rd4];
	ld.global.nc.u64 	%rd7, [%rd3];
	sub.s32 	%r2, %r34, %r1;
	cvt.u32.u64 	%r42, %rd7;
	sub.s32 	%r44, %r2, %r1;
$L__BB0_3:
	cvt.u32.u64 	%r43, %rd42;
	sub.s32 	%r25, %r43, %r42;
	setp.lt.s32 	%p3, %r44, %r25;
	@%p3 bra 	$L__BB0_15;
	sub.s32 	%r26, %r2, %r25;
	add.s32 	%r45, %r1, %r25;
	cvt.rn.f32.s32 	%f9, %r45;
	mul.f32 	%f22, %f9, %f9;
	mul.f32 	%f23, %f12, %f22;
	mul.f32 	%f24, %f12, %f23;
	div.rn.f32 	%f25, %f24, %f2;
	setp.gt.f32 	%p4, %f25, %f13;
	@%p4 bra 	$L__BB0_15;
	cvt.rn.f32.s32 	%f26, %r26;
	mul.f32 	%f10, %f26, %f26;
	mul.f32 	%f27, %f12, %f10;
	mul.f32 	%f28, %f12, %f27;
	div.rn.f32 	%f29, %f28, %f2;
	setp.gt.f32 	%p5, %f29, %f13;
	@%p5 bra 	$L__BB0_15;
	ld.param.f32 	%f64, [_Z9phase1_d4iiffffPKxPKiixPiPji_param_5];
	div.rn.f32 	%f30, %f9, %f4;
	setp.gt.f32 	%p6, %f30, 0f3F000000;
	mov.f32 	%f31, 0f3F800000;
	sub.f32 	%f32, %f31, %f30;
	selp.f32 	%f33, %f30, %f32, %p6;
	sub.f32 	%f34, %f33, %f14;
	setp.lt.f32 	%p7, %f34, 0f00000000;
	selp.f32 	%f35, 0f00000000, %f34, %p7;
	add.f32 	%f36, %f35, %f35;
	mul.f32 	%f37, %f35, %f36;
	setp.ge.f32 	%p8, %f37, %f64;
	@%p8 bra 	$L__BB0_15;
	sub.f32 	%f11, %f10, %f5;
	setp.leu.f32 	%p9, %f11, 0f00000000;
	mov.b32 	%r88, 0;
	@%p9 bra 	$L__BB0_9;
	sqrt.rn.f32 	%f38, %f11;
	cvt.rzi.s32.f32 	%r88, %f38;
$L__BB0_9:
	max.s32 	%r89, %r88, 0;
	sub.s32 	%r47, %r26, %r1;
	setp.gt.s32 	%p10, %r89, %r47;
	@%p10 bra 	$L__BB0_15;
$L__BB0_10:
	mov.u32 	%r30, %r89;
	sub.s32 	%r31, %r26, %r30;
	setp.eq.s32 	%p11, %r1, %r31;
	setp.lt.s32 	%p12, %r30, %r25;
	and.pred  	%p13, %p12, %p11;
	@%p13 bra 	$L__BB0_14;
	max.s32 	%r48, %r31, %r25;
	max.s32 	%r49, %r30, %r48;
	cvt.rn.f32.u32 	%f39, %r49;
	mul.f32 	%f40, %f12, %f39;
	mul.f32 	%f41, %f40, %f40;
	mul.f32 	%f42, %f3, %f41;
	setp.gt.f32 	%p14, %f42, %f13;
	@%p14 bra 	$L__BB0_14;
	atom.global.add.u32 	%r32, [%rd2], 1;
	setp.ge.u32 	%p15, %r32, %r36;
	@%p15 bra 	$L__BB0_14;
	mul.lo.s32 	%r50, %r32, 3;
	mul.wide.u32 	%rd20, %r50, 4;
	add.s64 	%rd21, %rd1, %rd20;
	st.global.u32 	[%rd21], %r1;
	add.s32 	%r51, %r50, 1;
	mul.wide.u32 	%rd22, %r51, 4;
	add.s64 	%rd23, %rd1, %rd22;
	st.global.u32 	[%rd23], %r25;
	add.s32 	%r52, %r50, 2;
	mul.wide.u32 	%rd24, %r52, 4;
	add.s64 	%rd25, %rd1, %rd24;
	st.global.u32 	[%rd25], %r30;
$L__BB0_14:
	add.s32 	%r89, %r30, 1;
	setp.lt.s32 	%p16, %r30, %r47;
	@%p16 bra 	$L__BB0_10;
$L__BB0_15:
	add.s64 	%rd42, %rd42, %rd6;
	setp.lt.s64 	%p17, %rd42, %rd14;
	@%p17 bra 	$L__BB0_3;
	bra.uni 	$L__BB0_32;
$L__BB0_16:
	ld.param.u32 	%r81, [_Z9phase1_d4iiffffPKxPKiixPiPji_param_8];
	add.s32 	%r82, %r81, -1;
	mov.b32 	%r83, 0;
$L__BB0_17:
	sub.s32 	%r55, %r82, %r83;
	add.s32 	%r56, %r55, 1;
	shr.u32 	%r57, %r56, 31;
	add.s32 	%r58, %r56, %r57;
	shr.s32 	%r59, %r58, 1;
	add.s32 	%r60, %r59, %r83;
	mul.wide.s32 	%rd26, %r60, 8;
	add.s64 	%rd27, %rd3, %rd26;
	ld.global.nc.u64 	%rd28, [%rd27];
	setp.gt.s64 	%p18, %rd28, %rd42;
	add.s32 	%r61, %r60, -1;
	selp.b32 	%r83, %r83, %r60, %p18;
	selp.b32 	%r82, %r61, %r82, %p18;
	setp.lt.s32 	%p19, %r83, %r82;
	@%p19 bra 	$L__BB0_17;
	ld.param.u64 	%rd40, [_Z9phase1_d4iiffffPKxPKiixPiPji_param_7];
	cvta.to.global.u64 	%rd29, %rd40;
	mul.wide.s32 	%rd30, %r83, 4;
	add.s64 	%rd31, %rd29, %rd30;
	ld.global.nc.u32 	%r8, [%rd31];
	mul.wide.s32 	%rd32, %r83, 8;
	add.s64 	%rd33, %rd3, %rd32;
	ld.global.nc.u64 	%rd9, [%rd33];
	cvt.u32.u64 	%r62, %rd9;
	cvt.u32.u64 	%r63, %rd42;
	sub.s32 	%r9, %r63, %r62;
	sub.s32 	%r10, %r34, %r8;
	sub.s32 	%r64, %r10, %r8;
	setp.lt.s32 	%p20, %r64, %r9;
	@%p20 bra 	$L__BB0_31;
	sub.s32 	%r11, %r10, %r9;
	sub.s32 	%r12, %r11, %r8;
	add.s32 	%r65, %r8, %r9;
	cvt.rn.f32.s32 	%f6, %r65;
	mul.f32 	%f43, %f6, %f6;
	mul.f32 	%f44, %f12, %f43;
	mul.f32 	%f45, %f12, %f44;
	div.rn.f32 	%f46, %f45, %f2;
	setp.gt.f32 	%p21, %f46, %f13;
	@%p21 bra 	$L__BB0_31;
	cvt.rn.f32.s32 	%f47, %r11;
	mul.f32 	%f7, %f47, %f47;
	mul.f32 	%f48, %f12, %f7;
	mul.f32 	%f49, %f12, %f48;
	div.rn.f32 	%f50, %f49, %f2;
	setp.gt.f32 	%p22, %f50, %f13;
	@%p22 bra 	$L__BB0_31;
	ld.param.f32 	%f65, [_Z9phase1_d4iiffffPKxPKiixPiPji_param_5];
	div.rn.f32 	%f51, %f6, %f4;
	setp.gt.f32 	%p23, %f51, 0f3F000000;
	mov.f32 	%f52, 0f3F800000;
	sub.f32 	%f53, %f52, %f51;
	selp.f32 	%f54, %f51, %f53, %p23;
	sub.f32 	%f55, %f54, %f14;
	setp.lt.f32 	%p24, %f55, 0f00000000;
	selp.f32 	%f56, 0f00000000, %f55, %p24;
	add.f32 	%f57, %f56, %f56;
	mul.f32 	%f58, %f56, %f57;
	setp.ge.f32 	%p25, %f58, %f65;
	@%p25 bra 	$L__BB0_31;
	sub.f32 	%f8, %f7, %f5;
	setp.leu.f32 	%p26, %f8, 0f00000000;
	mov.b32 	%r84, 0;
	@%p26 bra 	$L__BB0_24;
	sqrt.rn.f32 	%f59, %f8;
	cvt.rzi.s32.f32 	%r84, %f59;
$L__BB0_24:
	max.s32 	%r87, %r84, 0;
	setp.gt.s32 	%p27, %r87, %r12;
	@%p27 bra 	$L__BB0_31;
	add.s32 	%r68, %r34, %r62;
	sub.s32 	%r69, %r68, %r8;
	sub.s32 	%r70, %r69, %r87;
	sub.s32 	%r86, %r70, %r63;
	sub.s32 	%r72, %r68, %r87;
	sub.s32 	%r73, %r72, %r63;
	shl.b32 	%r74, %r8, 1;
	sub.s32 	%r85, %r73, %r74;
$L__BB0_26:
	mov.u32 	%r20, %r87;
	setp.eq.s32 	%p28, %r85, 0;
	setp.lt.s32 	%p29, %r20, %r9;
	and.pred  	%p30, %p29, %p28;
	@%p30 bra 	$L__BB0_30;
	max.s32 	%r75, %r86, %r9;
	max.s32 	%r76, %r20, %r75;
	cvt.rn.f32.u32 	%f60, %r76;
	mul.f32 	%f61, %f12, %f60;
	mul.f32 	%f62, %f61, %f61;
	mul.f32 	%f63, %f3, %f62;
	setp.gt.f32 	%p31, %f63, %f13;
	@%p31 bra 	$L__BB0_30;
	atom.global.add.u32 	%r21, [%rd2], 1;
	setp.ge.u32 	%p32, %r21, %r36;
	@%p32 bra 	$L__BB0_30;
	mul.lo.s32 	%r77, %r21, 3;
	mul.wide.u32 	%rd34, %r77, 4;
	add.s64 	%rd35, %rd1, %rd34;
	st.global.u32 	[%rd35], %r8;
	add.s32 	%r78, %r77, 1;
	mul.wide.u32 	%rd36, %r78, 4;
	add.s64 	%rd37, %rd1, %rd36;
	st.global.u32 	[%rd37], %r9;
	add.s32 	%r79, %r77, 2;
	mul.wide.u32 	%rd38, %r79, 4;
	add.s64 	%rd39, %rd1, %rd38;
	st.global.u32 	[%rd39], %r20;
$L__BB0_30:
	add.s32 	%r87, %r20, 1;
	add.s32 	%r86, %r86, -1;
	add.s32 	%r85, %r85, -1;
	setp.lt.s32 	%p33, %r20, %r12;
	@%p33 bra 	$L__BB0_26;
$L__BB0_31:
	add.s64 	%rd42, %rd42, %rd6;
	setp.lt.s64 	%p34, %rd42, %rd14;
	@%p34 bra 	$L__BB0_16;
$L__BB0_32:
	ret;

}
	// .globl	_Z9phase1_d6iiffffPKxPKiixPiPji
.visible .entry _Z9phase1_d6iiffffPKxPKiixPiPji(
	.param .u32 _Z9phase1_d6iiffffPKxPKiixPiPji_param_0,
	.param .u32 _Z9phase1_d6iiffffPKxPKiixPiPji_param_1,
	.param .f32 _Z9phase1_d6iiffffPKxPKiixPiPji_param_2,
	.param .f32 _Z9phase1_d6iiffffPKxPKiixPiPji_param_3,
	.param .f32 _Z9phase1_d6iiffffPKxPKiixPiPji_param_4,
	.param .f32 _Z9phase1_d6iiffffPKxPKiixPiPji_param_5,
	.param .u64 .ptr .align 1 _Z9phase1_d6iiffffPKxPKiixPiPji_param_6,
	.param .u64 .ptr .align 1 _Z9phase1_d6iiffffPKxPKiixPiPji_param_7,
	.param .u32 _Z9phase1_d6iiffffPKxPKiixPiPji_param_8,
	.param .u64 _Z9phase1_d6iiffffPKxPKiixPiPji_param_9,
	.param .u64 .ptr .align 1 _Z9phase1_d6iiffffPKxPKiixPiPji_param_10,
	.param .u64 .ptr .align 1 _Z9phase1_d6iiffffPKxPKiixPiPji_param_11,
	.param .u32 _Z9phase1_d6iiffffPKxPKiixPiPji_param_12
)
{
	.reg .pred 	%p<171>;
	.reg .b32 	%r<348>;
	.reg .b32 	%f<121>;
	.reg .b64 	%rd<222>;

	ld.param.u32 	%r121, [_Z9phase1_d6iiffffPKxPKiixPiPji_param_0];
	ld.param.u32 	%r124, [_Z9phase1_d6iiffffPKxPKiixPiPji_param_1];
	ld.param.f32 	%f7, [_Z9phase1_d6iiffffPKxPKiixPiPji_param_2];
	ld.param.f32 	%f8, [_Z9phase1_d6iiffffPKxPKiixPiPji_param_3];
	ld.param.f32 	%f10, [_Z9phase1_d6iiffffPKxPKiixPiPji_param_5];
	ld.param.u64 	%rd21, [_Z9phase1_d6iiffffPKxPKiixPiPji_param_6];
	ld.param.u64 	%rd22, [_Z9phase1_d6iiffffPKxPKiixPiPji_param_7];
	ld.param.u64 	%rd20, [_Z9phase1_d6iiffffPKxPKiixPiPji_param_9];
	ld.param.u64 	%rd23, [_Z9phase1_d6iiffffPKxPKiixPiPji_param_10];
	ld.param.u64 	%rd24, [_Z9phase1_d6iiffffPKxPKiixPiPji_param_11];
	ld.param.u32 	%r123, [_Z9phase1_d6iiffffPKxPKiixPiPji_param_12];
	cvta.to.global.u64 	%rd1, %rd23;
	cvta.to.global.u64 	%rd2, %rd24;
	cvta.to.global.u64 	%rd3, %rd21;
	cvta.to.global.u64 	%rd4, %rd22;
	mov.u32 	%r1, %ctaid.x;
	mov.u32 	%r2, %ntid.x;
	mul.wide.u32 	%rd25, %r1, %r2;
	mov.u32 	%r3, %tid.x;
	cvt.u64.u32 	%rd26, %r3;
	add.s64 	%rd220, %rd25, %rd26;
	mov.u32 	%r4, %nctaid.x;
	mul.wide.u32 	%rd6, %r4, %r2;
	cvt.rn.f32.s32 	%f11, %r124;
	mul.f32 	%f12, %f11, 0f40800000;
	mul.f32 	%f1, %f12, 0f40C00000;
	add.f32 	%f13, %f12, %f12;
	rcp.rn.f32 	%f2, %f13;
	cvt.rn.f32.s32 	%f3, %r121;
	setp.ge.s64 	%p1, %rd220, %rd20;
	@%p1 bra 	$L__BB1_120;
	ld.param.u32 	%r322, [_Z9phase1_d6iiffffPKxPKiixPiPji_param_8];
	setp.lt.s32 	%p2, %r322, 2;
	@%p2 bra 	$L__BB1_62;
	mad.lo.s32 	%r5, %r2, %r1, %r3;
	sub.s32 	%r215, %r121, %r5;
	add.s32 	%r325, %r215, 1;
	mul.lo.s32 	%r7, %r2, %r4;
	mov.b32 	%r324, 0;
$L__BB1_3:
	ld.param.u32 	%r323, [_Z9phase1_d6iiffffPKxPKiixPiPji_param_8];
	add.s32 	%r326, %r323, -1;
	mov.b32 	%r327, 0;
$L__BB1_4:
	sub.s32 	%r217, %r326, %r327;
	add.s32 	%r218, %r217, 1;
	shr.u32 	%r219, %r218, 31;
	add.s32 	%r220, %r218, %r219;
	shr.s32 	%r221, %r220, 1;
	add.s32 	%r222, %r221, %r327;
	mul.wide.s32 	%rd120, %r222, 8;
	add.s64 	%rd121, %rd3, %rd120;
	ld.global.nc.u64 	%rd122, [%rd121];
	setp.gt.s64 	%p86, %rd122, %rd220;
	add.s32 	%r223, %r222, -1;
	selp.b32 	%r327, %r327, %r222, %p86;
	selp.b32 	%r326, %r223, %r326, %p86;
	setp.lt.s32 	%p87, %r327, %r326;
	@%p87 bra 	$L__BB1_4;
	mul.wide.s32 	%rd123, %r327, 4;
	add.s64 	%rd124, %rd4, %rd123;
	ld.global.nc.u32 	%r15, [%rd124];
	mul.wide.s32 	%rd125, %r327, 8;
	add.s64 	%rd126, %rd3, %rd125;
	ld.global.nc.u64 	%rd8, [%rd126];
	sub.s64 	%rd9, %rd220, %rd8;
	shl.b32 	%r16, %r15, 1;
	sub.s32 	%r17, %r121, %r16;
	setp.lt.s32 	%p88, %r17, 0;
	@%p88 bra 	$L__BB1_61;
	shl.b32 	%r224, %r17, 1;
	add.s32 	%r225, %r224, 3;
	cvt.rn.f32.u32 	%f66, %r225;
	cvt.rn.f32.s64 	%f67, %rd9;
	mul.f32 	%f68, %f67, 0fC1000000;
	fma.rn.f32 	%f69, %f66, %f66, %f68;
	setp.lt.f32 	%p89, %f69, 0f00000000;
	selp.f32 	%f70, 0f00000000, %f69, %p89;
	sqrt.rn.f32 	%f71, %f70;
	sub.f32 	%f72, %f66, %f71;
	mul.f32 	%f73, %f72, 0f3F000000;
	cvt.rzi.s32.f32 	%r329, %f73;
	setp.lt.s32 	%p90, %r329, 1;
	@%p90 bra 	$L__BB1_10;
	mul.wide.u32 	%rd127, %r17, 2;
	add.s64 	%rd10, %rd127, 3;
	mov.u32 	%r328, %r329;
$L__BB1_8:
	cvt.u64.u32 	%rd128, %r328;
	sub.s64 	%rd129, %rd10, %rd128;
	mul.lo.s64 	%rd130, %rd129, %rd128;
	shr.u64 	%rd131, %rd130, 63;
	add.s64 	%rd132, %rd130, %rd131;
	shr.s64 	%rd133, %rd132, 1;
	setp.le.s64 	%p91, %rd133, %rd9;
	mov.u32 	%r329, %r328;
	@%p91 bra 	$L__BB1_10;
	add.s32 	%r20, %r328, -1;
	setp.gt.u32 	%p92, %r328, 1;
	mov.b32 	%r329, 0;
	mov.u32 	%r328, %r20;
	@%p92 bra 	$L__BB1_8;
$L__BB1_10:
	mul.wide.u32 	%rd11, %r17, 2;
	max.s32 	%r22, %r329, %r17;
$L__BB1_11:
	mov.u32 	%r23, %r329;
	setp.eq.s32 	%p93, %r23, %r22;
	mov.u32 	%r331, %r22;
	@%p93 bra 	$L__BB1_13;
	add.s32 	%r329, %r23, 1;
	cvt.s64.s32 	%rd134, %r329;
	cvt.s64.s32 	%rd135, %r23;
	sub.s64 	%rd136, %rd11, %rd135;
	add.s64 	%rd137, %rd136, 2;
	mul.lo.s64 	%rd138, %rd137, %rd134;
	shr.u64 	%rd139, %rd138, 63;
	add.s64 	%rd140, %rd138, %rd139;
	shr.s64 	%rd141, %rd140, 1;
	setp.le.s64 	%p94, %rd141, %rd9;
	mov.u32 	%r331, %r23;
	@%p94 bra 	$L__BB1_11;
$L__BB1_13:
	cvt.s64.s32 	%rd142, %r331;
	sub.s64 	%rd143, %rd11, %rd142;
	add.s64 	%rd144, %rd143, 3;
	mul.lo.s64 	%rd145, %rd144, %rd142;
	shr.u64 	%rd146, %rd145, 63;
	add.s64 	%rd147, %rd145, %rd146;
	shr.s64 	%rd148, %rd147, 1;
	neg.s64 	%rd12, %rd148;
	cvt.u32.u64 	%r227, %rd12;
	cvt.u32.u64 	%r228, %rd9;
	add.s32 	%r26, %r227, %r228;
	setp.lt.u32 	%p95, %r17, %r331;
	setp.lt.s32 	%p96, %r26, 0;
	sub.s32 	%r229, %r17, %r331;
	setp.lt.s32 	%p97, %r229, %r26;
	or.pred  	%p98, %p96, %p97;
	or.pred  	%p99, %p98, %p95;
	@%p99 bra 	$L__BB1_61;
	add.s32 	%r230, %r331, %r15;
	add.s32 	%r231, %r230, %r26;
	sub.s32 	%r27, %r121, %r231;
	cvt.rn.f32.s32 	%f4, %r231;
	mul.f32 	%f74, %f4, %f4;
	mul.f32 	%f75, %f7, %f74;
	mul.f32 	%f76, %f7, %f75;
	div.rn.f32 	%f77, %f76, %f1;
	setp.gt.f32 	%p100, %f77, %f8;
	@%p100 bra 	$L__BB1_61;
	cvt.rn.f32.s32 	%f78, %r27;
	mul.f32 	%f79, %f78, %f78;
	mul.f32 	%f80, %f7, %f79;
	mul.f32 	%f81, %f7, %f80;
	div.rn.f32 	%f82, %f81, %f1;
	setp.gt.f32 	%p101, %f82, %f8;
	@%p101 bra 	$L__BB1_61;
	ld.param.f32 	%f120, [_Z9phase1_d6iiffffPKxPKiixPiPji_param_4];
	div.rn.f32 	%f83, %f4, %f3;
	setp.gt.f32 	%p102, %f83, 0f3F000000;
	mov.f32 	%f84, 0f3F800000;
	sub.f32 	%f85, %f84, %f83;
	selp.f32 	%f86, %f83, %f85, %p102;
	sub.f32 	%f87, %f86, %f120;
	setp.lt.f32 	%p103, %f87, 0f00000000;
	selp.f32 	%f88, 0f00000000, %f87, %p103;
	add.f32 	%f89, %f88, %f88;
	mul.f32 	%f90, %f88, %f89;
	setp.ge.f32 	%p104, %f90, %f10;
	setp.lt.s32 	%p105, %r27, 0;
	or.pred  	%p106, %p104, %p105;
	@%p106 bra 	$L__BB1_61;
	cvt.u32.u64 	%r233, %rd8;
	add.s32 	%r234, %r325, %r233;
	sub.s32 	%r28, %r234, %r331;
	add.s32 	%r29, %r16, %r227;
	add.s32 	%r30, %r121, %r233;
	mov.b32 	%r332, 0;
$L__BB1_18:
	add.s32 	%r236, %r29, %r332;
	sub.s32 	%r32, %r28, %r236;
	mad.lo.s32 	%r237, %r7, %r324, %r5;
	add.s32 	%r238, %r237, %r331;
	add.s32 	%r33, %r236, %r238;
	sub.s32 	%r34, %r27, %r332;
	setp.lt.s32 	%p107, %r34, %r15;
	@%p107 bra 	$L__BB1_61;
	and.b32  	%r35, %r32, 3;
	sub.s32 	%r240, %r30, %r33;
	setp.lt.u32 	%p108, %r240, 3;
	mov.b32 	%r338, 0;
	@%p108 bra 	$L__BB1_42;
	add.s32 	%r333, %r331, -1;
	and.b32  	%r242, %r32, -4;
	neg.s32 	%r337, %r242;
	add.s32 	%r243, %r331, %r15;
	add.s32 	%r244, %r243, %r26;
	not.b32 	%r245, %r244;
	add.s32 	%r246, %r245, %r121;
	sub.s32 	%r336, %r246, %r332;
	sub.s32 	%r247, %r331, %r121;
	shl.b32 	%r248, %r15, 1;
	add.s32 	%r249, %r247, %r248;
	add.s32 	%r250, %r249, %r26;
	add.s32 	%r251, %r250, %r332;
	add.s32 	%r335, %r251, 1;
	mov.b32 	%r334, 1;
$L__BB1_21:
	add.s32 	%r45, %r334, -1;
	setp.ne.s32 	%p109, %r335, 1;
	@%p109 bra 	$L__BB1_23;
	setp.lt.s32 	%p110, %r332, %r26;
	setp.gt.s32 	%p111, %r331, %r45;
	setp.eq.s32 	%p112, %r333, -1;
	and.pred  	%p113, %p112, %p110;
	or.pred  	%p114, %p111, %p113;
	@%p114 bra 	$L__BB1_26;
$L__BB1_23:
	add.s32 	%r252, %r336, 1;
	max.s32 	%r253, %r331, %r252;
	max.s32 	%r254, %r253, %r26;
	max.s32 	%r255, %r332, %r254;
	max.u32 	%r256, %r45, %r255;
	cvt.rn.f32.u32 	%f91, %r256;
	mul.f32 	%f92, %f7, %f91;
	mul.f32 	%f93, %f92, %f92;
	mul.f32 	%f94, %f2, %f93;
	setp.gt.f32 	%p115, %f94, %f8;
	@%p115 bra 	$L__BB1_26;
	atom.global.add.u32 	%r46, [%rd2], 1;
	setp.ge.u32 	%p116, %r46, %r123;
	@%p116 bra 	$L__BB1_26;
	mul.lo.s32 	%r257, %r46, 5;
	mul.wide.u32 	%rd150, %r257, 4;
	add.s64 	%rd151, %rd1, %rd150;
	st.global.u32 	[%rd151], %r15;
	add.s32 	%r258, %r257, 1;
	mul.wide.u32 	%rd152, %r258, 4;
	add.s64 	%rd153, %rd1, %rd152;
	st.global.u32 	[%rd153], %r331;
	add.s32 	%r259, %r257, 2;
	mul.wide.u32 	%rd154, %r259, 4;
	add.s64 	%rd155, %rd1, %rd154;
	st.global.u32 	[%rd155], %r26;
	add.s32 	%r260, %r257, 3;
	mul.wide.u32 	%rd156, %r260, 4;
	add.s64 	%rd157, %rd1, %rd156;
	st.global.u32 	[%rd157], %r332;
	add.s32 	%r261, %r257, 4;
	mul.wide.u32 	%rd158, %r261, 4;
	add.s64 	%rd159, %rd1, %rd158;
	st.global.u32 	[%rd159], %r45;
$L__BB1_26:
	add.s32 	%r47, %r334, 2;
	setp.ne.s32 	%p117, %r335, 0;
	@%p117 bra 	$L__BB1_28;
	setp.lt.s32 	%p118, %r332, %r26;
	setp.gt.s32 	%p119, %r331, %r334;
	setp.eq.s32 	%p120, %r333, 0;
	and.pred  	%p121, %p120, %p118;
	or.pred  	%p122, %p119, %p121;
	@%p122 bra 	$L__BB1_31;
$L__BB1_28:
	max.s32 	%r262, %r331, %r336;
	max.s32 	%r263, %r262, %r26;
	max.s32 	%r264, %r332, %r263;
	max.u32 	%r265, %r334, %r264;
	cvt.rn.f32.u32 	%f95, %r265;
	mul.f32 	%f96, %f7, %f95;
	mul.f32 	%f97, %f96, %f96;
	mul.f32 	%f98, %f2, %f97;
	setp.gt.f32 	%p123, %f98, %f8;
	@%p123 bra 	$L__BB1_31;
	atom.global.add.u32 	%r48, [%rd2], 1;
	setp.ge.u32 	%p124, %r48, %r123;
	@%p124 bra 	$L__BB1_31;
	mul.lo.s32 	%r266, %r48, 5;
	mul.wide.u32 	%rd160, %r266, 4;
	add.s64 	%rd161, %rd1, %rd160;
	st.global.u32 	[%rd161], %r15;
	add.s32 	%r267, %r266, 1;
	mul.wide.u32 	%rd162, %r267, 4;
	add.s64 	%rd163, %rd1, %rd162;
	st.global.u32 	[%rd163], %r331;
	add.s32 	%r268, %r266, 2;
	mul.wide.u32 	%rd164, %r268, 4;
	add.s64 	%rd165, %rd1, %rd164;
	st.global.u32 	[%rd165], %r26;
	add.s32 	%r269, %r266, 3;
	mul.wide.u32 	%rd166, %r269, 4;
	add.s64 	%rd167, %rd1, %rd166;
	st.global.u32 	[%rd167], %r332;
	add.s32 	%r270, %r266, 4;
	mul.wide.u32 	%rd168, %r270, 4;
	add.s64 	%rd169, %rd1, %rd168;
	st.global.u32 	[%rd169], %r334;
$L__BB1_31:
	add.s32 	%r49, %r334, 1;
	setp.ne.s32 	%p125, %r335, -1;
	@%p125 bra 	$L__BB1_33;
	setp.lt.s32 	%p126, %r332, %r26;
	setp.gt.s32 	%p127, %r331, %r49;
	setp.eq.s32 	%p128, %r333, 1;
	and.pred  	%p129, %p128, %p126;
	or.pred  	%p130, %p127, %p129;
	@%p130 bra 	$L__BB1_36;
$L__BB1_33:
	add.s32 	%r271, %r336, -1;
	max.s32 	%r272, %r331, %r271;
	max.s32 	%r273, %r272, %r26;
	max.s32 	%r274, %r332, %r273;
	max.u32 	%r275, %r49, %r274;
	cvt.rn.f32.u32 	%f99, %r275;
	mul.f32 	%f100, %f7, %f99;
	mul.f32 	%f101, %f100, %f100;
	mul.f32 	%f102, %f2, %f101;
	setp.gt.f32 	%p131, %f102, %f8;
	@%p131 bra 	$L__BB1_36;
	atom.global.add.u32 	%r50, [%rd2], 1;
	setp.ge.u32 	%p132, %r50, %r123;
	@%p132 bra 	$L__BB1_36;
	mul.lo.s32 	%r276, %r50, 5;
	mul.wide.u32 	%rd170, %r276, 4;
	add.s64 	%rd171, %rd1, %rd170;
	st.global.u32 	[%rd171], %r15;
	add.s32 	%r277, %r276, 1;
	mul.wide.u32 	%rd172, %r277, 4;
	add.s64 	%rd173, %rd1, %rd172;
	st.global.u32 	[%rd173], %r331;
	add.s32 	%r278, %r276, 2;
	mul.wide.u32 	%rd174, %r278, 4;
	add.s64 	%rd175, %rd1, %rd174;
	st.global.u32 	[%rd175], %r26;
	add.s32 	%r279, %r276, 3;
	mul.wide.u32 	%rd176, %r279, 4;
	add.s64 	%rd177, %rd1, %rd176;
	st.global.u32 	[%rd177], %r332;
	add.s32 	%r280, %r276, 4;
	mul.wide.u32 	%rd178, %r280, 4;
	add.s64 	%rd179, %rd1, %rd178;
	st.global.u32 	[%rd179], %r49;
$L__BB1_36:
	setp.ne.s32 	%p133, %r335, -2;
	@%p133 bra 	$L__BB1_38;
	setp.lt.s32 	%p134, %r332, %r26;
	setp.gt.s32 	%p135, %r331, %r47;
	setp.eq.s32 	%p136, %r333, 2;
	and.pred  	%p137, %p136, %p134;
	or.pred  	%p138, %p135, %p137;
	@%p138 bra 	$L__BB1_41;
$L__BB1_38:
	add.s32 	%r281, %r336, -2;
	max.s32 	%r282, %r331, %r281;
	max.s32 	%r283, %r282, %r26;
	max.s32 	%r284, %r332, %r283;
	max.u32 	%r285, %r47, %r284;
	cvt.rn.f32.u32 	%f103, %r285;
	mul.f32 	%f104, %f7, %f103;
	mul.f32 	%f105, %f104, %f104;
	mul.f32 	%f106, %f2, %f105;
	setp.gt.f32 	%p139, %f106, %f8;
	@%p139 bra 	$L__BB1_41;
	atom.global.add.u32 	%r51, [%rd2], 1;
	setp.ge.u32 	%p140, %r51, %r123;
	@%p140 bra 	$L__BB1_41;
	mul.lo.s32 	%r286, %r51, 5;
	mul.wide.u32 	%rd180, %r286, 4;
	add.s64 	%rd181, %rd1, %rd180;
	st.global.u32 	[%rd181], %r15;
	add.s32 	%r287, %r286, 1;
	mul.wide.u32 	%rd182, %r287, 4;
	add.s64 	%rd183, %rd1, %rd182;
	st.global.u32 	[%rd183], %r331;
	add.s32 	%r288, %r286, 2;
	mul.wide.u32 	%rd184, %r288, 4;
	add.s64 	%rd185, %rd1, %rd184;
	st.global.u32 	[%rd185], %r26;
	add.s32 	%r289, %r286, 3;
	mul.wide.u32 	%rd186, %r289, 4;
	add.s64 	%rd187, %rd1, %rd186;
	st.global.u32 	[%rd187], %r332;
	add.s32 	%r290, %r286, 4;
	mul.wide.u32 	%rd188, %r290, 4;
	add.s64 	%rd189, %rd1, %rd188;
	st.global.u32 	[%rd189], %r47;
$L__BB1_41:
	add.s32 	%r291, %r29, %r332;
	sub.s32 	%r292, %r28, %r291;
	and.b32  	%r338, %r292, -4;
	add.s32 	%r337, %r337, 4;
	add.s32 	%r336, %r336, -4;
	add.s32 	%r335, %r335, 4;
	add.s32 	%r334, %r334, 4;
	add.s32 	%r333, %r333, -4;
	setp.ne.s32 	%p141, %r337, 0;
	@%p141 bra 	$L__BB1_21;
$L__BB1_42:
	setp.eq.s32 	%p142, %r35, 0;
	@%p142 bra 	$L__BB1_60;
	sub.s32 	%r59, %r34, %r338;
	setp.ne.s32 	%p143, %r15, %r59;
	@%p143 bra 	$L__BB1_45;
	setp.lt.s32 	%p144, %r332, %r26;
	setp.gt.s32 	%p145, %r331, %r338;
	setp.eq.s32 	%p146, %r331, %r338;
	and.pred  	%p147, %p146, %p144;
	or.pred  	%p148, %p145, %p147;
	@%p148 bra 	$L__BB1_48;
$L__BB1_45:
	max.s32 	%r293, %r331, %r59;
	max.s32 	%r294, %r293, %r26;
	max.s32 	%r295, %r332, %r294;
	max.u32 	%r296, %r338, %r295;
	cvt.rn.f32.u32 	%f107, %r296;
	mul.f32 	%f108, %f7, %f107;
	mul.f32 	%f109, %f108, %f108;
	mul.f32 	%f110, %f2, %f109;
	setp.gt.f32 	%p149, %f110, %f8;
	@%p149 bra 	$L__BB1_48;
	atom.global.add.u32 	%r60, [%rd2], 1;
	setp.ge.u32 	%p150, %r60, %r123;
	@%p150 bra 	$L__BB1_48;
	mul.lo.s32 	%r297, %r60, 5;
	mul.wide.u32 	%rd190, %r297, 4;
	add.s64 	%rd191, %rd1, %rd190;
	st.global.u32 	[%rd191], %r15;
	add.s32 	%r298, %r297, 1;
	mul.wide.u32 	%rd192, %r298, 4;
	add.s64 	%rd193, %rd1, %rd192;
	st.global.u32 	[%rd193], %r331;
	add.s32 	%r299, %r297, 2;
	mul.wide.u32 	%rd194, %r299, 4;
	add.s64 	%rd195, %rd1, %rd194;
	st.global.u32 	[%rd195], %r26;
	add.s32 	%r300, %r297, 3;
	mul.wide.u32 	%rd196, %r300, 4;
	add.s64 	%rd197, %rd1, %rd196;
	st.global.u32 	[%rd197], %r332;
	add.s32 	%r301, %r297, 4;
	mul.wide.u32 	%rd198, %r301, 4;
	add.s64 	%rd199, %rd1, %rd198;
	st.global.u32 	[%rd199], %r338;
$L__BB1_48:
	add.s32 	%r61, %r338, 1;
	setp.eq.s32 	%p151, %r35, 1;
	@%p151 bra 	$L__BB1_60;
	sub.s32 	%r62, %r34, %r61;
	setp.ne.s32 	%p152, %r15, %r62;
	@%p152 bra 	$L__BB1_51;
	setp.lt.s32 	%p153, %r332, %r26;
	setp.gt.s32 	%p154, %r331, %r61;
	setp.eq.s32 	%p155, %r331, %r61;
	and.pred  	%p156, %p155, %p153;
	or.pred  	%p157, %p154, %p156;
	@%p157 bra 	$L__BB1_54;
$L__BB1_51:
	max.s32 	%r302, %r331, %r62;
	max.s32 	%r303, %r302, %r26;
	max.s32 	%r304, %r332, %r303;
	max.u32 	%r305, %r61, %r304;
	cvt.rn.f32.u32 	%f111, %r305;
	mul.f32 	%f112, %f7, %f111;
	mul.f32 	%f113, %f112, %f112;
	mul.f32 	%f114, %f2, %f113;
	setp.gt.f32 	%p158, %f114, %f8;
	@%p158 bra 	$L__BB1_54;
	atom.global.add.u32 	%r63, [%rd2], 1;
	setp.ge.u32 	%p159, %r63, %r123;
	@%p159 bra 	$L__BB1_54;
	mul.lo.s32 	%r306, %r63, 5;
	mul.wide.u32 	%rd200, %r306, 4;
	add.s64 	%rd201, %rd1, %rd200;
	st.global.u32 	[%rd201], %r15;
	add.s32 	%r307, %r306, 1;
	mul.wide.u32 	%rd202, %r307, 4;
	add.s64 	%rd203, %rd1, %rd202;
	st.global.u32 	[%rd203], %r331;
	add.s32 	%r308, %r306, 2;
	mul.wide.u32 	%rd204, %r308, 4;
	add.s64 	%rd205, %rd1, %rd204;
	st.global.u32 	[%rd205], %r26;
	add.s32 	%r309, %r306, 3;
	mul.wide.u32 	%rd206, %r309, 4;
	add.s64 	%rd207, %rd1, %rd206;
	st.global.u32 	[%rd207], %r332;
	add.s32 	%r310, %r306, 4;
	mul.wide.u32 	%rd208, %r310, 4;
	add.s64 	%rd209, %rd1, %rd208;
	st.global.u32 	[%rd209], %r61;
$L__BB1_54:
	add.s32 	%r64, %r338, 2;
	setp.eq.s32 	%p160, %r35, 2;
	@%p160 bra 	$L__BB1_60;
	sub.s32 	%r65, %r34, %r64;
	setp.ne.s32 	%p161, %r15, %r65;
	@%p161 bra 	$L__BB1_57;
	setp.lt.s32 	%p162, %r332, %r26;
	setp.gt.s32 	%p163, %r331, %r64;
	setp.eq.s32 	%p164, %r331, %r64;
	and.pred  	%p165, %p164, %p162;
	or.pred  	%p166, %p163, %p165;
	@%p166 bra 	$L__BB1_60;
$L__BB1_57:
	max.s32 	%r311, %r331, %r65;
	max.s32 	%r312, %r311, %r26;
	max.s32 	%r313, %r332, %r312;
	max.u32 	%r314, %r64, %r313;
	cvt.rn.f32.u32 	%f115, %r314;
	mul.f32 	%f116, %f7, %f115;
	mul.f32 	%f117, %f116, %f116;
	mul.f32 	%f118, %f2, %f117;
	setp.gt.f32 	%p167, %f118, %f8;
	@%p167 bra 	$L__BB1_60;
	atom.global.add.u32 	%r66, [%rd2], 1;
	setp.ge.u32 	%p168, %r66, %r123;
	@%p168 bra 	$L__BB1_60;
	mul.lo.s32 	%r315, %r66, 5;
	mul.wide.u32 	%rd210, %r315, 4;
	add.s64 	%rd211, %rd1, %rd210;
	st.global.u32 	[%rd211], %r15;
	add.s32 	%r316, %r315, 1;
	mul.wide.u32 	%rd212, %r316, 4;
	add.s64 	%rd213, %rd1, %rd212;
	st.global.u32 	[%rd213], %r331;
	add.s32 	%r317, %r315, 2;
	mul.wide.u32 	%rd214, %r317, 4;
	add.s64 	%rd215, %rd1, %rd214;
	st.global.u32 	[%rd215], %r26;
	add.s32 	%r318, %r315, 3;
	mul.wide.u32 	%rd216, %r318, 4;
	add.s64 	%rd217, %rd1, %rd216;
	st.global.u32 	[%rd217], %r332;
	add.s32 	%r319, %r315, 4;
	mul.wide.u32 	%rd218, %r319, 4;
	add.s64 	%rd219, %rd1, %rd218;
	st.global.u32 	[%rd219], %r64;
$L__BB1_60:
	add.s32 	%r332, %r332, 1;
	sub.s32 	%r320, %r15, %r29;
	add.s32 	%r321, %r320, %r28;
	setp.ne.s32 	%p169, %r332, %r321;
	@%p169 bra 	$L__BB1_18;
$L__BB1_61:
	add.s64 	%rd220, %rd220, %rd6;
	setp.lt.s64 	%p170, %rd220, %rd20;
	sub.s32 	%r325, %r325, %r7;
	add.s32 	%r324, %r324, 1;
	@%p170 bra 	$L__BB1_3;
	bra.uni 	$L__BB1_120;
$L__BB1_62:
	mad.lo.s32 	%r70, %r2, %r1, %r3;
	sub.s32 	%r126, %r121, %r70;
	add.s32 	%r340, %r126, 1;
	mul.lo.s32 	%r72, %r2, %r4;
	ld.global.nc.u32 	%r73, [%rd4];
	ld.global.nc.u64 	%rd14, [%rd3];
	shl.b32 	%r74, %r73, 1;
	sub.s32 	%r75, %r121, %r74;
	shl.b32 	%r127, %r75, 1;
	add.s32 	%r128, %r127, 3;
	cvt.rn.f32.u32 	%f5, %r128;
	cvt.u32.u64 	%r76, %rd14;
	mov.b32 	%r339, 0;
$L__BB1_63:
	setp.lt.s32 	%p3, %r75, 0;
	sub.s64 	%rd16, %rd220, %rd14;
	@%p3 bra 	$L__BB1_119;
	mul.wide.u32 	%rd27, %r75, 2;
	add.s64 	%rd17, %rd27, 3;
	cvt.rn.f32.s64 	%f14, %rd16;
	mul.f32 	%f15, %f14, 0fC1000000;
	fma.rn.f32 	%f16, %f5, %f5, %f15;
	setp.lt.f32 	%p4, %f16, 0f00000000;
	selp.f32 	%f17, 0f00000000, %f16, %p4;
	sqrt.rn.f32 	%f18, %f17;
	sub.f32 	%f19, %f5, %f18;
	mul.f32 	%f20, %f19, 0f3F000000;
	cvt.rzi.s32.f32 	%r342, %f20;
	setp.lt.s32 	%p5, %r342, 1;
	@%p5 bra 	$L__BB1_68;
	mov.u32 	%r341, %r342;
$L__BB1_66:
	cvt.u64.u32 	%rd28, %r341;
	sub.s64 	%rd29, %rd17, %rd28;
	mul.lo.s64 	%rd30, %rd29, %rd28;
	shr.u64 	%rd31, %rd30, 63;
	add.s64 	%rd32, %rd30, %rd31;
	shr.s64 	%rd33, %rd32, 1;
	setp.le.s64 	%p6, %rd33, %rd16;
	mov.u32 	%r342, %r341;
	@%p6 bra 	$L__BB1_68;
	add.s32 	%r81, %r341, -1;
	setp.gt.u32 	%p7, %r341, 1;
	mov.b32 	%r342, 0;
	mov.u32 	%r341, %r81;
	@%p7 bra 	$L__BB1_66;
$L__BB1_68:
	max.s32 	%r83, %r342, %r75;
$L__BB1_69:
	mov.u32 	%r84, %r342;
	setp.eq.s32 	%p8, %r84, %r83;
	mov.u32 	%r344, %r83;
	@%p8 bra 	$L__BB1_71;
	add.s32 	%r342, %r84, 1;
	cvt.s64.s32 	%rd34, %r342;
	cvt.s64.s32 	%rd35, %r84;
	mul.wide.u32 	%rd36, %r75, 2;
	sub.s64 	%rd37, %rd36, %rd35;
	add.s64 	%rd38, %rd37, 2;
	mul.lo.s64 	%rd39, %rd38, %rd34;
	shr.u64 	%rd40, %rd39, 63;
	add.s64 	%rd41, %rd39, %rd40;
	shr.s64 	%rd42, %rd41, 1;
	setp.le.s64 	%p9, %rd42, %rd16;
	mov.u32 	%r344, %r84;
	@%p9 bra 	$L__BB1_69;
$L__BB1_71:
	cvt.s64.s32 	%rd43, %r344;
	sub.s64 	%rd44, %rd17, %rd43;
	mul.lo.s64 	%rd45, %rd44, %rd43;
	shr.u64 	%rd46, %rd45, 63;
	add.s64 	%rd47, %rd45, %rd46;
	shr.s64 	%rd48, %rd47, 1;
	neg.s64 	%rd18, %rd48;
	cvt.u32.u64 	%r130, %rd18;
	cvt.u32.u64 	%r131, %rd16;
	add.s32 	%r87, %r130, %r131;
	setp.lt.u32 	%p10, %r75, %r344;
	setp.lt.s32 	%p11, %r87, 0;
	sub.s32 	%r132, %r75, %r344;
	setp.lt.s32 	%p12, %r132, %r87;
	or.pred  	%p13, %p11, %p12;
	or.pred  	%p14, %p13, %p10;
	@%p14 bra 	$L__BB1_119;
	add.s32 	%r133, %r344, %r73;
	add.s32 	%r134, %r133, %r87;
	sub.s32 	%r88, %r121, %r134;
	cvt.rn.f32.s32 	%f6, %r134;
	mul.f32 	%f21, %f6, %f6;
	mul.f32 	%f22, %f7, %f21;
	mul.f32 	%f23, %f7, %f22;
	div.rn.f32 	%f24, %f23, %f1;
	setp.gt.f32 	%p15, %f24, %f8;
	@%p15 bra 	$L__BB1_119;
	cvt.rn.f32.s32 	%f25, %r88;
	mul.f32 	%f26, %f25, %f25;
	mul.f32 	%f27, %f7, %f26;
	mul.f32 	%f28, %f7, %f27;
	div.rn.f32 	%f29, %f28, %f1;
	setp.gt.f32 	%p16, %f29, %f8;
	@%p16 bra 	$L__BB1_119;
	ld.param.f32 	%f119, [_Z9phase1_d6iiffffPKxPKiixPiPji_param_4];
	div.rn.f32 	%f30, %f6, %f3;
	setp.gt.f32 	%p17, %f30, 0f3F000000;
	mov.f32 	%f31, 0f3F800000;
	sub.f32 	%f32, %f31, %f30;
	selp.f32 	%f33, %f30, %f32, %p17;
	sub.f32 	%f34, %f33, %f119;
	setp.lt.f32 	%p18, %f34, 0f00000000;
	selp.f32 	%f35, 0f00000000, %f34, %p18;
	add.f32 	%f36, %f35, %f35;
	mul.f32 	%f37, %f35, %f36;
	setp.ge.f32 	%p19, %f37, %f10;
	setp.lt.s32 	%p20, %r88, 0;
	or.pred  	%p21, %p19, %p20;
	@%p21 bra 	$L__BB1_119;
	add.s32 	%r136, %r340, %r76;
	sub.s32 	%r89, %r136, %r344;
	add.s32 	%r90, %r74, %r130;
	mov.b32 	%r345, 0;
$L__BB1_76:
	add.s32 	%r138, %r90, %r345;
	sub.s32 	%r92, %r89, %r138;
	sub.s32 	%r93, %r88, %r345;
	setp.lt.s32 	%p22, %r93, %r73;
	@%p22 bra 	$L__BB1_119;
	and.b32  	%r94, %r92, 3;
	add.s32 	%r140, %r90, %r345;
	mad.lo.s32 	%r141, %r72, %r339, %r70;
	add.s32 	%r142, %r141, %r344;
	add.s32 	%r143, %r140, %r142;
	add.s32 	%r144, %r121, %r76;
	sub.s32 	%r145, %r144, %r143;
	setp.lt.u32 	%p23, %r145, 3;
	mov.b32 	%r347, 0;
	@%p23 bra 	$L__BB1_100;
	mov.b32 	%r346, 0;
$L__BB1_79:
	sub.s32 	%r96, %r93, %r346;
	setp.ne.s32 	%p24, %r73, %r96;
	@%p24 bra 	$L__BB1_81;
	setp.lt.s32 	%p25, %r345, %r87;
	setp.gt.s32 	%p26, %r344, %r346;
	setp.eq.s32 	%p27, %r344, %r346;
	and.pred  	%p28, %p27, %p25;
	or.pred  	%p29, %p26, %p28;
	@%p29 bra 	$L__BB1_84;
$L__BB1_81:
	max.s32 	%r147, %r344, %r96;
	max.s32 	%r148, %r147, %r87;
	max.s32 	%r149, %r345, %r148;
	max.u32 	%r150, %r346, %r149;
	cvt.rn.f32.u32 	%f38, %r150;
	mul.f32 	%f39, %f7, %f38;
	mul.f32 	%f40, %f39, %f39;
	mul.f32 	%f41, %f2, %f40;
	setp.gt.f32 	%p30, %f41, %f8;
	@%p30 bra 	$L__BB1_84;
	atom.global.add.u32 	%r97, [%rd2], 1;
	setp.ge.u32 	%p31, %r97, %r123;
	@%p31 bra 	$L__BB1_84;
	mul.lo.s32 	%r151, %r97, 5;
	mul.wide.u32 	%rd50, %r151, 4;
	add.s64 	%rd51, %rd1, %rd50;
	st.global.u32 	[%rd51], %r73;
	add.s32 	%r152, %r151, 1;
	mul.wide.u32 	%rd52, %r152, 4;
	add.s64 	%rd53, %rd1, %rd52;
	st.global.u32 	[%rd53], %r344;
	add.s32 	%r153, %r151, 2;
	mul.wide.u32 	%rd54, %r153, 4;
	add.s64 	%rd55, %rd1, %rd54;
	st.global.u32 	[%rd55], %r87;
	add.s32 	%r154, %r151, 3;
	mul.wide.u32 	%rd56, %r154, 4;
	add.s64 	%rd57, %rd1, %rd56;
	st.global.u32 	[%rd57], %r345;
	add.s32 	%r155, %r151, 4;
	mul.wide.u32 	%rd58, %r155, 4;
	add.s64 	%rd59, %rd1, %rd58;
	st.global.u32 	[%rd59], %r346;
$L__BB1_84:
	add.s32 	%r98, %r346, 1;
	sub.s32 	%r99, %r93, %r98;
	setp.ne.s32 	%p32, %r73, %r99;
	@%p32 bra 	$L__BB1_86;
	setp.lt.s32 	%p33, %r345, %r87;
	setp.gt.s32 	%p34, %r344, %r98;
	setp.eq.s32 	%p35, %r344, %r98;
	and.pred  	%p36, %p35, %p33;
	or.pred  	%p37, %p34, %p36;
	@%p37 bra 	$L__BB1_89;
$L__BB1_86:
	max.s32 	%r156, %r344, %r99;
	max.s32 	%r157, %r156, %r87;
	max.s32 	%r158, %r345, %r157;
	max.u32 	%r159, %r98, %r158;
	cvt.rn.f32.u32 	%f42, %r159;
	mul.f32 	%f43, %f7, %f42;
	mul.f32 	%f44, %f43, %f43;
	mul.f32 	%f45, %f2, %f44;
	setp.gt.f32 	%p38, %f45, %f8;
	@%p38 bra 	$L__BB1_89;
	atom.global.add.u32 	%r100, [%rd2], 1;
	setp.ge.u32 	%p39, %r100, %r123;
	@%p39 bra 	$L__BB1_89;
	mul.lo.s32 	%r160, %r100, 5;
	mul.wide.u32 	%rd60, %r160, 4;
	add.s64 	%rd61, %rd1, %rd60;
	st.global.u32 	[%rd61], %r73;
	add.s32 	%r161, %r160, 1;
	mul.wide.u32 	%rd62, %r161, 4;
	add.s64 	%rd63, %rd1, %rd62;
	st.global.u32 	[%rd63], %r344;
	add.s32 	%r162, %r160, 2;
	mul.wide.u32 	%rd64, %r162, 4;
	add.s64 	%rd65, %rd1, %rd64;
	st.global.u32 	[%rd65], %r87;
	add.s32 	%r163, %r160, 3;
	mul.wide.u32 	%rd66, %r163, 4;
	add.s64 	%rd67, %rd1, %rd66;
	st.global.u32 	[%rd67], %r345;
	add.s32 	%r164, %r160, 4;
	mul.wide.u32 	%rd68, %r164, 4;
	add.s64 	%rd69, %rd1, %rd68;
	st.global.u32 	[%rd69], %r98;
$L__BB1_89:
	add.s32 	%r101, %r346, 2;
	sub.s32 	%r102, %r93, %r101;
	setp.ne.s32 	%p40, %r73, %r102;
	@%p40 bra 	$L__BB1_91;
	setp.lt.s32 	%p41, %r345, %r87;
	setp.gt.s32 	%p42, %r344, %r101;
	setp.eq.s32 	%p43, %r344, %r101;
	and.pred  	%p44, %p43, %p41;
	or.pred  	%p45, %p42, %p44;
	@%p45 bra 	$L__BB1_94;
$L__BB1_91:
	max.s32 	%r165, %r344, %r102;
	max.s32 	%r166, %r165, %r87;
	max.s32 	%r167, %r345, %r166;
	max.u32 	%r168, %r101, %r167;
	cvt.rn.f32.u32 	%f46, %r168;
	mul.f32 	%f47, %f7, %f46;
	mul.f32 	%f48, %f47, %f47;
	mul.f32 	%f49, %f2, %f48;
	setp.gt.f32 	%p46, %f49, %f8;
	@%p46 bra 	$L__BB1_94;
	atom.global.add.u32 	%r103, [%rd2], 1;
	setp.ge.u32 	%p47, %r103, %r123;
	@%p47 bra 	$L__BB1_94;
	mul.lo.s32 	%r169, %r103, 5;
	mul.wide.u32 	%rd70, %r169, 4;
	add.s64 	%rd71, %rd1, %rd70;
	st.global.u32 	[%rd71], %r73;
	add.s32 	%r170, %r169, 1;
	mul.wide.u32 	%rd72, %r170, 4;
	add.s64 	%rd73, %rd1, %rd72;
	st.global.u32 	[%rd73], %r344;
	add.s32 	%r171, %r169, 2;
	mul.wide.u32 	%rd74, %r171, 4;
	add.s64 	%rd75, %rd1, %rd74;
	st.global.u32 	[%rd75], %r87;
	add.s32 	%r172, %r169, 3;
	mul.wide.u32 	%rd76, %r172, 4;
	add.s64 	%rd77, %rd1, %rd76;
	st.global.u32 	[%rd77], %r345;
	add.s32 	%r173, %r169, 4;
	mul.wide.u32 	%rd78, %r173, 4;
	add.s64 	%rd79, %rd1, %rd78;
	st.global.u32 	[%rd79], %r101;
$L__BB1_94:
	add.s32 	%r104, %r346, 3;
	sub.s32 	%r105, %r93, %r104;
	setp.ne.s32 	%p48, %r73, %r105;
	@%p48 bra 	$L__BB1_96;
	setp.lt.s32 	%p49, %r345, %r87;
	setp.gt.s32 	%p50, %r344, %r104;
	setp.eq.s32 	%p51, %r344, %r104;
	and.pred  	%p52, %p51, %p49;
	or.pred  	%p53, %p50, %p52;
	@%p53 bra 	$L__BB1_99;
$L__BB1_96:
	max.s32 	%r174, %r344, %r105;
	max.s32 	%r175, %r174, %r87;
	max.s32 	%r176, %r345, %r175;
	max.u32 	%r177, %r104, %r176;
	cvt.rn.f32.u32 	%f50, %r177;
	mul.f32 	%f51, %f7, %f50;
	mul.f32 	%f52, %f51, %f51;
	mul.f32 	%f53, %f2, %f52;
	setp.gt.f32 	%p54, %f53, %f8;
	@%p54 bra 	$L__BB1_99;
	atom.global.add.u32 	%r106, [%rd2], 1;
	setp.ge.u32 	%p55, %r106, %r123;
	@%p55 bra 	$L__BB1_99;
	mul.lo.s32 	%r178, %r106, 5;
	mul.wide.u32 	%rd80, %r178, 4;
	add.s64 	%rd81, %rd1, %rd80;
	st.global.u32 	[%rd81], %r73;
	add.s32 	%r179, %r178, 1;
	mul.wide.u32 	%rd82, %r179, 4;
	add.s64 	%rd83, %rd1, %rd82;
	st.global.u32 	[%rd83], %r344;
	add.s32 	%r180, %r178, 2;
	mul.wide.u32 	%rd84, %r180, 4;
	add.s64 	%rd85, %rd1, %rd84;
	st.global.u32 	[%rd85], %r87;
	add.s32 	%r181, %r178, 3;
	mul.wide.u32 	%rd86, %r181, 4;
	add.s64 	%rd87, %rd1, %rd86;
	st.global.u32 	[%rd87], %r345;
	add.s32 	%r182, %r178, 4;
	mul.wide.u32 	%rd88, %r182, 4;
	add.s64 	%rd89, %rd1, %rd88;
	st.global.u32 	[%rd89], %r104;
$L__BB1_99:
	add.s32 	%r346, %r346, 4;
	add.s32 	%r183, %r90, %r345;
	sub.s32 	%r184, %r89, %r183;
	and.b32  	%r347, %r184, -4;
	setp.ne.s32 	%p56, %r346, %r347;
	@%p56 bra 	$L__BB1_79;
$L__BB1_100:
	setp.eq.s32 	%p57, %r94, 0;
	@%p57 bra 	$L__BB1_118;
	sub.s32 	%r110, %r93, %r347;
	setp.ne.s32 	%p58, %r73, %r110;
	@%p58 bra 	$L__BB1_103;
	setp.lt.s32 	%p59, %r345, %r87;
	setp.gt.s32 	%p60, %r344, %r347;
	setp.eq.s32 	%p61, %r344, %r347;
	and.pred  	%p62, %p61, %p59;
	or.pred  	%p63, %p60, %p62;
	@%p63 bra 	$L__BB1_106;
$L__BB1_103:
	max.s32 	%r185, %r344, %r110;
	max.s32 	%r186, %r185, %r87;
	max.s32 	%r187, %r345, %r186;
	max.u32 	%r188, %r347, %r187;
	cvt.rn.f32.u32 	%f54, %r188;
	mul.f32 	%f55, %f7, %f54;
	mul.f32 	%f56, %f55, %f55;
	mul.f32 	%f57, %f2, %f56;
	setp.gt.f32 	%p64, %f57, %f8;
	@%p64 bra 	$L__BB1_106;
	atom.global.add.u32 	%r111, [%rd2], 1;
	setp.ge.u32 	%p65, %r111, %r123;
	@%p65 bra 	$L__BB1_106;
	mul.lo.s32 	%r189, %r111, 5;
	mul.wide.u32 	%rd90, %r189, 4;
	add.s64 	%rd91, %rd1, %rd90;
	st.global.u32 	[%rd91], %r73;
	add.s32 	%r190, %r189, 1;
	mul.wide.u32 	%rd92, %r190, 4;
	add.s64 	%rd93, %rd1, %rd92;
	st.global.u32 	[%rd93], %r344;
	add.s32 	%r191, %r189, 2;
	mul.wide.u32 	%rd94, %r191, 4;
	add.s64 	%rd95, %rd1, %rd94;
	st.global.u32 	[%rd95], %r87;
	add.s32 	%r192, %r189, 3;
	mul.wide.u32 	%rd96, %r192, 4;
	add.s64 	%rd97, %rd1, %rd96;
	st.global.u32 	[%rd97], %r345;
	add.s32 	%r193, %r189, 4;
	mul.wide.u32 	%rd98, %r193, 4;
	add.s64 	%rd99, %rd1, %rd98;
	st.global.u32 	[%rd99], %r347;
$L__BB1_106:
	add.s32 	%r112, %r347, 1;
	setp.eq.s32 	%p66, %r94, 1;
	@%p66 bra 	$L__BB1_118;
	sub.s32 	%r113, %r93, %r112;
	setp.ne.s32 	%p67, %r73, %r113;
	@%p67 bra 	$L__BB1_109;
	setp.lt.s32 	%p68, %r345, %r87;
	setp.gt.s32 	%p69, %r344, %r112;
	setp.eq.s32 	%p70, %r344, %r112;
	and.pred  	%p71, %p70, %p68;
	or.pred  	%p72, %p69, %p71;
	@%p72 bra 	$L__BB1_112;
$L__BB1_109:
	max.s32 	%r194, %r344, %r113;
	max.s32 	%r195, %r194, %r87;
	max.s32 	%r196, %r345, %r195;
	max.u32 	%r197, %r112, %r196;
	cvt.rn.f32.u32 	%f58, %r197;
	mul.f32 	%f59, %f7, %f58;
	mul.f32 	%f60, %f59, %f59;
	mul.f32 	%f61, %f2, %f60;
	setp.gt.f32 	%p73, %f61, %f8;
	@%p73 bra 	$L__BB1_112;
	atom.global.add.u32 	%r114, [%rd2], 1;
	setp.ge.u32 	%p74, %r114, %r123;
	@%p74 bra 	$L__BB1_112;
	mul.lo.s32 	%r198, %r114, 5;
	mul.wide.u32 	%rd100, %r198, 4;
	add.s64 	%rd101, %rd1, %rd100;
	st.global.u32 	[%rd101], %r73;
	add.s32 	%r199, %r198, 1;
	mul.wide.u32 	%rd102, %r199, 4;
	add.s64 	%rd103, %rd1, %rd102;
	st.global.u32 	[%rd103], %r344;
	add.s32 	%r200, %r198, 2;
	mul.wide.u32 	%rd104, %r200, 4;
	add.s64 	%rd105, %rd1, %rd104;
	st.global.u32 	[%rd105], %r87;
	add.s32 	%r201, %r198, 3;
	mul.wide.u32 	%rd106, %r201, 4;
	add.s64 	%rd107, %rd1, %rd106;
	st.global.u32 	[%rd107], %r345;
	add.s32 	%r202, %r198, 4;
	mul.wide.u32 	%rd108, %r202, 4;
	add.s64 	%rd109, %rd1, %rd108;
	st.global.u32 	[%rd109], %r112;
$L__BB1_112:
	add.s32 	%r115, %r347, 2;
	setp.eq.s32 	%p75, %r94, 2;
	@%p75 bra 	$L__BB1_118;
	sub.s32 	%r116, %r93, %r115;
	setp.ne.s32 	%p76, %r73, %r116;
	@%p76 bra 	$L__BB1_115;
	setp.lt.s32 	%p77, %r345, %r87;
	setp.gt.s32 	%p78, %r344, %r115;
	setp.eq.s32 	%p79, %r344, %r115;
	and.pred  	%p80, %p79, %p77;
	or.pred  	%p81, %p78, %p80;
	@%p81 bra 	$L__BB1_118;
$L__BB1_115:
	max.s32 	%r203, %r344, %r116;
	max.s32 	%r204, %r203, %r87;
	max.s32 	%r205, %r345, %r204;
	max.u32 	%r206, %r115, %r205;
	cvt.rn.f32.u32 	%f62, %r206;
	mul.f32 	%f63, %f7, %f62;
	mul.f32 	%f64, %f63, %f63;
	mul.f32 	%f65, %f2, %f64;
	setp.gt.f32 	%p82, %f65, %f8;
	@%p82 bra 	$L__BB1_118;
	atom.global.add.u32 	%r117, [%rd2], 1;
	setp.ge.u32 	%p83, %r117, %r123;
	@%p83 bra 	$L__BB1_118;
	mul.lo.s32 	%r207, %r117, 5;
	mul.wide.u32 	%rd110, %r207, 4;
	add.s64 	%rd111, %rd1, %rd110;
	st.global.u32 	[%rd111], %r73;
	add.s32 	%r208, %r207, 1;
	mul.wide.u32 	%rd112, %r208, 4;
	add.s64 	%rd113, %rd1, %rd112;
	st.global.u32 	[%rd113], %r344;
	add.s32 	%r209, %r207, 2;
	mul.wide.u32 	%rd114, %r209, 4;
	add.s64 	%rd115, %rd1, %rd114;
	st.global.u32 	[%rd115], %r87;
	add.s32 	%r210, %r207, 3;
	mul.wide.u32 	%rd116, %r210, 4;
	add.s64 	%rd117, %rd1, %rd116;
	st.global.u32 	[%rd117], %r345;
	add.s32 	%r211, %r207, 4;
	mul.wide.u32 	%rd118, %r211, 4;
	add.s64 	%rd119, %rd1, %rd118;
	st.global.u32 	[%rd119], %r115;
$L__BB1_118:
	add.s32 	%r345, %r345, 1;
	sub.s32 	%r212, %r73, %r90;
	add.s32 	%r213, %r212, %r89;
	setp.ne.s32 	%p84, %r345, %r213;
	@%p84 bra 	$L__BB1_76;
$L__BB1_119:
	add.s64 	%rd220, %rd220, %rd6;
	setp.lt.s64 	%p85, %rd220, %rd20;
	sub.s32 	%r340, %r340, %r72;
	add.s32 	%r339, %r339, 1;
	@%p85 bra 	$L__BB1_63;
$L__BB1_120:
	ret;

}
	// .globl	_Z15phase2_find_minILi4EEviiiddPKijPdPi
.visible .entry _Z15phase2_find_minILi4EEviiiddPKijPdPi(
	.param .u32 _Z15phase2_find_minILi4EEviiiddPKijPdPi_param_0,
	.param .u32 _Z15phase2_find_minILi4EEviiiddPKijPdPi_param_1,
	.param .u32 _Z15phase2_find_minILi4EEviiiddPKijPdPi_param_2,
	.param .f64 _Z15phase2_find_minILi4EEviiiddPKijPdPi_param_3,
	.param .f64 _Z15phase2_find_minILi4EEviiiddPKijPdPi_param_4,
	.param .u64 .ptr .align 1 _Z15phase2_find_minILi4EEviiiddPKijPdPi_param_5,
	.param .u32 _Z15phase2_find_minILi4EEviiiddPKijPdPi_param_6,
	.param .u64 .ptr .align 1 _Z15phase2_find_minILi4EEviiiddPKijPdPi_param_7,
	.param .u64 .ptr .align 1 _Z15phase2_find_minILi4EEviiiddPKijPdPi_param_8
)
{
	.reg .pred 	%p<39>;
	.reg .b32 	%r<67>;
	.reg .b64 	%rd<46>;
	.reg .b64 	%fd<103>;
	// demoted variable
	.shared .align 8 .b8 _ZZ15phase2_find_minILi4EEviiiddPKijPdPiE6s_vals[2048];
	// demoted variable
	.shared .align 4 .b8 _ZZ15phase2_find_minILi4EEviiiddPKijPdPiE6s_cfgs[4096];
	ld.param.u32 	%r14, [_Z15phase2_find_minILi4EEviiiddPKijPdPi_param_0];
	ld.param.u32 	%r15, [_Z15phase2_find_minILi4EEviiiddPKijPdPi_param_1];
	ld.param.u32 	%r16, [_Z15phase2_find_minILi4EEviiiddPKijPdPi_param_2];
	ld.param.f64 	%fd12, [_Z15phase2_find_minILi4EEviiiddPKijPdPi_param_4];
	ld.param.u32 	%r18, [_Z15phase2_find_minILi4EEviiiddPKijPdPi_param_6];
	ld.param.u64 	%rd3, [_Z15phase2_find_minILi4EEviiiddPKijPdPi_param_8];
	mov.u32 	%r1, %ctaid.x;
	mov.u32 	%r19, %ntid.x;
	mov.u32 	%r2, %tid.x;
	mad.lo.s32 	%r3, %r1, %r19, %r2;
	setp.ge.u32 	%p1, %r3, %r18;
	mov.f64 	%fd102, 0d46293E5939A08CEA;
	mov.b32 	%r63, 0;
	mov.u32 	%r64, %r63;
	mov.u32 	%r65, %r63;
	mov.u32 	%r66, %r63;
	@%p1 bra 	$L__BB2_2;
	ld.param.u64 	%rd44, [_Z15phase2_find_minILi4EEviiiddPKijPdPi_param_5];
	ld.param.f64 	%fd101, [_Z15phase2_find_minILi4EEviiiddPKijPdPi_param_3];
	cvta.to.global.u64 	%rd4, %rd44;
	mul.wide.u32 	%rd5, %r3, 12;
	add.s64 	%rd6, %rd4, %rd5;
	ld.global.nc.u32 	%r63, [%rd6];
	ld.global.nc.u32 	%r64, [%rd6+4];
	add.s32 	%r20, %r64, %r63;
	ld.global.nc.u32 	%r65, [%rd6+8];
	add.s32 	%r21, %r65, %r20;
	sub.s32 	%r66, %r14, %r21;
	mul.wide.s32 	%rd7, %r63, %r63;
	mul.wide.s32 	%rd8, %r63, 2;
	cvt.s64.s32 	%rd9, %r64;
	mul.lo.s64 	%rd10, %rd8, %rd9;
	cvt.s64.s32 	%rd11, %r65;
	cvt.s64.s32 	%rd12, %r66;
	mul.lo.s64 	%rd13, %rd8, %rd12;
	mul.wide.s32 	%rd14, %r64, %r64;
	mad.lo.s64 	%rd15, %rd8, %rd11, %rd14;
	mul.wide.s32 	%rd16, %r64, 2;
	mad.lo.s64 	%rd17, %rd16, %rd11, %rd13;
	mul.wide.s32 	%rd18, %r65, %r65;
	mad.lo.s64 	%rd19, %rd16, %rd12, %rd18;
	mul.wide.s32 	%rd20, %r65, %r66;
	shl.b64 	%rd21, %rd20, 1;
	mul.wide.s32 	%rd22, %r66, %r66;
	add.s64 	%rd23, %rd10, %rd7;
	add.s64 	%rd24, %rd15, %rd23;
	add.s64 	%rd25, %rd17, %rd24;
	add.s64 	%rd26, %rd19, %rd25;
	add.s64 	%rd27, %rd21, %rd26;
	add.s64 	%rd28, %rd22, %rd27;
	cvt.rn.f64.s32 	%fd14, %r16;
	mul.f64 	%fd15, %fd14, %fd14;
	rcp.rn.f64 	%fd16, %fd15;
	cvt.rn.f64.s32 	%fd17, %r15;
	mul.f64 	%fd18, %fd17, 0d4010000000000000;
	mul.f64 	%fd19, %fd18, 0d4010000000000000;
	div.rn.f64 	%fd20, %fd16, %fd19;
	cvt.rn.f64.s64 	%fd21, %rd24;
	mul.f64 	%fd22, %fd20, %fd21;
	max.f64 	%fd23, %fd22, 0d0000000000000000;
	sub.s64 	%rd29, %rd25, %rd7;
	cvt.rn.f64.s64 	%fd24, %rd29;
	mul.f64 	%fd25, %fd20, %fd24;
	setp.gt.f64 	%p2, %fd25, %fd23;
	selp.f64 	%fd26, %fd25, %fd23, %p2;
	sub.s64 	%rd30, %rd26, %rd23;
	cvt.rn.f64.s64 	%fd27, %rd30;
	mul.f64 	%fd28, %fd20, %fd27;
	setp.gt.f64 	%p3, %fd28, %fd26;
	selp.f64 	%fd29, %fd28, %fd26, %p3;
	sub.s64 	%rd31, %rd27, %rd24;
	cvt.rn.f64.s64 	%fd30, %rd31;
	mul.f64 	%fd31, %fd20, %fd30;
	setp.gt.f64 	%p4, %fd31, %fd29;
	selp.f64 	%fd32, %fd31, %fd29, %p4;
	sub.s64 	%rd32, %rd28, %rd25;
	cvt.rn.f64.s64 	%fd33, %rd32;
	mul.f64 	%fd34, %fd20, %fd33;
	setp.gt.f64 	%p5, %fd34, %fd32;
	selp.f64 	%fd35, %fd34, %fd32, %p5;
	mul.f64 	%fd36, %fd18, 0d4008000000000000;
	div.rn.f64 	%fd37, %fd16, %fd36;
	cvt.rn.f64.s64 	%fd38, %rd23;
	mul.f64 	%fd39, %fd37, %fd38;
	setp.gt.f64 	%p6, %fd39, %fd35;
	selp.f64 	%fd40, %fd39, %fd35, %p6;
	add.s64 	%rd33, %rd15, %rd10;
	cvt.rn.f64.s64 	%fd41, %rd33;
	mul.f64 	%fd42, %fd37, %fd41;
	setp.gt.f64 	%p7, %fd42, %fd40;
	selp.f64 	%fd43, %fd42, %fd40, %p7;
	add.s64 	%rd34, %rd17, %rd15;
	cvt.rn.f64.s64 	%fd44, %rd34;
	mul.f64 	%fd45, %fd37, %fd44;
	setp.gt.f64 	%p8, %fd45, %fd43;
	selp.f64 	%fd46, %fd45, %fd43, %p8;
	add.s64 	%rd35, %rd19, %rd17;
	cvt.rn.f64.s64 	%fd47, %rd35;
	mul.f64 	%fd48, %fd37, %fd47;
	setp.gt.f64 	%p9, %fd48, %fd46;
	selp.f64 	%fd49, %fd48, %fd46, %p9;
	add.s64 	%rd36, %rd21, %rd19;
	cvt.rn.f64.s64 	%fd50, %rd36;
	mul.f64 	%fd51, %fd37, %fd50;
	setp.gt.f64 	%p10, %fd51, %fd49;
	selp.f64 	%fd52, %fd51, %fd49, %p10;
	add.s64 	%rd37, %rd22, %rd21;
	cvt.rn.f64.s64 	%fd53, %rd37;
	mul.f64 	%fd54, %fd37, %fd53;
	setp.gt.f64 	%p11, %fd54, %fd52;
	selp.f64 	%fd55, %fd54, %fd52, %p11;
	add.f64 	%fd56, %fd18, %fd18;
	div.rn.f64 	%fd57, %fd16, %fd56;
	cvt.rn.f64.u64 	%fd58, %rd7;
	mul.f64 	%fd59, %fd57, %fd58;
	setp.gt.f64 	%p12, %fd59, %fd55;
	selp.f64 	%fd60, %fd59, %fd55, %p12;
	cvt.rn.f64.s64 	%fd61, %rd10;
	mul.f64 	%fd62, %fd57, %fd61;
	setp.gt.f64 	%p13, %fd62, %fd60;
	selp.f64 	%fd63, %fd62, %fd60, %p13;
	cvt.rn.f64.s64 	%fd64, %rd15;
	mul.f64 	%fd65, %fd57, %fd64;
	setp.gt.f64 	%p14, %fd65, %fd63;
	selp.f64 	%fd66, %fd65, %fd63, %p14;
	cvt.rn.f64.s64 	%fd67, %rd17;
	mul.f64 	%fd68, %fd57, %fd67;
	setp.gt.f64 	%p15, %fd68, %fd66;
	selp.f64 	%fd69, %fd68, %fd66, %p15;
	cvt.rn.f64.s64 	%fd70, %rd19;
	mul.f64 	%fd71, %fd57, %fd70;
	setp.gt.f64 	%p16, %fd71, %fd69;
	selp.f64 	%fd72, %fd71, %fd69, %p16;
	cvt.rn.f64.s64 	%fd73, %rd21;
	mul.f64 	%fd74, %fd57, %fd73;
	setp.gt.f64 	%p17, %fd74, %fd72;
	selp.f64 	%fd75, %fd74, %fd72, %p17;
	cvt.rn.f64.u64 	%fd76, %rd22;
	mul.f64 	%fd77, %fd57, %fd76;
	setp.gt.f64 	%p18, %fd77, %fd75;
	selp.f64 	%fd78, %fd77, %fd75, %p18;
	sub.f64 	%fd79, %fd78, %fd101;
	cvt.rn.f64.s32 	%fd80, %r14;
	cvt.rn.f64.s32 	%fd81, %r63;
	cvt.rn.f64.s32 	%fd82, %r64;
	add.f64 	%fd83, %fd81, %fd82;
	div.rn.f64 	%fd84, %fd83, %fd80;
	setp.gt.f64 	%p19, %fd84, 0d3FE0000000000000;
	mov.f64 	%fd85, 0d3FF0000000000000;
	sub.f64 	%fd86, %fd85, %fd84;
	selp.f64 	%fd87, %fd84, %fd86, %p19;
	sub.f64 	%fd88, %fd87, %fd12;
	setp.lt.f64 	%p20, %fd88, 0d0000000000000000;
	selp.f64 	%fd89, 0d0000000000000000, %fd88, %p20;
	add.f64 	%fd90, %fd89, %fd89;
	mul.f64 	%fd91, %fd89, %fd90;
	setp.gt.f64 	%p21, %fd91, %fd79;
	selp.f64 	%fd102, %fd91, %fd79, %p21;
$L__BB2_2:
	shl.b32 	%r22, %r2, 3;
	mov.u32 	%r23, _ZZ15phase2_find_minILi4EEviiiddPKijPdPiE6s_vals;
	add.s32 	%r12, %r23, %r22;
	st.shared.f64 	[%r12], %fd102;
	shl.b32 	%r24, %r2, 4;
	mov.u32 	%r25, _ZZ15phase2_find_minILi4EEviiiddPKijPdPiE6s_cfgs;
	add.s32 	%r13, %r25, %r24;
	st.shared.u32 	[%r13], %r63;
	st.shared.u32 	[%r13+4], %r64;
	st.shared.u32 	[%r13+8], %r65;
	st.shared.u32 	[%r13+12], %r66;
	bar.sync 	0;
	setp.gt.u32 	%p22, %r2, 127;
	@%p22 bra 	$L__BB2_5;
	ld.shared.f64 	%fd3, [%r12+1024];
	ld.shared.f64 	%fd92, [%r12];
	setp.geu.f64 	%p23, %fd3, %fd92;
	@%p23 bra 	$L__BB2_5;
	st.shared.f64 	[%r12], %fd3;
	ld.shared.u32 	%r26, [%r13+2048];
	st.shared.u32 	[%r13], %r26;
	ld.shared.u32 	%r27, [%r13+2052];
	st.shared.u32 	[%r13+4], %r27;
	ld.shared.u32 	%r28, [%r13+2056];
	st.shared.u32 	[%r13+8], %r28;
	ld.shared.u32 	%r29, [%r13+2060];
	st.shared.u32 	[%r13+12], %r29;
$L__BB2_5:
	bar.sync 	0;
	setp.gt.u32 	%p24, %r2, 63;
	@%p24 bra 	$L__BB2_8;
	ld.shared.f64 	%fd4, [%r12+512];
	ld.shared.f64 	%fd93, [%r12];
	setp.geu.f64 	%p25, %fd4, %fd93;
	@%p25 bra 	$L__BB2_8;
	st.shared.f64 	[%r12], %fd4;
	ld.shared.u32 	%r30, [%r13+1024];
	st.shared.u32 	[%r13], %r30;
	ld.shared.u32 	%r31, [%r13+1028];
	st.shared.u32 	[%r13+4], %r31;
	ld.shared.u32 	%r32, [%r13+1032];
	st.shared.u32 	[%r13+8], %r32;
	ld.shared.u32 	%r33, [%r13+1036];
	st.shared.u32 	[%r13+12], %r33;
$L__BB2_8:
	bar.sync 	0;
	setp.gt.u32 	%p26, %r2, 31;
	@%p26 bra 	$L__BB2_11;
	ld.shared.f64 	%fd5, [%r12+256];
	ld.shared.f64 	%fd94, [%r12];
	setp.geu.f64 	%p27, %fd5, %fd94;
	@%p27 bra 	$L__BB2_11;
	st.shared.f64 	[%r12], %fd5;
	ld.shared.u32 	%r34, [%r13+512];
	st.shared.u32 	[%r13], %r34;
	ld.shared.u32 	%r35, [%r13+516];
	st.shared.u32 	[%r13+4], %r35;
	ld.shared.u32 	%r36, [%r13+520];
	st.shared.u32 	[%r13+8], %r36;
	ld.shared.u32 	%r37, [%r13+524];
	st.shared.u32 	[%r13+12], %r37;
$L__BB2_11:
	bar.sync 	0;
	setp.gt.u32 	%p28, %r2, 15;
	@%p28 bra 	$L__BB2_14;
	ld.shared.f64 	%fd6, [%r12+128];
	ld.shared.f64 	%fd95, [%r12];
	setp.geu.f64 	%p29, %fd6, %fd95;
	@%p29 bra 	$L__BB2_14;
	st.shared.f64 	[%r12], %fd6;
	ld.shared.u32 	%r38, [%r13+256];
	st.shared.u32 	[%r13], %r38;
	ld.shared.u32 	%r39, [%r13+260];
	st.shared.u32 	[%r13+4], %r39;
	ld.shared.u32 	%r40, [%r13+264];
	st.shared.u32 	[%r13+8], %r40;
	ld.shared.u32 	%r41, [%r13+268];
	st.shared.u32 	[%r13+12], %r41;
$L__BB2_14:
	bar.sync 	0;
	setp.gt.u32 	%p30, %r2, 7;
	@%p30 bra 	$L__BB2_17;
	ld.shared.f64 	%fd7, [%r12+64];
	ld.shared.f64 	%fd96, [%r12];
	setp.geu.f64 	%p31, %fd7, %fd96;
	@%p31 bra 	$L__BB2_17;
	st.shared.f64 	[%r12], %fd7;
	ld.shared.u32 	%r42, [%r13+128];
	st.shared.u32 	[%r13], %r42;
	ld.shared.u32 	%r43, [%r13+132];
	st.shared.u32 	[%r13+4], %r43;
	ld.shared.u32 	%r44, [%r13+136];
	st.shared.u32 	[%r13+8], %r44;
	ld.shared.u32 	%r45, [%r13+140];
	st.shared.u32 	[%r13+12], %r45;
$L__BB2_17:
	bar.sync 	0;
	setp.gt.u32 	%p32, %r2, 3;
	@%p32 bra 	$L__BB2_20;
	ld.shared.f64 	%fd8, [%r12+32];
	ld.shared.f64 	%fd97, [%r12];
	setp.geu.f64 	%p33, %fd8, %fd97;
	@%p33 bra 	$L__BB2_20;
	st.shared.f64 	[%r12], %fd8;
	ld.shared.u32 	%r46, [%r13+64];
	st.shared.u32 	[%r13], %r46;
	ld.shared.u32 	%r47, [%r13+68];
	st.shared.u32 	[%r13+4], %r47;
	ld.shared.u32 	%r48, [%r13+72];
	st.shared.u32 	[%r13+8], %r48;
	ld.shared.u32 	%r49, [%r13+76];
	st.shared.u32 	[%r13+12], %r49;
$L__BB2_20:
	bar.sync 	0;
	setp.gt.u32 	%p34, %r2, 1;
	@%p34 bra 	$L__BB2_23;
	ld.shared.f64 	%fd9, [%r12+16];
	ld.shared.f64 	%fd98, [%r12];
	setp.geu.f64 	%p35, %fd9, %fd98;
	@%p35 bra 	$L__BB2_23;
	st.shared.f64 	[%r12], %fd9;
	ld.shared.u32 	%r50, [%r13+32];
	st.shared.u32 	[%r13], %r50;
	ld.shared.u32 	%r51, [%r13+36];
	st.shared.u32 	[%r13+4], %r51;
	ld.shared.u32 	%r52, [%r13+40];
	st.shared.u32 	[%r13+8], %r52;
	ld.shared.u32 	%r53, [%r13+44];
	st.shared.u32 	[%r13+12], %r53;
$L__BB2_23:
	bar.sync 	0;
	setp.ne.s32 	%p36, %r2, 0;
	@%p36 bra 	$L__BB2_26;
	ld.shared.f64 	%fd10, [_ZZ15phase2_find_minILi4EEviiiddPKijPdPiE6s_vals+8];
	ld.shared.f64 	%fd99, [%r12];
	setp.geu.f64 	%p37, %fd10, %fd99;
	@%p37 bra 	$L__BB2_26;
	st.shared.f64 	[%r12], %fd10;
	ld.shared.u32 	%r54, [_ZZ15phase2_find_minILi4EEviiiddPKijPdPiE6s_cfgs+16];
	st.shared.u32 	[%r13], %r54;
	ld.shared.u32 	%r55, [_ZZ15phase2_find_minILi4EEviiiddPKijPdPiE6s_cfgs+20];
	st.shared.u32 	[%r13+4], %r55;
	ld.shared.u32 	%r56, [_ZZ15phase2_find_minILi4EEviiiddPKijPdPiE6s_cfgs+24];
	st.shared.u32 	[%r13+8], %r56;
	ld.shared.u32 	%r57, [_ZZ15phase2_find_minILi4EEviiiddPKijPdPiE6s_cfgs+28];
	st.shared.u32 	[%r13+12], %r57;
$L__BB2_26:
	setp.ne.s32 	%p38, %r2, 0;
	bar.sync 	0;
	@%p38 bra 	$L__BB2_28;
	ld.param.u64 	%rd45, [_Z15phase2_find_minILi4EEviiiddPKijPdPi_param_7];
	ld.shared.f64 	%fd100, [_ZZ15phase2_find_minILi4EEviiiddPKijPdPiE6s_vals];
	cvta.to.global.u64 	%rd38, %rd45;
	mul.wide.u32 	%rd39, %r1, 8;
	add.s64 	%rd40, %rd38, %rd39;
	st.global.f64 	[%rd40], %fd100;
	shl.b32 	%r58, %r1, 2;
	ld.shared.u32 	%r59, [_ZZ15phase2_find_minILi4EEviiiddPKijPdPiE6s_cfgs];
	cvta.to.global.u64 	%rd41, %rd3;
	mul.wide.u32 	%rd42, %r58, 4;
	add.s64 	%rd43, %rd41, %rd42;
	st.global.u32 	[%rd43], %r59;
	ld.shared.u32 	%r60, [_ZZ15phase2_find_minILi4EEviiiddPKijPdPiE6s_cfgs+4];
	st.global.u32 	[%rd43+4], %r60;
	ld.shared.u32 	%r61, [_ZZ15phase2_find_minILi4EEviiiddPKijPdPiE6s_cfgs+8];
	st.global.u32 	[%rd43+8], %r61;
	ld.shared.u32 	%r62, [_ZZ15phase2_find_minILi4EEviiiddPKijPdPiE6s_cfgs+12];
	st.global.u32 	[%rd43+12], %r62;
$L__BB2_28:
	ret;

}
	// .globl	_Z15phase2_find_minILi6EEviiiddPKijPdPi
.visible .entry _Z15phase2_find_minILi6EEviiiddPKijPdPi(
	.param .u32 _Z15phase2_find_minILi6EEviiiddPKijPdPi_param_0,
	.param .u32 _Z15phase2_find_minILi6EEviiiddPKijPdPi_param_1,
	.param .u32 _Z15phase2_find_minILi6EEviiiddPKijPdPi_param_2,
	.param .f64 _Z15phase2_find_minILi6EEviiiddPKijPdPi_param_3,
	.param .f64 _Z15phase2_find_minILi6EEviiiddPKijPdPi_param_4,
	.param .u64 .ptr .align 1 _Z15phase2_find_minILi6EEviiiddPKijPdPi_param_5,
	.param .u32 _Z15phase2_find_minILi6EEviiiddPKijPdPi_param_6,
	.param .u64 .ptr .align 1 _Z15phase2_find_minILi6EEviiiddPKijPdPi_param_7,
	.param .u64 .ptr .align 1 _Z15phase2_find_minILi6EEviiiddPKijPdPi_param_8
)
{
	.reg .pred 	%p<66>;
	.reg .b32 	%r<94>;
	.reg .b64 	%rd<92>;
	.reg .b64 	%fd<191>;
	// demoted variable
	.shared .align 8 .b8 _ZZ15phase2_find_minILi6EEviiiddPKijPdPiE6s_vals[2048];
	// demoted variable
	.shared .align 4 .b8 _ZZ15phase2_find_minILi6EEviiiddPKijPdPiE6s_cfgs[6144];
	ld.param.u32 	%r18, [_Z15phase2_find_minILi6EEviiiddPKijPdPi_param_0];
	ld.param.u32 	%r19, [_Z15phase2_find_minILi6EEviiiddPKijPdPi_param_1];
	ld.param.u32 	%r20, [_Z15phase2_find_minILi6EEviiiddPKijPdPi_param_2];
	ld.param.u32 	%r22, [_Z15phase2_find_minILi6EEviiiddPKijPdPi_param_6];
	ld.param.u64 	%rd3, [_Z15phase2_find_minILi6EEviiiddPKijPdPi_param_8];
	mov.u32 	%r1, %ctaid.x;
	mov.u32 	%r23, %ntid.x;
	mov.u32 	%r2, %tid.x;
	mad.lo.s32 	%r3, %r1, %r23, %r2;
	setp.ge.u32 	%p1, %r3, %r22;
	mov.f64 	%fd190, 0d46293E5939A08CEA;
	mov.b32 	%r88, 0;
	mov.u32 	%r89, %r88;
	mov.u32 	%r90, %r88;
	mov.u32 	%r91, %r88;
	mov.u32 	%r92, %r88;
	mov.u32 	%r93, %r88;
	@%p1 bra 	$L__BB3_2;
	ld.param.u64 	%rd90, [_Z15phase2_find_minILi6EEviiiddPKijPdPi_param_5];
	ld.param.f64 	%fd189, [_Z15phase2_find_minILi6EEviiiddPKijPdPi_param_4];
	ld.param.f64 	%fd188, [_Z15phase2_find_minILi6EEviiiddPKijPdPi_param_3];
	cvta.to.global.u64 	%rd4, %rd90;
	mul.wide.u32 	%rd5, %r3, 20;
	add.s64 	%rd6, %rd4, %rd5;
	ld.global.nc.u32 	%r88, [%rd6];
	ld.global.nc.u32 	%r89, [%rd6+4];
	add.s32 	%r24, %r89, %r88;
	ld.global.nc.u32 	%r90, [%rd6+8];
	add.s32 	%r25, %r90, %r24;
	ld.global.nc.u32 	%r91, [%rd6+12];
	add.s32 	%r26, %r91, %r25;
	ld.global.nc.u32 	%r92, [%rd6+16];
	add.s32 	%r27, %r92, %r26;
	sub.s32 	%r93, %r18, %r27;
	mul.wide.s32 	%rd7, %r88, %r88;
	mul.wide.s32 	%rd8, %r88, 2;
	cvt.s64.s32 	%rd9, %r89;
	mul.lo.s64 	%rd10, %rd8, %rd9;
	cvt.s64.s32 	%rd11, %r90;
	cvt.s64.s32 	%rd12, %r91;
	mul.lo.s64 	%rd13, %rd8, %rd12;
	cvt.s64.s32 	%rd14, %r92;
	mul.lo.s64 	%rd15, %rd8, %rd14;
	cvt.s64.s32 	%rd16, %r93;
	mul.lo.s64 	%rd17, %rd8, %rd16;
	mul.wide.s32 	%rd18, %r89, %r89;
	mad.lo.s64 	%rd19, %rd8, %rd11, %rd18;
	mul.wide.s32 	%rd20, %r89, 2;
	mad.lo.s64 	%rd21, %rd20, %rd11, %rd13;
	mad.lo.s64 	%rd22, %rd20, %rd12, %rd15;
	mad.lo.s64 	%rd23, %rd20, %rd14, %rd17;
	mul.lo.s64 	%rd24, %rd20, %rd16;
	mul.wide.s32 	%rd25, %r90, %r90;
	add.s64 	%rd26, %rd25, %rd22;
	mul.wide.s32 	%rd27, %r90, 2;
	mad.lo.s64 	%rd28, %rd27, %rd12, %rd23;
	mad.lo.s64 	%rd29, %rd27, %rd14, %rd24;
	mul.lo.s64 	%rd30, %rd27, %rd16;
	mul.wide.s32 	%rd31, %r91, %r91;
	add.s64 	%rd32, %rd31, %rd29;
	mul.wide.s32 	%rd33, %r91, 2;
	mad.lo.s64 	%rd34, %rd33, %rd14, %rd30;
	mul.wide.s32 	%rd35, %r92, %r92;
	mad.lo.s64 	%rd36, %rd33, %rd16, %rd35;
	mul.wide.s32 	%rd37, %r92, %r93;
	shl.b64 	%rd38, %rd37, 1;
	mul.wide.s32 	%rd39, %r93, %r93;
	add.s64 	%rd40, %rd10, %rd7;
	add.s64 	%rd41, %rd19, %rd40;
	add.s64 	%rd42, %rd21, %rd41;
	add.s64 	%rd43, %rd26, %rd42;
	add.s64 	%rd44, %rd28, %rd43;
	add.s64 	%rd45, %rd32, %rd44;
	add.s64 	%rd46, %rd34, %rd45;
	add.s64 	%rd47, %rd36, %rd46;
	add.s64 	%rd48, %rd38, %rd47;
	add.s64 	%rd49, %rd39, %rd48;
	cvt.rn.f64.s32 	%fd14, %r20;
	mul.f64 	%fd15, %fd14, %fd14;
	rcp.rn.f64 	%fd16, %fd15;
	cvt.rn.f64.s32 	%fd17, %r19;
	mul.f64 	%fd18, %fd17, 0d4010000000000000;
	mul.f64 	%fd19, %fd18, 0d4018000000000000;
	div.rn.f64 	%fd20, %fd16, %fd19;
	cvt.rn.f64.s64 	%fd21, %rd43;
	mul.f64 	%fd22, %fd20, %fd21;
	max.f64 	%fd23, %fd22, 0d0000000000000000;
	sub.s64 	%rd50, %rd44, %rd7;
	cvt.rn.f64.s64 	%fd24, %rd50;
	mul.f64 	%fd25, %fd20, %fd24;
	setp.gt.f64 	%p2, %fd25, %fd23;
	selp.f64 	%fd26, %fd25, %fd23, %p2;
	sub.s64 	%rd51, %rd45, %rd40;
	cvt.rn.f64.s64 	%fd27, %rd51;
	mul.f64 	%fd28, %fd20, %fd27;
	setp.gt.f64 	%p3, %fd28, %fd26;
	selp.f64 	%fd29, %fd28, %fd26, %p3;
	sub.s64 	%rd52, %rd46, %rd41;
	cvt.rn.f64.s64 	%fd30, %rd52;
	mul.f64 	%fd31, %fd20, %fd30;
	setp.gt.f64 	%p4, %fd31, %fd29;
	selp.f64 	%fd32, %fd31, %fd29, %p4;
	sub.s64 	%rd53, %rd47, %rd42;
	cvt.rn.f64.s64 	%fd33, %rd53;
	mul.f64 	%fd34, %fd20, %fd33;
	setp.gt.f64 	%p5, %fd34, %fd32;
	selp.f64 	%fd35, %fd34, %fd32, %p5;
	sub.s64 	%rd54, %rd48, %rd43;
	cvt.rn.f64.s64 	%fd36, %rd54;
	mul.f64 	%fd37, %fd20, %fd36;
	setp.gt.f64 	%p6, %fd37, %fd35;
	selp.f64 	%fd38, %fd37, %fd35, %p6;
	sub.s64 	%rd55, %rd49, %rd44;
	cvt.rn.f64.s64 	%fd39, %rd55;
	mul.f64 	%fd40, %fd20, %fd39;
	setp.gt.f64 	%p7, %fd40, %fd38;
	selp.f64 	%fd41, %fd40, %fd38, %p7;
	mul.f64 	%fd42, %fd18, 0d4014000000000000;
	div.rn.f64 	%fd43, %fd16, %fd42;
	cvt.rn.f64.s64 	%fd44, %rd42;
	mul.f64 	%fd45, %fd43, %fd44;
	setp.gt.f64 	%p8, %fd45, %fd41;
	selp.f64 	%fd46, %fd45, %fd41, %p8;
	sub.s64 	%rd56, %rd43, %rd7;
	cvt.rn.f64.s64 	%fd47, %rd56;
	mul.f64 	%fd48, %fd43, %fd47;
	setp.gt.f64 	%p9, %fd48, %fd46;
	selp.f64 	%fd49, %fd48, %fd46, %p9;
	sub.s64 	%rd57, %rd44, %rd40;
	cvt.rn.f64.s64 	%fd50, %rd57;
	mul.f64 	%fd51, %fd43, %fd50;
	setp.gt.f64 	%p10, %fd51, %fd49;
	selp.f64 	%fd52, %fd51, %fd49, %p10;
	sub.s64 	%rd58, %rd45, %rd41;
	cvt.rn.f64.s64 	%fd53, %rd58;
	mul.f64 	%fd54, %fd43, %fd53;
	setp.gt.f64 	%p11, %fd54, %fd52;
	selp.f64 	%fd55, %fd54, %fd52, %p11;
	sub.s64 	%rd59, %rd46, %rd42;
	cvt.rn.f64.s64 	%fd56, %rd59;
	mul.f64 	%fd57, %fd43, %fd56;
	setp.gt.f64 	%p12, %fd57, %fd55;
	selp.f64 	%fd58, %fd57, %fd55, %p12;
	sub.s64 	%rd60, %rd47, %rd43;
	cvt.rn.f64.s64 	%fd59, %rd60;
	mul.f64 	%fd60, %fd43, %fd59;
	setp.gt.f64 	%p13, %fd60, %fd58;
	selp.f64 	%fd61, %fd60, %fd58, %p13;
	sub.s64 	%rd61, %rd48, %rd44;
	cvt.rn.f64.s64 	%fd62, %rd61;
	mul.f64 	%fd63, %fd43, %fd62;
	setp.gt.f64 	%p14, %fd63, %fd61;
	selp.f64 	%fd64, %fd63, %fd61, %p14;
	sub.s64 	%rd62, %rd49, %rd45;
	cvt.rn.f64.s64 	%fd65, %rd62;
	mul.f64 	%fd66, %fd43, %fd65;
	setp.gt.f64 	%p15, %fd66, %fd64;
	selp.f64 	%fd67, %fd66, %fd64, %p15;
	mul.f64 	%fd68, %fd18, 0d4010000000000000;
	div.rn.f64 	%fd69, %fd16, %fd68;
	cvt.rn.f64.s64 	%fd70, %rd41;
	mul.f64 	%fd71, %fd69, %fd70;
	setp.gt.f64 	%p16, %fd71, %fd67;
	selp.f64 	%fd72, %fd71, %fd67, %p16;
	sub.s64 	%rd63, %rd42, %rd7;
	cvt.rn.f64.s64 	%fd73, %rd63;
	mul.f64 	%fd74, %fd69, %fd73;
	setp.gt.f64 	%p17, %fd74, %fd72;
	selp.f64 	%fd75, %fd74, %fd72, %p17;
	sub.s64 	%rd64, %rd43, %rd40;
	cvt.rn.f64.s64 	%fd76, %rd64;
	mul.f64 	%fd77, %fd69, %fd76;
	setp.gt.f64 	%p18, %fd77, %fd75;
	selp.f64 	%fd78, %fd77, %fd75, %p18;
	sub.s64 	%rd65, %rd44, %rd41;
	cvt.rn.f64.s64 	%fd79, %rd65;
	mul.f64 	%fd80, %fd69, %fd79;
	setp.gt.f64 	%p19, %fd80, %fd78;
	selp.f64 	%fd81, %fd80, %fd78, %p19;
	sub.s64 	%rd66, %rd45, %rd42;
	cvt.rn.f64.s64 	%fd82, %rd66;
	mul.f64 	%fd83, %fd69, %fd82;
	setp.gt.f64 	%p20, %fd83, %fd81;
	selp.f64 	%fd84, %fd83, %fd81, %p20;
	sub.s64 	%rd67, %rd46, %rd43;
	cvt.rn.f64.s64 	%fd85, %rd67;
	mul.f64 	%fd86, %fd69, %fd85;
	setp.gt.f64 	%p21, %fd86, %fd84;
	selp.f64 	%fd87, %fd86, %fd84, %p21;
	sub.s64 	%rd68, %rd47, %rd44;
	cvt.rn.f64.s64 	%fd88, %rd68;
	mul.f64 	%fd89, %fd69, %fd88;
	setp.gt.f64 	%p22, %fd89, %fd87;
	selp.f64 	%fd90, %fd89, %fd87, %p22;
	sub.s64 	%rd69, %rd48, %rd45;
	cvt.rn.f64.s64 	%fd91, %rd69;
	mul.f64 	%fd92, %fd69, %fd91;
	setp.gt.f64 	%p23, %fd92, %fd90;
	selp.f64 	%fd93, %fd92, %fd90, %p23;
	sub.s64 	%rd70, %rd49, %rd46;
	cvt.rn.f64.s64 	%fd94, %rd70;
	mul.f64 	%fd95, %fd69, %fd94;
	setp.gt.f64 	%p24, %fd95, %fd93;
	selp.f64 	%fd96, %fd95, %fd93, %p24;
	mul.f64 	%fd97, %fd18, 0d4008000000000000;
	div.rn.f64 	%fd98, %fd16, %fd97;
	cvt.rn.f64.s64 	%fd99, %rd40;
	mul.f64 	%fd100, %fd98, %fd99;
	setp.gt.f64 	%p25, %fd100, %fd96;
	selp.f64 	%fd101, %fd100, %fd96, %p25;
	add.s64 	%rd71, %rd19, %rd10;
	cvt.rn.f64.s64 	%fd102, %rd71;
	mul.f64 	%fd103, %fd98, %fd102;
	setp.gt.f64 	%p26, %fd103, %fd101;
	selp.f64 	%fd104, %fd103, %fd101, %p26;
	add.s64 	%rd72, %rd21, %rd19;
	cvt.rn.f64.s64 	%fd105, %rd72;
	mul.f64 	%fd106, %fd98, %fd105;
	setp.gt.f64 	%p27, %fd106, %fd104;
	selp.f64 	%fd107, %fd106, %fd104, %p27;
	add.s64 	%rd73, %rd26, %rd21;
	cvt.rn.f64.s64 	%fd108, %rd73;
	mul.f64 	%fd109, %fd98, %fd108;
	setp.gt.f64 	%p28, %fd109, %fd107;
	selp.f64 	%fd110, %fd109, %fd107, %p28;
	add.s64 	%rd74, %rd28, %rd26;
	cvt.rn.f64.s64 	%fd111, %rd74;
	mul.f64 	%fd112, %fd98, %fd111;
	setp.gt.f64 	%p29, %fd112, %fd110;
	selp.f64 	%fd113, %fd112, %fd110, %p29;
	add.s64 	%rd75, %rd32, %rd28;
	cvt.rn.f64.s64 	%fd114, %rd75;
	mul.f64 	%fd115, %fd98, %fd114;
	setp.gt.f64 	%p30, %fd115, %fd113;
	selp.f64 	%fd116, %fd115, %fd113, %p30;
	add.s64 	%rd76, %rd34, %rd32;
	cvt.rn.f64.s64 	%fd117, %rd76;
	mul.f64 	%fd118, %fd98, %fd117;
	setp.gt.f64 	%p31, %fd118, %fd116;
	selp.f64 	%fd119, %fd118, %fd116, %p31;
	add.s64 	%rd77, %rd36, %rd34;
	cvt.rn.f64.s64 	%fd120, %rd77;
	mul.f64 	%fd121, %fd98, %fd120;
	setp.gt.f64 	%p32, %fd121, %fd119;
	selp.f64 	%fd122, %fd121, %fd119, %p32;
	add.s64 	%rd78, %rd38, %rd36;
	cvt.rn.f64.s64 	%fd123, %rd78;
	mul.f64 	%fd124, %fd98, %fd123;
	setp.gt.f64 	%p33, %fd124, %fd122;
	selp.f64 	%fd125, %fd124, %fd122, %p33;
	add.s64 	%rd79, %rd39, %rd38;
	cvt.rn.f64.s64 	%fd126, %rd79;
	mul.f64 	%fd127, %fd98, %fd126;
	setp.gt.f64 	%p34, %fd127, %fd125;
	selp.f64 	%fd128, %fd127, %fd125, %p34;
	add.f64 	%fd129, %fd18, %fd18;
	div.rn.f64 	%fd130, %fd16, %fd129;
	cvt.rn.f64.u64 	%fd131, %rd7;
	mul.f64 	%fd132, %fd130, %fd131;
	setp.gt.f64 	%p35, %fd132, %fd128;
	selp.f64 	%fd133, %fd132, %fd128, %p35;
	cvt.rn.f64.s64 	%fd134, %rd10;
	mul.f64 	%fd135, %fd130, %fd134;
	setp.gt.f64 	%p36, %fd135, %fd133;
	selp.f64 	%fd136, %fd135, %fd133, %p36;
	cvt.rn.f64.s64 	%fd137, %rd19;
	mul.f64 	%fd138, %fd130, %fd137;
	setp.gt.f64 	%p37, %fd138, %fd136;
	selp.f64 	%fd139, %fd138, %fd136, %p37;
	cvt.rn.f64.s64 	%fd140, %rd21;
	mul.f64 	%fd141, %fd130, %fd140;
	setp.gt.f64 	%p38, %fd141, %fd139;
	selp.f64 	%fd142, %fd141, %fd139, %p38;
	cvt.rn.f64.s64 	%fd143, %rd26;
	mul.f64 	%fd144, %fd130, %fd143;
	setp.gt.f64 	%p39, %fd144, %fd142;
	selp.f64 	%fd145, %fd144, %fd142, %p39;
	cvt.rn.f64.s64 	%fd146, %rd28;
	mul.f64 	%fd147, %fd130, %fd146;
	setp.gt.f64 	%p40, %fd147, %fd145;
	selp.f64 	%fd148, %fd147, %fd145, %p40;
	cvt.rn.f64.s64 	%fd149, %rd32;
	mul.f64 	%fd150, %fd130, %fd149;
	setp.gt.f64 	%p41, %fd150, %fd148;
	selp.f64 	%fd151, %fd150, %fd148, %p41;
	cvt.rn.f64.s64 	%fd152, %rd34;
	mul.f64 	%fd153, %fd130, %fd152;
	setp.gt.f64 	%p42, %fd153, %fd151;
	selp.f64 	%fd154, %fd153, %fd151, %p42;
	cvt.rn.f64.s64 	%fd155, %rd36;
	mul.f64 	%fd156, %fd130, %fd155;
	setp.gt.f64 	%p43, %fd156, %fd154;
	selp.f64 	%fd157, %fd156, %fd154, %p43;
	cvt.rn.f64.s64 	%fd158, %rd38;
	mul.f64 	%fd159, %fd130, %fd158;
	setp.gt.f64 	%p44, %fd159, %fd157;
	selp.f64 	%fd160, %fd159, %fd157, %p44;
	cvt.rn.f64.u64 	%fd161, %rd39;
	mul.f64 	%fd162, %fd130, %fd161;
	setp.gt.f64 	%p45, %fd162, %fd160;
	selp.f64 	%fd163, %fd162, %fd160, %p45;
	sub.f64 	%fd164, %fd163, %fd188;
	cvt.rn.f64.s32 	%fd165, %r18;
	cvt.rn.f64.s32 	%fd166, %r88;
	cvt.rn.f64.s32 	%fd167, %r89;
	add.f64 	%fd168, %fd166, %fd167;
	cvt.rn.f64.s32 	%fd169, %r90;
	add.f64 	%fd170, %fd168, %fd169;
	div.rn.f64 	%fd171, %fd170, %fd165;
	setp.gt.f64 	%p46, %fd171, 0d3FE0000000000000;
	mov.f64 	%fd172, 0d3FF0000000000000;
	sub.f64 	%fd173, %fd172, %fd171;
	selp.f64 	%fd174, %fd171, %fd173, %p46;
	sub.f64 	%fd175, %fd174, %fd189;
	setp.lt.f64 	%p47, %fd175, 0d0000000000000000;
	selp.f64 	%fd176, 0d0000000000000000, %fd175, %p47;
	add.f64 	%fd177, %fd176, %fd176;
	mul.f64 	%fd178, %fd176, %fd177;
	setp.gt.f64 	%p48, %fd178, %fd164;
	selp.f64 	%fd190, %fd178, %fd164, %p48;
$L__BB3_2:
	shl.b32 	%r28, %r2, 3;
	mov.u32 	%r29, _ZZ15phase2_find_minILi6EEviiiddPKijPdPiE6s_vals;
	add.s32 	%r16, %r29, %r28;
	st.shared.f64 	[%r16], %fd190;
	mov.u32 	%r30, _ZZ15phase2_find_minILi6EEviiiddPKijPdPiE6s_cfgs;
	mad.lo.s32 	%r17, %r2, 24, %r30;
	st.shared.u32 	[%r17], %r88;
	st.shared.u32 	[%r17+4], %r89;
	st.shared.u32 	[%r17+8], %r90;
	st.shared.u32 	[%r17+12], %r91;
	st.shared.u32 	[%r17+16], %r92;
	st.shared.u32 	[%r17+20], %r93;
	bar.sync 	0;
	setp.gt.u32 	%p49, %r2, 127;
	@%p49 bra 	$L__BB3_5;
	ld.shared.f64 	%fd3, [%r16+1024];
	ld.shared.f64 	%fd179, [%r16];
	setp.geu.f64 	%p50, %fd3, %fd179;
	@%p50 bra 	$L__BB3_5;
	st.shared.f64 	[%r16], %fd3;
	ld.shared.u32 	%r31, [%r17+3072];
	st.shared.u32 	[%r17], %r31;
	ld.shared.u32 	%r32, [%r17+3076];
	st.shared.u32 	[%r17+4], %r32;
	ld.shared.u32 	%r33, [%r17+3080];
	st.shared.u32 	[%r17+8], %r33;
	ld.shared.u32 	%r34, [%r17+3084];
	st.shared.u32 	[%r17+12], %r34;
	ld.shared.u32 	%r35, [%r17+3088];
	st.shared.u32 	[%r17+16], %r35;
	ld.shared.u32 	%r36, [%r17+3092];
	st.shared.u32 	[%r17+20], %r36;
$L__BB3_5:
	bar.sync 	0;
	setp.gt.u32 	%p51, %r2, 63;
	@%p51 bra 	$L__BB3_8;
	ld.shared.f64 	%fd4, [%r16+512];
	ld.shared.f64 	%fd180, [%r16];
	setp.geu.f64 	%p52, %fd4, %fd180;
	@%p52 bra 	$L__BB3_8;
	st.shared.f64 	[%r16], %fd4;
	ld.shared.u32 	%r37, [%r17+1536];
	st.shared.u32 	[%r17], %r37;
	ld.shared.u32 	%r38, [%r17+1540];
	st.shared.u32 	[%r17+4], %r38;
	ld.shared.u32 	%r39, [%r17+1544];
	st.shared.u32 	[%r17+8], %r39;
	ld.shared.u32 	%r40, [%r17+1548];
	st.shared.u32 	[%r17+12], %r40;
	ld.shared.u32 	%r41, [%r17+1552];
	st.shared.u32 	[%r17+16], %r41;
	ld.shared.u32 	%r42, [%r17+1556];
	st.shared.u32 	[%r17+20], %r42;
$L__BB3_8:
	bar.sync 	0;
	setp.gt.u32 	%p53, %r2, 31;
	@%p53 bra 	$L__BB3_11;
	ld.shared.f64 	%fd5, [%r16+256];
	ld.shared.f64 	%fd181, [%r16];
	setp.geu.f64 	%p54, %fd5, %fd181;
	@%p54 bra 	$L__BB3_11;
	st.shared.f64 	[%r16], %fd5;
	ld.shared.u32 	%r43, [%r17+768];
	st.shared.u32 	[%r17], %r43;
	ld.shared.u32 	%r44, [%r17+772];
	st.shared.u32 	[%r17+4], %r44;
	ld.shared.u32 	%r45, [%r17+776];
	st.shared.u32 	[%r17+8], %r45;
	ld.shared.u32 	%r46, [%r17+780];
	st.shared.u32 	[%r17+12], %r46;
	ld.shared.u32 	%r47, [%r17+784];
	st.shared.u32 	[%r17+16], %r47;
	ld.shared.u32 	%r48, [%r17+788];
	st.shared.u32 	[%r17+20], %r48;
$L__BB3_11:
	bar.sync 	0;
	setp.gt.u32 	%p55, %r2, 15;
	@%p55 bra 	$L__BB3_14;
	ld.shared.f64 	%fd6, [%r16+128];
	ld.shared.f64 	%fd182, [%r16];
	setp.geu.f64 	%p56, %fd6, %fd182;
	@%p56 bra 	$L__BB3_14;
	st.shared.f64 	[%r16], %fd6;
	ld.shared.u32 	%r49, [%r17+384];
	st.shared.u32 	[%r17], %r49;
	ld.shared.u32 	%r50, [%r17+388];
	st.shared.u32 	[%r17+4], %r50;
	ld.shared.u32 	%r51, [%r17+392];
	st.shared.u32 	[%r17+8], %r51;
	ld.shared.u32 	%r52, [%r17+396];
	st.shared.u32 	[%r17+12], %r52;
	ld.shared.u32 	%r53, [%r17+400];
	st.shared.u32 	[%r17+16], %r53;
	ld.shared.u32 	%r54, [%r17+404];
	st.shared.u32 	[%r17+20], %r54;
$L__BB3_14:
	bar.sync 	0;
	setp.gt.u32 	%p57, %r2, 7;
	@%p57 bra 	$L__BB3_17;
	ld.shared.f64 	%fd7, [%r16+64];
	ld.shared.f64 	%fd183, [%r16];
	setp.geu.f64 	%p58, %fd7, %fd183;
	@%p58 bra 	$L__BB3_17;
	st.shared.f64 	[%r16], %fd7;
	ld.shared.u32 	%r55, [%r17+192];
	st.shared.u32 	[%r17], %r55;
	ld.shared.u32 	%r56, [%r17+196];
	st.shared.u32 	[%r17+4], %r56;
	ld.shared.u32 	%r57, [%r17+200];
	st.shared.u32 	[%r17+8], %r57;
	ld.shared.u32 	%r58, [%r17+204];
	st.shared.u32 	[%r17+12], %r58;
	ld.shared.u32 	%r59, [%r17+208];
	st.shared.u32 	[%r17+16], %r59;
	ld.shared.u32 	%r60, [%r17+212];
	st.shared.u32 	[%r17+20], %r60;
$L__BB3_17:
	bar.sync 	0;
	setp.gt.u32 	%p59, %r2, 3;
	@%p59 bra 	$L__BB3_20;
	ld.shared.f64 	%fd8, [%r16+32];
	ld.shared.f64 	%fd184, [%r16];
	setp.geu.f64 	%p60, %fd8, %fd184;
	@%p60 bra 	$L__BB3_20;
	st.shared.f64 	[%r16], %fd8;
	ld.shared.u32 	%r61, [%r17+96];
	st.shared.u32 	[%r17], %r61;
	ld.shared.u32 	%r62, [%r17+100];
	st.shared.u32 	[%r17+4], %r62;
	ld.shared.u32 	%r63, [%r17+104];
	st.shared.u32 	[%r17+8], %r63;
	ld.shared.u32 	%r64, [%r17+108];
	st.shared.u32 	[%r17+12], %r64;
	ld.shared.u32 	%r65, [%r17+112];
	st.shared.u32 	[%r17+16], %r65;
	ld.shared.u32 	%r66, [%r17+116];
	st.shared.u32 	[%r17+20], %r66;
$L__BB3_20:
	bar.sync 	0;
	setp.gt.u32 	%p61, %r2, 1;
	@%p61 bra 	$L__BB3_23;
	ld.shared.f64 	%fd9, [%r16+16];
	ld.shared.f64 	%fd185, [%r16];
	setp.geu.f64 	%p62, %fd9, %fd185;
	@%p62 bra 	$L__BB3_23;
	st.shared.f64 	[%r16], %fd9;
	ld.shared.u32 	%r67, [%r17+48];
	st.shared.u32 	[%r17], %r67;
	ld.shared.u32 	%r68, [%r17+52];
	st.shared.u32 	[%r17+4], %r68;
	ld.shared.u32 	%r69, [%r17+56];
	st.shared.u32 	[%r17+8], %r69;
	ld.shared.u32 	%r70, [%r17+60];
	st.shared.u32 	[%r17+12], %r70;
	ld.shared.u32 	%r71, [%r17+64];
	st.shared.u32 	[%r17+16], %r71;
	ld.shared.u32 	%r72, [%r17+68];
	st.shared.u32 	[%r17+20], %r72;
$L__BB3_23:
	bar.sync 	0;
	setp.ne.s32 	%p63, %r2, 0;
	@%p63 bra 	$L__BB3_26;
	ld.shared.f64 	%fd10, [_ZZ15phase2_find_minILi6EEviiiddPKijPdPiE6s_vals+8];
	ld.shared.f64 	%fd186, [%r16];
	setp.geu.f64 	%p64, %fd10, %fd186;
	@%p64 bra 	$L__BB3_26;
	st.shared.f64 	[%r16], %fd10;
	ld.shared.u32 	%r73, [_ZZ15phase2_find_minILi6EEviiiddPKijPdPiE6s_cfgs+24];
	st.shared.u32 	[%r17], %r73;
	ld.shared.u32 	%r74, [_ZZ15phase2_find_minILi6EEviiiddPKijPdPiE6s_cfgs+28];
	st.shared.u32 	[%r17+4], %r74;
	ld.shared.u32 	%r75, [_ZZ15phase2_find_minILi6EEviiiddPKijPdPiE6s_cfgs+32];
	st.shared.u32 	[%r17+8], %r75;
	ld.shared.u32 	%r76, [_ZZ15phase2_find_minILi6EEviiiddPKijPdPiE6s_cfgs+36];
	st.shared.u32 	[%r17+12], %r76;
	ld.shared.u32 	%r77, [_ZZ15phase2_find_minILi6EEviiiddPKijPdPiE6s_cfgs+40];
	st.shared.u32 	[%r17+16], %r77;
	ld.shared.u32 	%r78, [_ZZ15phase2_find_minILi6EEviiiddPKijPdPiE6s_cfgs+44];
	st.shared.u32 	[%r17+20], %r78;
$L__BB3_26:
	setp.ne.s32 	%p65, %r2, 0;
	bar.sync 	0;
	@%p65 bra 	$L__BB3_28;
	ld.param.u64 	%rd91, [_Z15phase2_find_minILi6EEviiiddPKijPdPi_param_7];
	cvta.to.global.u64 	%rd80, %rd3;
	ld.shared.f64 	%fd187, [_ZZ15phase2_find_minILi6EEviiiddPKijPdPiE6s_vals];
	cvta.to.global.u64 	%rd81, %rd91;
	mul.wide.u32 	%rd82, %r1, 8;
	add.s64 	%rd83, %rd81, %rd82;
	st.global.f64 	[%rd83], %fd187;
	mul.lo.s32 	%r79, %r1, 6;
	ld.shared.u32 	%r80, [_ZZ15phase2_find_minILi6EEviiiddPKijPdPiE6s_cfgs];
	mul.wide.u32 	%rd84, %r79, 4;
	add.s64 	%rd85, %rd80, %rd84;
	st.global.u32 	[%rd85], %r80;
	ld.shared.u32 	%r81, [_ZZ15phase2_find_minILi6EEviiiddPKijPdPiE6s_cfgs+4];
	st.global.u32 	[%rd85+4], %r81;
	ld.shared.u32 	%r82, [_ZZ15phase2_find_minILi6EEviiiddPKijPdPiE6s_cfgs+8];
	add.s32 	%r83, %r79, 2;
	mul.wide.u32 	%rd86, %r83, 4;
	add.s64 	%rd87, %rd80, %rd86;
	st.global.u32 	[%rd87], %r82;
	ld.shared.u32 	%r84, [_ZZ15phase2_find_minILi6EEviiiddPKijPdPiE6s_cfgs+12];
	st.global.u32 	[%rd87+4], %r84;
	ld.shared.u32 	%r85, [_ZZ15phase2_find_minILi6EEviiiddPKijPdPiE6s_cfgs+16];
	add.s32 	%r86, %r79, 4;
	mul.wide.u32 	%rd88, %r86, 4;
	add.s64 	%rd89, %rd80, %rd88;
	st.global.u32 	[%rd89], %r85;
	ld.shared.u32 	%r87, [_ZZ15phase2_find_minILi6EEviiiddPKijPdPiE6s_cfgs+20];
	st.global.u32 	[%rd89+4], %r87;
$L__BB3_28:
	ret;

}
	// .globl	_Z19phase2_prove_targetILi4EEviiiddddPKijPxPdPi
.visible .entry _Z19phase2_prove_targetILi4EEviiiddddPKijPxPdPi(
	.param .u32 _Z19phase2_prove_targetILi4EEviiiddddPKijPxPdPi_param_0,
	.param .u32 _Z19phase2_prove_targetILi4EEviiiddddPKijPxPdPi_param_1,
	.param .u32 _Z19phase2_prove_targetILi4EEviiiddddPKijPxPdPi_param_2,
	.param .f64 _Z19phase2_prove_targetILi4EEviiiddddPKijPxPdPi_param_3,
	.param .f64 _Z19phase2_prove_targetILi4EEviiiddddPKijPxPdPi_param_4,
	.param .f64 _Z19phase2_prove_targetILi4EEviiiddddPKijPxPdPi_param_5,
	.param .f64 _Z19phase2_prove_targetILi4EEviiiddddPKijPxPdPi_param_6,
	.param .u64 .ptr .align 1 _Z19phase2_prove_targetILi4EEviiiddddPKijPxPdPi_param_7,
	.param .u32 _Z19phase2_prove_targetILi4EEviiiddddPKijPxPdPi_param_8,
	.param .u64 .ptr .align 1 _Z19phase2_prove_targetILi4EEviiiddddPKijPxPdPi_param_9,
	.param .u64 .ptr .align 1 _Z19phase2_prove_targetILi4EEviiiddddPKijPxPdPi_param_10,
	.param .u64 .ptr .align 1 _Z19phase2_prove_targetILi4EEviiiddddPKijPxPdPi_param_11
)
{
	.reg .pred 	%p<72>;
	.reg .b32 	%r<76>;
	.reg .b64 	%rd<56>;
	.reg .b64 	%fd<123>;
	// demoted variable
	.shared .align 4 .u32 _ZZ19phase2_prove_targetILi4EEviiiddddPKijPxPdPiE6s_asym;
	// demoted variable
	.shared .align 4 .u32 _ZZ19phase2_prove_targetILi4EEviiiddddPKijPxPdPiE6s_test;
	// demoted variable
	.shared .align 4 .u32 _ZZ19phase2_prove_targetILi4EEviiiddddPKijPxPdPiE6s_surv;
	// demoted variable
	.shared .align 8 .b8 _ZZ19phase2_prove_targetILi4EEviiiddddPKijPxPdPiE8s_min_tv[2048];
	// demoted variable
	.shared .align 4 .b8 _ZZ19phase2_prove_targetILi4EEviiiddddPKijPxPdPiE9s_min_cfg[4096];
	ld.param.u32 	%r14, [_Z19phase2_prove_targetILi4EEviiiddddPKijPxPdPi_param_0];
	ld.param.u32 	%r15, [_Z19phase2_prove_targetILi4EEviiiddddPKijPxPdPi_param_1];
	ld.param.u32 	%r16, [_Z19phase2_prove_targetILi4EEviiiddddPKijPxPdPi_param_2];
	ld.param.f64 	%fd51, [_Z19phase2_prove_targetILi4EEviiiddddPKijPxPdPi_param_4];
	ld.param.f64 	%fd52, [_Z19phase2_prove_targetILi4EEviiiddddPKijPxPdPi_param_5];
	ld.param.f64 	%fd53, [_Z19phase2_prove_targetILi4EEviiiddddPKijPxPdPi_param_6];
	ld.param.u64 	%rd13, [_Z19phase2_prove_targetILi4EEviiiddddPKijPxPdPi_param_7];
	ld.param.u32 	%r18, [_Z19phase2_prove_targetILi4EEviiiddddPKijPxPdPi_param_8];
	ld.param.u64 	%rd15, [_Z19phase2_prove_targetILi4EEviiiddddPKijPxPdPi_param_10];
	ld.param.u64 	%rd16, [_Z19phase2_prove_targetILi4EEviiiddddPKijPxPdPi_param_11];
	mov.u32 	%r1, %ctaid.x;
	mov.u32 	%r19, %ntid.x;
	mov.u32 	%r2, %tid.x;
	mad.lo.s32 	%r3, %r1, %r19, %r2;
	setp.ge.u32 	%p5, %r3, %r18;
	mov.pred 	%p4, -1;
	mov.b32 	%r72, 0;
	mov.f64 	%fd122, 0d46293E5939A08CEA;
	mov.u32 	%r73, %r72;
	mov.u32 	%r74, %r72;
	mov.u32 	%r75, %r72;
	mov.pred 	%p69, %p4;
	mov.pred 	%p70, %p4;
	mov.pred 	%p71, %p4;
	@%p5 bra 	$L__BB4_42;
	cvta.to.global.u64 	%rd17, %rd13;
	mul.wide.u32 	%rd18, %r3, 12;
	add.s64 	%rd19, %rd17, %rd18;
	ld.global.nc.u32 	%r4, [%rd19];
	ld.global.nc.u32 	%r5, [%rd19+4];
	add.s32 	%r21, %r5, %r4;
	ld.global.nc.u32 	%r6, [%rd19+8];
	add.s32 	%r22, %r6, %r21;
	sub.s32 	%r7, %r14, %r22;
	cvt.rn.f64.s32 	%fd56, %r14;
	cvt.rn.f64.s32 	%fd57, %r4;
	cvt.rn.f64.s32 	%fd58, %r5;
	add.f64 	%fd59, %fd57, %fd58;
	div.rn.f64 	%fd60, %fd59, %fd56;
	setp.gt.f64 	%p8, %fd60, 0d3FE0000000000000;
	mov.f64 	%fd61, 0d3FF0000000000000;
	sub.f64 	%fd62, %fd61, %fd60;
	selp.f64 	%fd63, %fd60, %fd62, %p8;
	sub.f64 	%fd64, %fd63, %fd51;
	setp.lt.f64 	%p9, %fd64, 0d0000000000000000;
	selp.f64 	%fd65, 0d0000000000000000, %fd64, %p9;
	add.f64 	%fd66, %fd65, %fd65;
	mul.f64 	%fd67, %fd65, %fd66;
	setp.ge.f64 	%p10, %fd67, %fd52;
	mov.pred 	%p71, 0;
	@%p10 bra 	$L__BB4_42;
	cvt.s64.s32 	%rd20, %r5;
	cvt.s64.s32 	%rd21, %r6;
	mul.wide.s32 	%rd1, %r4, %r4;
	mul.wide.s32 	%rd22, %r4, 2;
	mul.lo.s64 	%rd2, %rd22, %rd20;
	cvt.s64.s32 	%rd23, %r7;
	mul.lo.s64 	%rd24, %rd22, %rd23;
	mul.wide.s32 	%rd25, %r5, %r5;
	mad.lo.s64 	%rd3, %rd22, %rd21, %rd25;
	mul.wide.s32 	%rd26, %r5, 2;
	mad.lo.s64 	%rd4, %rd26, %rd21, %rd24;
	mul.wide.s32 	%rd27, %r6, %r6;
	mad.lo.s64 	%rd5, %rd26, %rd23, %rd27;
	mul.wide.s32 	%rd28, %r6, %r7;
	shl.b64 	%rd6, %rd28, 1;
	mul.wide.s32 	%rd7, %r7, %r7;
	add.s64 	%rd8, %rd2, %rd1;
	add.s64 	%rd9, %rd3, %rd8;
	add.s64 	%rd10, %rd4, %rd9;
	add.s64 	%rd11, %rd5, %rd10;
	add.s64 	%rd12, %rd6, %rd11;
	cvt.rn.f64.s32 	%fd69, %r16;
	mul.f64 	%fd70, %fd69, %fd69;
	rcp.rn.f64 	%fd1, %fd70;
	cvt.rn.f64.s32 	%fd71, %r15;
	mul.f64 	%fd2, %fd71, 0d4010000000000000;
	mul.f64 	%fd72, %fd2, 0d4010000000000000;
	div.rn.f64 	%fd3, %fd1, %fd72;
	cvt.rn.f64.s64 	%fd73, %rd9;
	mul.f64 	%fd4, %fd3, %fd73;
	setp.leu.f64 	%p11, %fd4, 0d0000000000000000;
	mov.f64 	%fd121, 0d0000000000000000;
	@%p11 bra 	$L__BB4_4;
	setp.gt.f64 	%p12, %fd4, %fd53;
	mov.f64 	%fd121, %fd4;
	@%p12 bra 	$L__BB4_12;
$L__BB4_4:
	sub.s64 	%rd29, %rd10, %rd1;
	cvt.rn.f64.s64 	%fd74, %rd29;
	mul.f64 	%fd6, %fd3, %fd74;
	setp.leu.f64 	%p13, %fd6, %fd121;
	@%p13 bra 	$L__BB4_6;
	setp.gt.f64 	%p14, %fd6, %fd53;
	mov.f64 	%fd121, %fd6;
	@%p14 bra 	$L__BB4_12;
$L__BB4_6:
	sub.s64 	%rd30, %rd11, %rd8;
	cvt.rn.f64.s64 	%fd75, %rd30;
	mul.f64 	%fd8, %fd3, %fd75;
	setp.leu.f64 	%p15, %fd8, %fd121;
	@%p15 bra 	$L__BB4_8;
	setp.gt.f64 	%p16, %fd8, %fd53;
	mov.f64 	%fd121, %fd8;
	@%p16 bra 	$L__BB4_12;
$L__BB4_8:
	sub.s64 	%rd31, %rd12, %rd9;
	cvt.rn.f64.s64 	%fd76, %rd31;
	mul.f64 	%fd10, %fd3, %fd76;
	setp.leu.f64 	%p17, %fd10, %fd121;
	@%p17 bra 	$L__BB4_10;
	setp.gt.f64 	%p18, %fd10, %fd53;
	mov.f64 	%fd121, %fd10;
	@%p18 bra 	$L__BB4_12;
$L__BB4_10:
	add.s64 	%rd32, %rd7, %rd12;
	sub.s64 	%rd33, %rd32, %rd10;
	cvt.rn.f64.s64 	%fd77, %rd33;
	mul.f64 	%fd12, %fd3, %fd77;
	setp.leu.f64 	%p19, %fd12, %fd121;
	@%p19 bra 	$L__BB4_12;
	mov.f64 	%fd121, %fd12;
$L__BB4_12:
	setp.gt.f64 	%p20, %fd121, %fd53;
	@%p20 bra 	$L__BB4_40;
	mul.f64 	%fd78, %fd2, 0d4008000000000000;
	div.rn.f64 	%fd14, %fd1, %fd78;
	cvt.rn.f64.s64 	%fd79, %rd8;
	mul.f64 	%fd15, %fd14, %fd79;
	setp.leu.f64 	%p21, %fd15, %fd121;
	@%p21 bra 	$L__BB4_15;
	setp.gt.f64 	%p22, %fd15, %fd53;
	mov.f64 	%fd121, %fd15;
	@%p22 bra 	$L__BB4_25;
$L__BB4_15:
	sub.s64 	%rd34, %rd9, %rd1;
	cvt.rn.f64.s64 	%fd80, %rd34;
	mul.f64 	%fd17, %fd14, %fd80;
	setp.leu.f64 	%p23, %fd17, %fd121;
	@%p23 bra 	$L__BB4_17;
	setp.gt.f64 	%p24, %fd17, %fd53;
	mov.f64 	%fd121, %fd17;
	@%p24 bra 	$L__BB4_25;
$L__BB4_17:
	sub.s64 	%rd35, %rd10, %rd8;
	cvt.rn.f64.s64 	%fd81, %rd35;
	mul.f64 	%fd19, %fd14, %fd81;
	setp.leu.f64 	%p25, %fd19, %fd121;
	@%p25 bra 	$L__BB4_19;
	setp.gt.f64 	%p26, %fd19, %fd53;
	mov.f64 	%fd121, %fd19;
	@%p26 bra 	$L__BB4_25;
$L__BB4_19:
	sub.s64 	%rd36, %rd11, %rd9;
	cvt.rn.f64.s64 	%fd82, %rd36;
	mul.f64 	%fd21, %fd14, %fd82;
	setp.leu.f64 	%p27, %fd21, %fd121;
	@%p27 bra 	$L__BB4_21;
	setp.gt.f64 	%p28, %fd21, %fd53;
	mov.f64 	%fd121, %fd21;
	@%p28 bra 	$L__BB4_25;
$L__BB4_21:
	sub.s64 	%rd37, %rd12, %rd10;
	cvt.rn.f64.s64 	%fd83, %rd37;
	mul.f64 	%fd23, %fd14, %fd83;
	setp.leu.f64 	%p29, %fd23, %fd121;
	@%p29 bra 	$L__BB4_23;
	setp.gt.f64 	%p30, %fd23, %fd53;
	mov.f64 	%fd121, %fd23;
	@%p30 bra 	$L__BB4_25;
$L__BB4_23:
	add.s64 	%rd38, %rd7, %rd6;
	cvt.rn.f64.s64 	%fd84, %rd38;
	mul.f64 	%fd25, %fd14, %fd84;
	setp.leu.f64 	%p31, %fd25, %fd121;
	@%p31 bra 	$L__BB4_25;
	mov.f64 	%fd121, %fd25;
$L__BB4_25:
	setp.gt.f64 	%p32, %fd121, %fd53;
	@%p32 bra 	$L__BB4_40;
	add.f64 	%fd85, %fd2, %fd2;
	div.rn.f64 	%fd27, %fd1, %fd85;
	cvt.rn.f64.u64 	%fd86, %rd1;
	mul.f64 	%fd28, %fd27, %fd86;
	setp.leu.f64 	%p33, %fd28, %fd121;
	@%p33 bra 	$L__BB4_28;
	setp.gt.f64 	%p34, %fd28, %fd53;
	mov.f64 	%fd121, %fd28;
	@%p34 bra 	$L__BB4_40;
$L__BB4_28:
	cvt.rn.f64.s64 	%fd87, %rd2;
	mul.f64 	%fd30, %fd27, %fd87;
	setp.leu.f64 	%p35, %fd30, %fd121;
	@%p35 bra 	$L__BB4_30;
	setp.gt.f64 	%p36, %fd30, %fd53;
	mov.f64 	%fd121, %fd30;
	@%p36 bra 	$L__BB4_40;
$L__BB4_30:
	cvt.rn.f64.s64 	%fd88, %rd3;
	mul.f64 	%fd32, %fd27, %fd88;
	setp.leu.f64 	%p37, %fd32, %fd121;
	@%p37 bra 	$L__BB4_32;
	setp.gt.f64 	%p38, %fd32, %fd53;
	mov.f64 	%fd121, %fd32;
	@%p38 bra 	$L__BB4_40;
$L__BB4_32:
	cvt.rn.f64.s64 	%fd89, %rd4;
	mul.f64 	%fd34, %fd27, %fd89;
	setp.leu.f64 	%p39, %fd34, %fd121;
	@%p39 bra 	$L__BB4_34;
	setp.gt.f64 	%p40, %fd34, %fd53;
	mov.f64 	%fd121, %fd34;
	@%p40 bra 	$L__BB4_40;
$L__BB4_34:
	cvt.rn.f64.s64 	%fd90, %rd5;
	mul.f64 	%fd36, %fd27, %fd90;
	setp.leu.f64 	%p41, %fd36, %fd121;
	@%p41 bra 	$L__BB4_36;
	setp.gt.f64 	%p42, %fd36, %fd53;
	mov.f64 	%fd121, %fd36;
	@%p42 bra 	$L__BB4_40;
$L__BB4_36:
	cvt.rn.f64.s64 	%fd91, %rd6;
	mul.f64 	%fd38, %fd27, %fd91;
	setp.leu.f64 	%p43, %fd38, %fd121;
	@%p43 bra 	$L__BB4_38;
	setp.gt.f64 	%p44, %fd38, %fd53;
	mov.f64 	%fd121, %fd38;
	@%p44 bra 	$L__BB4_40;
$L__BB4_38:
	cvt.rn.f64.u64 	%fd92, %rd7;
	mul.f64 	%fd40, %fd27, %fd92;
	setp.leu.f64 	%p45, %fd40, %fd121;
	@%p45 bra 	$L__BB4_40;
	mov.f64 	%fd121, %fd40;
$L__BB4_40:
	setp.gt.f64 	%p48, %fd121, %fd53;
	mov.pred 	%p70, 0;
	mov.u32 	%r73, %r72;
	mov.u32 	%r74, %r72;
	mov.u32 	%r75, %r72;
	mov.pred 	%p69, %p4;
	mov.pred 	%p71, %p4;
	@%p48 bra 	$L__BB4_42;
	mov.pred 	%p69, 0;
	mov.u32 	%r72, %r4;
	mov.u32 	%r73, %r5;
	mov.u32 	%r74, %r6;
	mov.u32 	%r75, %r7;
	mov.f64 	%fd122, %fd121;
	mov.pred 	%p70, %p4;
	mov.pred 	%p71, %p4;
$L__BB4_42:
	setp.ne.s32 	%p51, %r2, 0;
	@%p51 bra 	$L__BB4_44;
	mov.b32 	%r24, 0;
	st.shared.u32 	[_ZZ19phase2_prove_targetILi4EEviiiddddPKijPxPdPiE6s_asym], %r24;
	st.shared.u32 	[_ZZ19phase2_prove_targetILi4EEviiiddddPKijPxPdPiE6s_test], %r24;
	st.shared.u32 	[_ZZ19phase2_prove_targetILi4EEviiiddddPKijPxPdPiE6s_surv], %r24;
$L__BB4_44:
	bar.sync 	0;
	@%p71 bra 	$L__BB4_46;
	atom.shared.add.u32 	%r25, [_ZZ19phase2_prove_targetILi4EEviiiddddPKijPxPdPiE6s_asym], 1;
$L__BB4_46:
	@%p70 bra 	$L__BB4_48;
	atom.shared.add.u32 	%r26, [_ZZ19phase2_prove_targetILi4EEviiiddddPKijPxPdPiE6s_test], 1;
$L__BB4_48:
	@%p69 bra 	$L__BB4_50;
	atom.shared.add.u32 	%r27, [_ZZ19phase2_prove_targetILi4EEviiiddddPKijPxPdPiE6s_surv], 1;
$L__BB4_50:
	shl.b32 	%r28, %r2, 3;
	mov.u32 	%r29, _ZZ19phase2_prove_targetILi4EEviiiddddPKijPxPdPiE8s_min_tv;
	add.s32 	%r12, %r29, %r28;
	st.shared.f64 	[%r12], %fd122;
	shl.b32 	%r30, %r2, 4;
	mov.u32 	%r31, _ZZ19phase2_prove_targetILi4EEviiiddddPKijPxPdPiE9s_min_cfg;
	add.s32 	%r13, %r31, %r30;
	st.shared.u32 	[%r13], %r72;
	st.shared.u32 	[%r13+4], %r73;
	st.shared.u32 	[%r13+8], %r74;
	st.shared.u32 	[%r13+12], %r75;
	bar.sync 	0;
	setp.gt.u32 	%p52, %r2, 127;
	@%p52 bra 	$L__BB4_53;
	ld.shared.f64 	%fd43, [%r12+1024];
	ld.shared.f64 	%fd94, [%r12];
	setp.geu.f64 	%p53, %fd43, %fd94;
	@%p53 bra 	$L__BB4_53;
	st.shared.f64 	[%r12], %fd43;
	ld.shared.u32 	%r32, [%r13+2048];
	st.shared.u32 	[%r13], %r32;
	ld.shared.u32 	%r33, [%r13+2052];
	st.shared.u32 	[%r13+4], %r33;
	ld.shared.u32 	%r34, [%r13+2056];
	st.shared.u32 	[%r13+8], %r34;
	ld.shared.u32 	%r35, [%r13+2060];
	st.shared.u32 	[%r13+12], %r35;
$L__BB4_53:
	bar.sync 	0;
	setp.gt.u32 	%p54, %r2, 63;
	@%p54 bra 	$L__BB4_56;
	ld.shared.f64 	%fd44, [%r12+512];
	ld.shared.f64 	%fd95, [%r12];
	setp.geu.f64 	%p55, %fd44, %fd95;
	@%p55 bra 	$L__BB4_56;
	st.shared.f64 	[%r12], %fd44;
	ld.shared.u32 	%r36, [%r13+1024];
	st.shared.u32 	[%r13], %r36;
	ld.shared.u32 	%r37, [%r13+1028];
	st.shared.u32 	[%r13+4], %r37;
	ld.shared.u32 	%r38, [%r13+1032];
	st.shared.u32 	[%r13+8], %r38;
	ld.shared.u32 	%r39, [%r13+1036];
	st.shared.u32 	[%r13+12], %r39;
$L__BB4_56:
	bar.sync 	0;
	setp.gt.u32 	%p56, %r2, 31;
	@%p56 bra 	$L__BB4_59;
	ld.shared.f64 	%fd45, [%r12+256];
	ld.shared.f64 	%fd96, [%r12];
	setp.geu.f64 	%p57, %fd45, %fd96;
	@%p57 bra 	$L__BB4_59;
	st.shared.f64 	[%r12], %fd45;
	ld.shared.u32 	%r40, [%r13+512];
	st.shared.u32 	[%r13], %r40;
	ld.shared.u32 	%r41, [%r13+516];
	st.shared.u32 	[%r13+4], %r41;
	ld.shared.u32 	%r42, [%r13+520];
	st.shared.u32 	[%r13+8], %r42;
	ld.shared.u32 	%r43, [%r13+524];
	st.shared.u32 	[%r13+12], %r43;
$L__BB4_59:
	bar.sync 	0;
	setp.gt.u32 	%p58, %r2, 15;
	@%p58 bra 	$L__BB4_62;
	ld.shared.f64 	%fd46, [%r12+128];
	ld.shared.f64 	%fd97, [%r12];
	setp.geu.f64 	%p59, %fd46, %fd97;
	@%p59 bra 	$L__BB4_62;
	st.shared.f64 	[%r12], %fd46;
	ld.shared.u32 	%r44, [%r13+256];
	st.shared.u32 	[%r13], %r44;
	ld.shared.u32 	%r45, [%r13+260];
	st.shared.u32 	[%r13+4], %r45;
	ld.shared.u32 	%r46, [%r13+264];
	st.shared.u32 	[%r13+8], %r46;
	ld.shared.u32 	%r47, [%r13+268];
	st.shared.u32 	[%r13+12], %r47;
$L__BB4_62:
	bar.sync 	0;
	setp.gt.u32 	%p60, %r2, 7;
	@%p60 bra 	$L__BB4_65;
	ld.shared.f64 	%fd47, [%r12+64];
	ld.shared.f64 	%fd98, [%r12];
	setp.geu.f64 	%p61, %fd47, %fd98;
	@%p61 bra 	$L__BB4_65;
	st.shared.f64 	[%r12], %fd47;
	ld.shared.u32 	%r48, [%r13+128];
	st.shared.u32 	[%r13], %r48;
	ld.shared.u32 	%r49, [%r13+132];
	st.shared.u32 	[%r13+4], %r49;
	ld.shared.u32 	%r50, [%r13+136];
	st.shared.u32 	[%r13+8], %r50;
	ld.shared.u32 	%r51, [%r13+140];
	st.shared.u32 	[%r13+12], %r51;
$L__BB4_65:
	bar.sync 	0;
	setp.gt.u32 	%p62, %r2, 3;
	@%p62 bra 	$L__BB4_68;
	ld.shared.f64 	%fd48, [%r12+32];
	ld.shared.f64 	%fd99, [%r12];
	setp.geu.f64 	%p63, %fd48, %fd99;
	@%p63 bra 	$L__BB4_68;
	st.shared.f64 	[%r12], %fd48;
	ld.shared.u32 	%r52, [%r13+64];
	st.shared.u32 	[%r13], %r52;
	ld.shared.u32 	%r53, [%r13+68];
	st.shared.u32 	[%r13+4], %r53;
	ld.shared.u32 	%r54, [%r13+72];
	st.shared.u32 	[%r13+8], %r54;
	ld.shared.u32 	%r55, [%r13+76];
	st.shared.u32 	[%r13+12], %r55;
$L__BB4_68:
	bar.sync 	0;
	setp.gt.u32 	%p64, %r2, 1;
	@%p64 bra 	$L__BB4_71;
	ld.shared.f64 	%fd49, [%r12+16];
	ld.shared.f64 	%fd100, [%r12];
	setp.geu.f64 	%p65, %fd49, %fd100;
	@%p65 bra 	$L__BB4_71;
	st.shared.f64 	[%r12], %fd49;
	ld.shared.u32 	%r56, [%r13+32];
	st.shared.u32 	[%r13], %r56;
	ld.shared.u32 	%r57, [%r13+36];
	st.shared.u32 	[%r13+4], %r57;
	ld.shared.u32 	%r58, [%r13+40];
	st.shared.u32 	[%r13+8], %r58;
	ld.shared.u32 	%r59, [%r13+44];
	st.shared.u32 	[%r13+12], %r59;
$L__BB4_71:
	setp.ne.s32 	%p66, %r2, 0;
	bar.sync 	0;
	@%p66 bra 	$L__BB4_74;
	ld.shared.f64 	%fd50, [_ZZ19phase2_prove_targetILi4EEviiiddddPKijPxPdPiE8s_min_tv+8];
	ld.shared.f64 	%fd101, [%r12];
	setp.geu.f64 	%p67, %fd50, %fd101;
	@%p67 bra 	$L__BB4_74;
	st.shared.f64 	[%r12], %fd50;
	ld.shared.u32 	%r60, [_ZZ19phase2_prove_targetILi4EEviiiddddPKijPxPdPiE9s_min_cfg+16];
	st.shared.u32 	[%r13], %r60;
	ld.shared.u32 	%r61, [_ZZ19phase2_prove_targetILi4EEviiiddddPKijPxPdPiE9s_min_cfg+20];
	st.shared.u32 	[%r13+4], %r61;
	ld.shared.u32 	%r62, [_ZZ19phase2_prove_targetILi4EEviiiddddPKijPxPdPiE9s_min_cfg+24];
	st.shared.u32 	[%r13+8], %r62;
	ld.shared.u32 	%r63, [_ZZ19phase2_prove_targetILi4EEviiiddddPKijPxPdPiE9s_min_cfg+28];
	st.shared.u32 	[%r13+12], %r63;
$L__BB4_74:
	setp.ne.s32 	%p68, %r2, 0;
	bar.sync 	0;
	@%p68 bra 	$L__BB4_76;
	ld.param.u64 	%rd55, [_Z19phase2_prove_targetILi4EEviiiddddPKijPxPdPi_param_9];
	cvta.to.global.u64 	%rd39, %rd55;
	ld.shared.s32 	%rd40, [_ZZ19phase2_prove_targetILi4EEviiiddddPKijPxPdPiE6s_asym];
	mul.lo.s32 	%r64, %r1, 3;
	mul.wide.u32 	%rd41, %r64, 8;
	add.s64 	%rd42, %rd39, %rd41;
	st.global.u64 	[%rd42], %rd40;
	ld.shared.s32 	%rd43, [_ZZ19phase2_prove_targetILi4EEviiiddddPKijPxPdPiE6s_test];
	add.s32 	%r65, %r64, 1;
	mul.wide.u32 	%rd44, %r65, 8;
	add.s64 	%rd45, %rd39, %rd44;
	st.global.u64 	[%rd45], %rd43;
	ld.shared.s32 	%rd46, [_ZZ19phase2_prove_targetILi4EEviiiddddPKijPxPdPiE6s_surv];
	add.s32 	%r66, %r64, 2;
	mul.wide.u32 	%rd47, %r66, 8;
	add.s64 	%rd48, %rd39, %rd47;
	st.global.u64 	[%rd48], %rd46;
	ld.shared.f64 	%fd102, [_ZZ19phase2_prove_targetILi4EEviiiddddPKijPxPdPiE8s_min_tv];
	cvta.to.global.u64 	%rd49, %rd15;
	mul.wide.u32 	%rd50, %r1, 8;
	add.s64 	%rd51, %rd49, %rd50;
	st.global.f64 	[%rd51], %fd102;
	shl.b32 	%r67, %r1, 2;
	ld.shared.u32 	%r68, [_ZZ19phase2_prove_targetILi4EEviiiddddPKijPxPdPiE9s_min_cfg];
	cvta.to.global.u64 	%rd52, %rd16;
	mul.wide.u32 	%rd53, %r67, 4;
	add.s64 	%rd54, %rd52, %rd53;
	st.global.u32 	[%rd54], %r68;
	ld.shared.u32 	%r69, [_ZZ19phase2_prove_targetILi4EEviiiddddPKijPxPdPiE9s_min_cfg+4];
	st.global.u32 	[%rd54+4], %r69;
	ld.shared.u32 	%r70, [_ZZ19phase2_prove_targetILi4EEviiiddddPKijPxPdPiE9s_min_cfg+8];
	st.global.u32 	[%rd54+8], %r70;
	ld.shared.u32 	%r71, [_ZZ19phase2_prove_targetILi4EEviiiddddPKijPxPdPiE9s_min_cfg+12];
	st.global.u32 	[%rd54+12], %r71;
$L__BB4_76:
	ret;

}
	// .globl	_Z19phase2_prove_targetILi6EEviiiddddPKijPxPdPi
.visible .entry _Z19phase2_prove_targetILi6EEviiiddddPKijPxPdPi(
	.param .u32 _Z19phase2_prove_targetILi6EEviiiddddPKijPxPdPi_param_0,
	.param .u32 _Z19phase2_prove_targetILi6EEviiiddddPKijPxPdPi_param_1,
	.param .u32 _Z19phase2_prove_targetILi6EEviiiddddPKijPxPdPi_param_2,
	.param .f64 _Z19phase2_prove_targetILi6EEviiiddddPKijPxPdPi_param_3,
	.param .f64 _Z19phase2_prove_targetILi6EEviiiddddPKijPxPdPi_param_4,
	.param .f64 _Z19phase2_prove_targetILi6EEviiiddddPKijPxPdPi_param_5,
	.param .f64 _Z19phase2_prove_targetILi6EEviiiddddPKijPxPdPi_param_6,
	.param .u64 .ptr .align 1 _Z19phase2_prove_targetILi6EEviiiddddPKijPxPdPi_param_7,
	.param .u32 _Z19phase2_prove_targetILi6EEviiiddddPKijPxPdPi_param_8,
	.param .u64 .ptr .align 1 _Z19phase2_prove_targetILi6EEviiiddddPKijPxPdPi_param_9,
	.param .u64 .ptr .align 1 _Z19phase2_prove_targetILi6EEviiiddddPKijPxPdPi_param_10,
	.param .u64 .ptr .align 1 _Z19phase2_prove_targetILi6EEviiiddddPKijPxPdPi_param_11
)
{
	.reg .pred 	%p<126>;
	.reg .b32 	%r<103>;
	.reg .b64 	%rd<104>;
	.reg .b64 	%fd<237>;
	// demoted variable
	.shared .align 4 .u32 _ZZ19phase2_prove_targetILi6EEviiiddddPKijPxPdPiE6s_asym;
	// demoted variable
	.shared .align 4 .u32 _ZZ19phase2_prove_targetILi6EEviiiddddPKijPxPdPiE6s_test;
	// demoted variable
	.shared .align 4 .u32 _ZZ19phase2_prove_targetILi6EEviiiddddPKijPxPdPiE6s_surv;
	// demoted variable
	.shared .align 8 .b8 _ZZ19phase2_prove_targetILi6EEviiiddddPKijPxPdPiE8s_min_tv[2048];
	// demoted variable
	.shared .align 4 .b8 _ZZ19phase2_prove_targetILi6EEviiiddddPKijPxPdPiE9s_min_cfg[6144];
	ld.param.u32 	%r18, [_Z19phase2_prove_targetILi6EEviiiddddPKijPxPdPi_param_0];
	ld.param.u32 	%r19, [_Z19phase2_prove_targetILi6EEviiiddddPKijPxPdPi_param_1];
	ld.param.u32 	%r20, [_Z19phase2_prove_targetILi6EEviiiddddPKijPxPdPi_param_2];
	ld.param.f64 	%fd107, [_Z19phase2_prove_targetILi6EEviiiddddPKijPxPdPi_param_4];
	ld.param.f64 	%fd108, [_Z19phase2_prove_targetILi6EEviiiddddPKijPxPdPi_param_5];
	ld.param.f64 	%fd109, [_Z19phase2_prove_targetILi6EEviiiddddPKijPxPdPi_param_6];
	ld.param.u64 	%rd22, [_Z19phase2_prove_targetILi6EEviiiddddPKijPxPdPi_param_7];
	ld.param.u32 	%r22, [_Z19phase2_prove_targetILi6EEviiiddddPKijPxPdPi_param_8];
	mov.u32 	%r1, %ctaid.x;
	mov.u32 	%r23, %ntid.x;
	mov.u32 	%r2, %tid.x;
	mad.lo.s32 	%r3, %r1, %r23, %r2;
	setp.ge.u32 	%p5, %r3, %r22;
	mov.pred 	%p4, -1;
	mov.b32 	%r97, 0;
	mov.f64 	%fd236, 0d46293E5939A08CEA;
	mov.u32 	%r98, %r97;
	mov.u32 	%r99, %r97;
	mov.u32 	%r100, %r97;
	mov.u32 	%r101, %r97;
	mov.u32 	%r102, %r97;
	mov.pred 	%p123, %p4;
	mov.pred 	%p124, %p4;
	mov.pred 	%p125, %p4;
	@%p5 bra 	$L__BB5_98;
	cvta.to.global.u64 	%rd26, %rd22;
	mul.wide.u32 	%rd27, %r3, 20;
	add.s64 	%rd28, %rd26, %rd27;
	ld.global.nc.u32 	%r4, [%rd28];
	ld.global.nc.u32 	%r5, [%rd28+4];
	add.s32 	%r25, %r5, %r4;
	ld.global.nc.u32 	%r6, [%rd28+8];
	add.s32 	%r26, %r6, %r25;
	ld.global.nc.u32 	%r7, [%rd28+12];
	add.s32 	%r27, %r7, %r26;
	ld.global.nc.u32 	%r8, [%rd28+16];
	add.s32 	%r28, %r8, %r27;
	sub.s32 	%r9, %r18, %r28;
	cvt.rn.f64.s32 	%fd112, %r18;
	cvt.rn.f64.s32 	%fd113, %r4;
	cvt.rn.f64.s32 	%fd114, %r5;
	add.f64 	%fd115, %fd113, %fd114;
	cvt.rn.f64.s32 	%fd116, %r6;
	add.f64 	%fd117, %fd115, %fd116;
	div.rn.f64 	%fd118, %fd117, %fd112;
	setp.gt.f64 	%p8, %fd118, 0d3FE0000000000000;
	mov.f64 	%fd119, 0d3FF0000000000000;
	sub.f64 	%fd120, %fd119, %fd118;
	selp.f64 	%fd121, %fd118, %fd120, %p8;
	sub.f64 	%fd122, %fd121, %fd107;
	setp.lt.f64 	%p9, %fd122, 0d0000000000000000;
	selp.f64 	%fd123, 0d0000000000000000, %fd122, %p9;
	add.f64 	%fd124, %fd123, %fd123;
	mul.f64 	%fd125, %fd123, %fd124;
	setp.ge.f64 	%p10, %fd125, %fd108;
	mov.pred 	%p125, 0;
	@%p10 bra 	$L__BB5_98;
	cvt.s64.s32 	%rd29, %r5;
	cvt.s64.s32 	%rd30, %r6;
	cvt.s64.s32 	%rd31, %r7;
	cvt.s64.s32 	%rd32, %r8;
	mul.wide.s32 	%rd1, %r4, %r4;
	mul.wide.s32 	%rd33, %r4, 2;
	mul.lo.s64 	%rd2, %rd33, %rd29;
	mul.lo.s64 	%rd34, %rd33, %rd31;
	mul.lo.s64 	%rd35, %rd33, %rd32;
	cvt.s64.s32 	%rd36, %r9;
	mul.lo.s64 	%rd37, %rd33, %rd36;
	mul.wide.s32 	%rd38, %r5, %r5;
	mad.lo.s64 	%rd3, %rd33, %rd30, %rd38;
	mul.wide.s32 	%rd39, %r5, 2;
	mad.lo.s64 	%rd4, %rd39, %rd30, %rd34;
	mad.lo.s64 	%rd40, %rd39, %rd31, %rd35;
	mad.lo.s64 	%rd41, %rd39, %rd32, %rd37;
	mul.lo.s64 	%rd42, %rd39, %rd36;
	mul.wide.s32 	%rd43, %r6, %r6;
	add.s64 	%rd5, %rd43, %rd40;
	mul.wide.s32 	%rd44, %r6, 2;
	mad.lo.s64 	%rd6, %rd44, %rd31, %rd41;
	mad.lo.s64 	%rd45, %rd44, %rd32, %rd42;
	mul.lo.s64 	%rd46, %rd44, %rd36;
	mul.wide.s32 	%rd47, %r7, %r7;
	add.s64 	%rd7, %rd47, %rd45;
	mul.wide.s32 	%rd48, %r7, 2;
	mad.lo.s64 	%rd8, %rd48, %rd32, %rd46;
	mul.wide.s32 	%rd49, %r8, %r8;
	mad.lo.s64 	%rd9, %rd48, %rd36, %rd49;
	mul.wide.s32 	%rd50, %r8, %r9;
	shl.b64 	%rd10, %rd50, 1;
	mul.wide.s32 	%rd11, %r9, %r9;
	add.s64 	%rd12, %rd2, %rd1;
	add.s64 	%rd13, %rd3, %rd12;
	add.s64 	%rd14, %rd4, %rd13;
	add.s64 	%rd15, %rd5, %rd14;
	add.s64 	%rd16, %rd6, %rd15;
	add.s64 	%rd17, %rd7, %rd16;
	add.s64 	%rd18, %rd8, %rd17;
	add.s64 	%rd19, %rd9, %rd18;
	add.s64 	%rd20, %rd10, %rd19;
	add.s64 	%rd21, %rd11, %rd20;
	cvt.rn.f64.s32 	%fd127, %r20;
	mul.f64 	%fd128, %fd127, %fd127;
	rcp.rn.f64 	%fd1, %fd128;
	cvt.rn.f64.s32 	%fd129, %r19;
	mul.f64 	%fd2, %fd129, 0d4010000000000000;
	mul.f64 	%fd130, %fd2, 0d4018000000000000;
	div.rn.f64 	%fd3, %fd1, %fd130;
	cvt.rn.f64.s64 	%fd131, %rd15;
	mul.f64 	%fd4, %fd3, %fd131;
	setp.leu.f64 	%p11, %fd4, 0d0000000000000000;
	mov.f64 	%fd235, 0d0000000000000000;
	@%p11 bra 	$L__BB5_4;
	setp.gt.f64 	%p12, %fd4, %fd109;
	mov.f64 	%fd235, %fd4;
	@%p12 bra 	$L__BB5_16;
$L__BB5_4:
	sub.s64 	%rd51, %rd16, %rd1;
	cvt.rn.f64.s64 	%fd132, %rd51;
	mul.f64 	%fd6, %fd3, %fd132;
	setp.leu.f64 	%p13, %fd6, %fd235;
	@%p13 bra 	$L__BB5_6;
	setp.gt.f64 	%p14, %fd6, %fd109;
	mov.f64 	%fd235, %fd6;
	@%p14 bra 	$L__BB5_16;
$L__BB5_6:
	sub.s64 	%rd52, %rd17, %rd12;
	cvt.rn.f64.s64 	%fd133, %rd52;
	mul.f64 	%fd8, %fd3, %fd133;
	setp.leu.f64 	%p15, %fd8, %fd235;
	@%p15 bra 	$L__BB5_8;
	setp.gt.f64 	%p16, %fd8, %fd109;
	mov.f64 	%fd235, %fd8;
	@%p16 bra 	$L__BB5_16;
$L__BB5_8:
	sub.s64 	%rd53, %rd18, %rd13;
	cvt.rn.f64.s64 	%fd134, %rd53;
	mul.f64 	%fd10, %fd3, %fd134;
	setp.leu.f64 	%p17, %fd10, %fd235;
	@%p17 bra 	$L__BB5_10;
	setp.gt.f64 	%p18, %fd10, %fd109;
	mov.f64 	%fd235, %fd10;
	@%p18 bra 	$L__BB5_16;
$L__BB5_10:
	sub.s64 	%rd54, %rd19, %rd14;
	cvt.rn.f64.s64 	%fd135, %rd54;
	mul.f64 	%fd12, %fd3, %fd135;
	setp.leu.f64 	%p19, %fd12, %fd235;
	@%p19 bra 	$L__BB5_12;
	setp.gt.f64 	%p20, %fd12, %fd109;
	mov.f64 	%fd235, %fd12;
	@%p20 bra 	$L__BB5_16;
$L__BB5_12:
	sub.s64 	%rd55, %rd20, %rd15;
	cvt.rn.f64.s64 	%fd136, %rd55;
	mul.f64 	%fd14, %fd3, %fd136;
	setp.leu.f64 	%p21, %fd14, %fd235;
	@%p21 bra 	$L__BB5_14;
	setp.gt.f64 	%p22, %fd14, %fd109;
	mov.f64 	%fd235, %fd14;
	@%p22 bra 	$L__BB5_16;
$L__BB5_14:
	sub.s64 	%rd56, %rd21, %rd16;
	cvt.rn.f64.s64 	%fd137, %rd56;
	mul.f64 	%fd16, %fd3, %fd137;
	setp.leu.f64 	%p23, %fd16, %fd235;
	@%p23 bra 	$L__BB5_16;
	mov.f64 	%fd235, %fd16;
$L__BB5_16:
	setp.gt.f64 	%p24, %fd235, %fd109;
	@%p24 bra 	$L__BB5_96;
	mul.f64 	%fd138, %fd2, 0d4014000000000000;
	div.rn.f64 	%fd18, %fd1, %fd138;
	cvt.rn.f64.s64 	%fd139, %rd14;
	mul.f64 	%fd19, %fd18, %fd139;
	setp.leu.f64 	%p25, %fd19, %fd235;
	@%p25 bra 	$L__BB5_19;
	setp.gt.f64 	%p26, %fd19, %fd109;
	mov.f64 	%fd235, %fd19;
	@%p26 bra 	$L__BB5_33;
$L__BB5_19:
	sub.s64 	%rd57, %rd15, %rd1;
	cvt.rn.f64.s64 	%fd140, %rd57;
	mul.f64 	%fd21, %fd18, %fd140;
	setp.leu.f64 	%p27, %fd21, %fd235;
	@%p27 bra 	$L__BB5_21;
	setp.gt.f64 	%p28, %fd21, %fd109;
	mov.f64 	%fd235, %fd21;
	@%p28 bra 	$L__BB5_33;
$L__BB5_21:
	sub.s64 	%rd58, %rd16, %rd12;
	cvt.rn.f64.s64 	%fd141, %rd58;
	mul.f64 	%fd23, %fd18, %fd141;
	setp.leu.f64 	%p29, %fd23, %fd235;
	@%p29 bra 	$L__BB5_23;
	setp.gt.f64 	%p30, %fd23, %fd109;
	mov.f64 	%fd235, %fd23;
	@%p30 bra 	$L__BB5_33;
$L__BB5_23:
	sub.s64 	%rd59, %rd17, %rd13;
	cvt.rn.f64.s64 	%fd142, %rd59;
	mul.f64 	%fd25, %fd18, %fd142;
	setp.leu.f64 	%p31, %fd25, %fd235;
	@%p31 bra 	$L__BB5_25;
	setp.gt.f64 	%p32, %fd25, %fd109;
	mov.f64 	%fd235, %fd25;
	@%p32 bra 	$L__BB5_33;
$L__BB5_25:
	sub.s64 	%rd60, %rd18, %rd14;
	cvt.rn.f64.s64 	%fd143, %rd60;
	mul.f64 	%fd27, %fd18, %fd143;
	setp.leu.f64 	%p33, %fd27, %fd235;
	@%p33 bra 	$L__BB5_27;
	setp.gt.f64 	%p34, %fd27, %fd109;
	mov.f64 	%fd235, %fd27;
	@%p34 bra 	$L__BB5_33;
$L__BB5_27:
	sub.s64 	%rd61, %rd19, %rd15;
	cvt.rn.f64.s64 	%fd144, %rd61;
	mul.f64 	%fd29, %fd18, %fd144;
	setp.leu.f64 	%p35, %fd29, %fd235;
	@%p35 bra 	$L__BB5_29;
	setp.gt.f64 	%p36, %fd29, %fd109;
	mov.f64 	%fd235, %fd29;
	@%p36 bra 	$L__BB5_33;
$L__BB5_29:
	sub.s64 	%rd62, %rd20, %rd16;
	cvt.rn.f64.s64 	%fd145, %rd62;
	mul.f64 	%fd31, %fd18, %fd145;
	setp.leu.f64 	%p37, %fd31, %fd235;
	@%p37 bra 	$L__BB5_31;
	setp.gt.f64 	%p38, %fd31, %fd109;
	mov.f64 	%fd235, %fd31;
	@%p38 bra 	$L__BB5_33;
$L__BB5_31:
	sub.s64 	%rd63, %rd21, %rd17;
	cvt.rn.f64.s64 	%fd146, %rd63;
	mul.f64 	%fd33, %fd18, %fd146;
	setp.leu.f64 	%p39, %fd33, %fd235;
	@%p39 bra 	$L__BB5_33;
	mov.f64 	%fd235, %fd33;
$L__BB5_33:
	setp.gt.f64 	%p40, %fd235, %fd109;
	@%p40 bra 	$L__BB5_96;
	mul.f64 	%fd147, %fd2, 0d4010000000000000;
	div.rn.f64 	%fd35, %fd1, %fd147;
	cvt.rn.f64.s64 	%fd148, %rd13;
	mul.f64 	%fd36, %fd35, %fd148;
	setp.leu.f64 	%p41, %fd36, %fd235;
	@%p41 bra 	$L__BB5_36;
	setp.gt.f64 	%p42, %fd36, %fd109;
	mov.f64 	%fd235, %fd36;
	@%p42 bra 	$L__BB5_52;
$L__BB5_36:
	sub.s64 	%rd64, %rd14, %rd1;
	cvt.rn.f64.s64 	%fd149, %rd64;
	mul.f64 	%fd38, %fd35, %fd149;
	setp.leu.f64 	%p43, %fd38, %fd235;
	@%p43 bra 	$L__BB5_38;
	setp.gt.f64 	%p44, %fd38, %fd109;
	mov.f64 	%fd235, %fd38;
	@%p44 bra 	$L__BB5_52;
$L__BB5_38:
	sub.s64 	%rd65, %rd15, %rd12;
	cvt.rn.f64.s64 	%fd150, %rd65;
	mul.f64 	%fd40, %fd35, %fd150;
	setp.leu.f64 	%p45, %fd40, %fd235;
	@%p45 bra 	$L__BB5_40;
	setp.gt.f64 	%p46, %fd40, %fd109;
	mov.f64 	%fd235, %fd40;
	@%p46 bra 	$L__BB5_52;
$L__BB5_40:
	sub.s64 	%rd66, %rd16, %rd13;
	cvt.rn.f64.s64 	%fd151, %rd66;
	mul.f64 	%fd42, %fd35, %fd151;
	setp.leu.f64 	%p47, %fd42, %fd235;
	@%p47 bra 	$L__BB5_42;
	setp.gt.f64 	%p48, %fd42, %fd109;
	mov.f64 	%fd235, %fd42;
	@%p48 bra 	$L__BB5_52;
$L__BB5_42:
	sub.s64 	%rd67, %rd17, %rd14;
	cvt.rn.f64.s64 	%fd152, %rd67;
	mul.f64 	%fd44, %fd35, %fd152;
	setp.leu.f64 	%p49, %fd44, %fd235;
	@%p49 bra 	$L__BB5_44;
	setp.gt.f64 	%p50, %fd44, %fd109;
	mov.f64 	%fd235, %fd44;
	@%p50 bra 	$L__BB5_52;
$L__BB5_44:
	sub.s64 	%rd68, %rd18, %rd15;
	cvt.rn.f64.s64 	%fd153, %rd68;
	mul.f64 	%fd46, %fd35, %fd153;
	setp.leu.f64 	%p51, %fd46, %fd235;
	@%p51 bra 	$L__BB5_46;
	setp.gt.f64 	%p52, %fd46, %fd109;
	mov.f64 	%fd235, %fd46;
	@%p52 bra 	$L__BB5_52;
$L__BB5_46:
	sub.s64 	%rd69, %rd19, %rd16;
	cvt.rn.f64.s64 	%fd154, %rd69;
	mul.f64 	%fd48, %fd35, %fd154;
	setp.leu.f64 	%p53, %fd48, %fd235;
	@%p53 bra 	$L__BB5_48;
	setp.gt.f64 	%p54, %fd48, %fd109;
	mov.f64 	%fd235, %fd48;
	@%p54 bra 	$L__BB5_52;
$L__BB5_48:
	sub.s64 	%rd70, %rd20, %rd17;
	cvt.rn.f64.s64 	%fd155, %rd70;
	mul.f64 	%fd50, %fd35, %fd155;
	setp.leu.f64 	%p55, %fd50, %fd235;
	@%p55 bra 	$L__BB5_50;
	setp.gt.f64 	%p56, %fd50, %fd109;
	mov.f64 	%fd235, %fd50;
	@%p56 bra 	$L__BB5_52;
$L__BB5_50:
	sub.s64 	%rd71, %rd21, %rd18;
	cvt.rn.f64.s64 	%fd156, %rd71;
	mul.f64 	%fd52, %fd35, %fd156;
	setp.leu.f64 	%p57, %fd52, %fd235;
	@%p57 bra 	$L__BB5_52;
	mov.f64 	%fd235, %fd52;
$L__BB5_52:
	setp.gt.f64 	%p58, %fd235, %fd109;
	@%p58 bra 	$L__BB5_96;
	mul.f64 	%fd157, %fd2, 0d4008000000000000;
	div.rn.f64 	%fd54, %fd1, %fd157;
	cvt.rn.f64.s64 	%fd158, %rd12;
	mul.f64 	%fd55, %fd54, %fd158;
	setp.leu.f64 	%p59, %fd55, %fd235;
	@%p59 bra 	$L__BB5_55;
	setp.gt.f64 	%p60, %fd55, %fd109;
	mov.f64 	%fd235, %fd55;
	@%p60 bra 	$L__BB5_73;
$L__BB5_55:
	sub.s64 	%rd72, %rd13, %rd1;
	cvt.rn.f64.s64 	%fd159, %rd72;
	mul.f64 	%fd57, %fd54, %fd159;
	setp.leu.f64 	%p61, %fd57, %fd235;
	@%p61 bra 	$L__BB5_57;
	setp.gt.f64 	%p62, %fd57, %fd109;
	mov.f64 	%fd235, %fd57;
	@%p62 bra 	$L__BB5_73;
$L__BB5_57:
	sub.s64 	%rd73, %rd14, %rd12;
	cvt.rn.f64.s64 	%fd160, %rd73;
	mul.f64 	%fd59, %fd54, %fd160;
	setp.leu.f64 	%p63, %fd59, %fd235;
	@%p63 bra 	$L__BB5_59;
	setp.gt.f64 	%p64, %fd59, %fd109;
	mov.f64 	%fd235, %fd59;
	@%p64 bra 	$L__BB5_73;
$L__BB5_59:
	sub.s64 	%rd74, %rd15, %rd13;
	cvt.rn.f64.s64 	%fd161, %rd74;
	mul.f64 	%fd61, %fd54, %fd161;
	setp.leu.f64 	%p65, %fd61, %fd235;
	@%p65 bra 	$L__BB5_61;
	setp.gt.f64 	%p66, %fd61, %fd109;
	mov.f64 	%fd235, %fd61;
	@%p66 bra 	$L__BB5_73;
$L__BB5_61:
	sub.s64 	%rd75, %rd16, %rd14;
	cvt.rn.f64.s64 	%fd162, %rd75;
	mul.f64 	%fd63, %fd54, %fd162;
	setp.leu.f64 	%p67, %fd63, %fd235;
	@%p67 bra 	$L__BB5_63;
	setp.gt.f64 	%p68, %fd63, %fd109;
	mov.f64 	%fd235, %fd63;
	@%p68 bra 	$L__BB5_73;
$L__BB5_63:
	sub.s64 	%rd76, %rd17, %rd15;
	cvt.rn.f64.s64 	%fd163, %rd76;
	mul.f64 	%fd65, %fd54, %fd163;
	setp.leu.f64 	%p69, %fd65, %fd235;
	@%p69 bra 	$L__BB5_65;
	setp.gt.f64 	%p70, %fd65, %fd109;
	mov.f64 	%fd235, %fd65;
	@%p70 bra 	$L__BB5_73;
$L__BB5_65:
	sub.s64 	%rd77, %rd18, %rd16;
	cvt.rn.f64.s64 	%fd164, %rd77;
	mul.f64 	%fd67, %fd54, %fd164;
	setp.leu.f64 	%p71, %fd67, %fd235;
	@%p71 bra 	$L__BB5_67;
	setp.gt.f64 	%p72, %fd67, %fd109;
	mov.f64 	%fd235, %fd67;
	@%p72 bra 	$L__BB5_73;
$L__BB5_67:
	sub.s64 	%rd78, %rd19, %rd17;
	cvt.rn.f64.s64 	%fd165, %rd78;
	mul.f64 	%fd69, %fd54, %fd165;
	setp.leu.f64 	%p73, %fd69, %fd235;
	@%p73 bra 	$L__BB5_69;
	setp.gt.f64 	%p74, %fd69, %fd109;
	mov.f64 	%fd235, %fd69;
	@%p74 bra 	$L__BB5_73;
$L__BB5_69:
	sub.s64 	%rd79, %rd20, %rd18;
	cvt.rn.f64.s64 	%fd166, %rd79;
	mul.f64 	%fd71, %fd54, %fd166;
	setp.leu.f64 	%p75, %fd71, %fd235;
	@%p75 bra 	$L__BB5_71;
	setp.gt.f64 	%p76, %fd71, %fd109;
	mov.f64 	%fd235, %fd71;
	@%p76 bra 	$L__BB5_73;
$L__BB5_71:
	sub.s64 	%rd80, %rd21, %rd19;
	cvt.rn.f64.s64 	%fd167, %rd80;
	mul.f64 	%fd73, %fd54, %fd167;
	setp.leu.f64 	%p77, %fd73, %fd235;
	@%p77 bra 	$L__BB5_73;
	mov.f64 	%fd235, %fd73;
$L__BB5_73:
	setp.gt.f64 	%p78, %fd235, %fd109;
	@%p78 bra 	$L__BB5_96;
	add.f64 	%fd168, %fd2, %fd2;
	div.rn.f64 	%fd75, %fd1, %fd168;
	cvt.rn.f64.u64 	%fd169, %rd1;
	mul.f64 	%fd76, %fd75, %fd169;
	setp.leu.f64 	%p79, %fd76, %fd235;
	@%p79 bra 	$L__BB5_76;
	setp.gt.f64 	%p80, %fd76, %fd109;
	mov.f64 	%fd235, %fd76;
	@%p80 bra 	$L__BB5_96;
$L__BB5_76:
	cvt.rn.f64.s64 	%fd170, %rd2;
	mul.f64 	%fd78, %fd75, %fd170;
	setp.leu.f64 	%p81, %fd78, %fd235;
	@%p81 bra 	$L__BB5_78;
	setp.gt.f64 	%p82, %fd78, %fd109;
	mov.f64 	%fd235, %fd78;
	@%p82 bra 	$L__BB5_96;
$L__BB5_78:
	cvt.rn.f64.s64 	%fd171, %rd3;
	mul.f64 	%fd80, %fd75, %fd171;
	setp.leu.f64 	%p83, %fd80, %fd235;
	@%p83 bra 	$L__BB5_80;
	setp.gt.f64 	%p84, %fd80, %fd109;
	mov.f64 	%fd235, %fd80;
	@%p84 bra 	$L__BB5_96;
$L__BB5_80:
	cvt.rn.f64.s64 	%fd172, %rd4;
	mul.f64 	%fd82, %fd75, %fd172;
	setp.leu.f64 	%p85, %fd82, %fd235;
	@%p85 bra 	$L__BB5_82;
	setp.gt.f64 	%p86, %fd82, %fd109;
	mov.f64 	%fd235, %fd82;
	@%p86 bra 	$L__BB5_96;
$L__BB5_82:
	cvt.rn.f64.s64 	%fd173, %rd5;
	mul.f64 	%fd84, %fd75, %fd173;
	setp.leu.f64 	%p87, %fd84, %fd235;
	@%p87 bra 	$L__BB5_84;
	setp.gt.f64 	%p88, %fd84, %fd109;
	mov.f64 	%fd235, %fd84;
	@%p88 bra 	$L__BB5_96;
$L__BB5_84:
	cvt.rn.f64.s64 	%fd174, %rd6;
	mul.f64 	%fd86, %fd75, %fd174;
	setp.leu.f64 	%p89, %fd86, %fd235;
	@%p89 bra 	$L__BB5_86;
	setp.gt.f64 	%p90, %fd86, %fd109;
	mov.f64 	%fd235, %fd86;
	@%p90 bra 	$L__BB5_96;
$L__BB5_86:
	cvt.rn.f64.s64 	%fd175, %rd7;
	mul.f64 	%fd88, %fd75, %fd175;
	setp.leu.f64 	%p91, %fd88, %fd235;
	@%p91 bra 	$L__BB5_88;
	setp.gt.f64 	%p92, %fd88, %fd109;
	mov.f64 	%fd235, %fd88;
	@%p92 bra 	$L__BB5_96;
$L__BB5_88:
	cvt.rn.f64.s64 	%fd176, %rd8;
	mul.f64 	%fd90, %fd75, %fd176;
	setp.leu.f64 	%p93, %fd90, %fd235;
	@%p93 bra 	$L__BB5_90;
	setp.gt.f64 	%p94, %fd90, %fd109;
	mov.f64 	%fd235, %fd90;
	@%p94 bra 	$L__BB5_96;
$L__BB5_90:
	cvt.rn.f64.s64 	%fd177, %rd9;
	mul.f64 	%fd92, %fd75, %fd177;
	setp.leu.f64 	%p95, %fd92, %fd235;
	@%p95 bra 	$L__BB5_92;
	setp.gt.f64 	%p96, %fd92, %fd109;
	mov.f64 	%fd235, %fd92;
	@%p96 bra 	$L__BB5_96;
$L__BB5_92:
	cvt.rn.f64.s64 	%fd178, %rd10;
	mul.f64 	%fd94, %fd75, %fd178;
	setp.leu.f64 	%p97, %fd94, %fd235;
	@%p97 bra 	$L__BB5_94;
	setp.gt.f64 	%p98, %fd94, %fd109;
	mov.f64 	%fd235, %fd94;
	@%p98 bra 	$L__BB5_96;
$L__BB5_94:
	cvt.rn.f64.u64 	%fd179, %rd11;
	mul.f64 	%fd96, %fd75, %fd179;
	setp.leu.f64 	%p99, %fd96, %fd235;
	@%p99 bra 	$L__BB5_96;
	mov.f64 	%fd235, %fd96;
$L__BB5_96:
	setp.gt.f64 	%p102, %fd235, %fd109;
	mov.pred 	%p124, 0;
	mov.u32 	%r98, %r97;
	mov.u32 	%r99, %r97;
	mov.u32 	%r100, %r97;
	mov.u32 	%r101, %r97;
	mov.u32 	%r102, %r97;
	mov.pred 	%p123, %p4;
	mov.pred 	%p125, %p4;
	@%p102 bra 	$L__BB5_98;
	mov.pred 	%p123, 0;
	mov.u32 	%r97, %r4;
	mov.u32 	%r98, %r5;
	mov.u32 	%r99, %r6;
	mov.u32 	%r100, %r7;
	mov.u32 	%r101, %r8;
	mov.u32 	%r102, %r9;
	mov.f64 	%fd236, %fd235;
	mov.pred 	%p124, %p4;
	mov.pred 	%p125, %p4;
$L__BB5_98:
	setp.ne.s32 	%p105, %r2, 0;
	@%p105 bra 	$L__BB5_100;
	mov.b32 	%r30, 0;
	st.shared.u32 	[_ZZ19phase2_prove_targetILi6EEviiiddddPKijPxPdPiE6s_asym], %r30;
	st.shared.u32 	[_ZZ19phase2_prove_targetILi6EEviiiddddPKijPxPdPiE6s_test], %r30;
	st.shared.u32 	[_ZZ19phase2_prove_targetILi6EEviiiddddPKijPxPdPiE6s_surv], %r30;
$L__BB5_100:
	bar.sync 	0;
	@%p125 bra 	$L__BB5_102;
	atom.shared.add.u32 	%r31, [_ZZ19phase2_prove_targetILi6EEviiiddddPKijPxPdPiE6s_asym], 1;
$L__BB5_102:
	@%p124 bra 	$L__BB5_104;
	atom.shared.add.u32 	%r32, [_ZZ19phase2_prove_targetILi6EEviiiddddPKijPxPdPiE6s_test], 1;
$L__BB5_104:
	@%p123 bra 	$L__BB5_106;
	atom.shared.add.u32 	%r33, [_ZZ19phase2_prove_targetILi6EEviiiddddPKijPxPdPiE6s_surv], 1;
$L__BB5_106:
	shl.b32 	%r34, %r2, 3;
	mov.u32 	%r35, _ZZ19phase2_prove_targetILi6EEviiiddddPKijPxPdPiE8s_min_tv;
	add.s32 	%r16, %r35, %r34;
	st.shared.f64 	[%r16], %fd236;
	mov.u32 	%r36, _ZZ19phase2_prove_targetILi6EEviiiddddPKijPxPdPiE9s_min_cfg;
	mad.lo.s32 	%r17, %r2, 24, %r36;
	st.shared.u32 	[%r17], %r97;
	st.shared.u32 	[%r17+4], %r98;
	st.shared.u32 	[%r17+8], %r99;
	st.shared.u32 	[%r17+12], %r100;
	st.shared.u32 	[%r17+16], %r101;
	st.shared.u32 	[%r17+20], %r102;
	bar.sync 	0;
	setp.gt.u32 	%p106, %r2, 127;
	@%p106 bra 	$L__BB5_109;
	ld.shared.f64 	%fd99, [%r16+1024];
	ld.shared.f64 	%fd181, [%r16];
	setp.geu.f64 	%p107, %fd99, %fd181;
	@%p107 bra 	$L__BB5_109;
	st.shared.f64 	[%r16], %fd99;
	ld.shared.u32 	%r37, [%r17+3072];
	st.shared.u32 	[%r17], %r37;
	ld.shared.u32 	%r38, [%r17+3076];
	st.shared.u32 	[%r17+4], %r38;
	ld.shared.u32 	%r39, [%r17+3080];
	st.shared.u32 	[%r17+8], %r39;
	ld.shared.u32 	%r40, [%r17+3084];
	st.shared.u32 	[%r17+12], %r40;
	ld.shared.u32 	%r41, [%r17+3088];
	st.shared.u32 	[%r17+16], %r41;
	ld.shared.u32 	%r42, [%r17+3092];
	st.shared.u32 	[%r17+20], %r42;
$L__BB5_109:
	bar.sync 	0;
	setp.gt.u32 	%p108, %r2, 63;
	@%p108 bra 	$L__BB5_112;
	ld.shared.f64 	%fd100, [%r16+512];
	ld.shared.f64 	%fd182, [%r16];
	setp.geu.f64 	%p109, %fd100, %fd182;
	@%p109 bra 	$L__BB5_112;
	st.shared.f64 	[%r16], %fd100;
	ld.shared.u32 	%r43, [%r17+1536];
	st.shared.u32 	[%r17], %r43;
	ld.shared.u32 	%r44, [%r17+1540];
	st.shared.u32 	[%r17+4], %r44;
	ld.shared.u32 	%r45, [%r17+1544];
	st.shared.u32 	[%r17+8], %r45;
	ld.shared.u32 	%r46, [%r17+1548];
	st.shared.u32 	[%r17+12], %r46;
	ld.shared.u32 	%r47, [%r17+1552];
	st.shared.u32 	[%r17+16], %r47;
	ld.shared.u32 	%r48, [%r17+1556];
	st.shared.u32 	[%r17+20], %r48;
$L__BB5_112:
	bar.sync 	0;
	setp.gt.u32 	%p110, %r2, 31;
	@%p110 bra 	$L__BB5_115;
	ld.shared.f64 	%fd101, [%r16+256];
	ld.shared.f64 	%fd183, [%r16];
	setp.geu.f64 	%p111, %fd101, %fd183;
	@%p111 bra 	$L__BB5_115;
	st.shared.f64 	[%r16], %fd101;
	ld.shared.u32 	%r49, [%r17+768];
	st.shared.u32 	[%r17], %r49;
	ld.shared.u32 	%r50, [%r17+772];
	st.shared.u32 	[%r17+4], %r50;
	ld.shared.u32 	%r51, [%r17+776];
	st.shared.u32 	[%r17+8], %r51;
	ld.shared.u32 	%r52, [%r17+780];
	st.shared.u32 	[%r17+12], %r52;
	ld.shared.u32 	%r53, [%r17+784];
	st.shared.u32 	[%r17+16], %r53;
	ld.shared.u32 	%r54, [%r17+788];
	st.shared.u32 	[%r17+20], %r54;
$L__BB5_115:
	bar.sync 	0;
	setp.gt.u32 	%p112, %r2, 15;
	@%p112 bra 	$L__BB5_118;
	ld.shared.f64 	%fd102, [%r16+128];
	ld.shared.f64 	%fd184, [%r16];
	setp.geu.f64 	%p113, %fd102, %fd184;
	@%p113 bra 	$L__BB5_118;
	st.shared.f64 	[%r16], %fd102;
	ld.shared.u32 	%r55, [%r17+384];
	st.shared.u32 	[%r17], %r55;
	ld.shared.u32 	%r56, [%r17+388];
	st.shared.u32 	[%r17+4], %r56;
	ld.shared.u32 	%r57, [%r17+392];
	st.shared.u32 	[%r17+8], %r57;
	ld.shared.u32 	%r58, [%r17+396];
	st.shared.u32 	[%r17+12], %r58;
	ld.shared.u32 	%r59, [%r17+400];
	st.shared.u32 	[%r17+16], %r59;
	ld.shared.u32 	%r60, [%r17+404];
	st.shared.u32 	[%r17+20], %r60;
$L__BB5_118:
	bar.sync 	0;
	setp.gt.u32 	%p114, %r2, 7;
	@%p114 bra 	$L__BB5_121;
	ld.shared.f64 	%fd103, [%r16+64];
	ld.shared.f64 	%fd185, [%r16];
	setp.geu.f64 	%p115, %fd103, %fd185;
	@%p115 bra 	$L__BB5_121;
	st.shared.f64 	[%r16], %fd103;
	ld.shared.u32 	%r61, [%r17+192];
	st.shared.u32 	[%r17], %r61;
	ld.shared.u32 	%r62, [%r17+196];
	st.shared.u32 	[%r17+4], %r62;
	ld.shared.u32 	%r63, [%r17+200];
	st.shared.u32 	[%r17+8], %r63;
	ld.shared.u32 	%r64, [%r17+204];
	st.shared.u32 	[%r17+12], %r64;
	ld.shared.u32 	%r65, [%r17+208];
	st.shared.u32 	[%r17+16], %r65;
	ld.shared.u32 	%r66, [%r17+212];
	st.shared.u32 	[%r17+20], %r66;
$L__BB5_121:
	bar.sync 	0;
	setp.gt.u32 	%p116, %r2, 3;
	@%p116 bra 	$L__BB5_124;
	ld.shared.f64 	%fd104, [%r16+32];
	ld.shared.f64 	%fd186, [%r16];
	setp.geu.f64 	%p117, %fd104, %fd186;
	@%p117 bra 	$L__BB5_124;
	st.shared.f64 	[%r16], %fd104;
	ld.shared.u32 	%r67, [%r17+96];
	st.shared.u32 	[%r17], %r67;
	ld.shared.u32 	%r68, [%r17+100];
	st.shared.u32 	[%r17+4], %r68;
	ld.shared.u32 	%r69, [%r17+104];
	st.shared.u32 	[%r17+8], %r69;
	ld.shared.u32 	%r70, [%r17+108];
	st.shared.u32 	[%r17+12], %r70;
	ld.shared.u32 	%r71, [%r17+112];
	st.shared.u32 	[%r17+16], %r71;
	ld.shared.u32 	%r72, [%r17+116];
	st.shared.u32 	[%r17+20], %r72;
$L__BB5_124:
	bar.sync 	0;
	setp.gt.u32 	%p118, %r2, 1;
	@%p118 bra 	$L__BB5_127;
	ld.shared.f64 	%fd105, [%r16+16];
	ld.shared.f64 	%fd187, [%r16];
	setp.geu.f64 	%p119, %fd105, %fd187;
	@%p119 bra 	$L__BB5_127;
	st.shared.f64 	[%r16], %fd105;
	ld.shared.u32 	%r73, [%r17+48];
	st.shared.u32 	[%r17], %r73;
	ld.shared.u32 	%r74, [%r17+52];
	st.shared.u32 	[%r17+4], %r74;
	ld.shared.u32 	%r75, [%r17+56];
	st.shared.u32 	[%r17+8], %r75;
	ld.shared.u32 	%r76, [%r17+60];
	st.shared.u32 	[%r17+12], %r76;
	ld.shared.u32 	%r77, [%r17+64];
	st.shared.u32 	[%r17+16], %r77;
	ld.shared.u32 	%r78, [%r17+68];
	st.shared.u32 	[%r17+20], %r78;
$L__BB5_127:
	setp.ne.s32 	%p120, %r2, 0;
	bar.sync 	0;
	@%p120 bra 	$L__BB5_130;
	ld.shared.f64 	%fd106, [_ZZ19phase2_prove_targetILi6EEviiiddddPKijPxPdPiE8s_min_tv+8];
	ld.shared.f64 	%fd188, [%r16];
	setp.geu.f64 	%p121, %fd106, %fd188;
	@%p121 bra 	$L__BB5_130;
	st.shared.f64 	[%r16], %fd106;
	ld.shared.u32 	%r79, [_ZZ19phase2_prove_targetILi6EEviiiddddPKijPxPdPiE9s_min_cfg+24];
	st.shared.u32 	[%r17], %r79;
	ld.shared.u32 	%r80, [_ZZ19phase2_prove_targetILi6EEviiiddddPKijPxPdPiE9s_min_cfg+28];
	st.shared.u32 	[%r17+4], %r80;
	ld.shared.u32 	%r81, [_ZZ19phase2_prove_targetILi6EEviiiddddPKijPxPdPiE9s_min_cfg+32];
	st.shared.u32 	[%r17+8], %r81;
	ld.shared.u32 	%r82, [_ZZ19phase2_prove_targetILi6EEviiiddddPKijPxPdPiE9s_min_cfg+36];
	st.shared.u32 	[%r17+12], %r82;
	ld.shared.u32 	%r83, [_ZZ19phase2_prove_targetILi6EEviiiddddPKijPxPdPiE9s_min_cfg+40];
	st.shared.u32 	[%r17+16], %r83;
	ld.shared.u32 	%r84, [_ZZ19phase2_prove_targetILi6EEviiiddddPKijPxPdPiE9s_min_cfg+44];
	st.shared.u32 	[%r17+20], %r84;
$L__BB5_130:
	setp.ne.s32 	%p122, %r2, 0;
	bar.sync 	0;
	@%p122 bra 	$L__BB5_132;
	ld.param.u64 	%rd103, [_Z19phase2_prove_targetILi6EEviiiddddPKijPxPdPi_param_11];
	ld.param.u64 	%rd102, [_Z19phase2_prove_targetILi6EEviiiddddPKijPxPdPi_param_10];
	ld.param.u64 	%rd101, [_Z19phase2_prove_targetILi6EEviiiddddPKijPxPdPi_param_9];
	cvta.to.global.u64 	%rd81, %rd103;
	cvta.to.global.u64 	%rd82, %rd101;
	ld.shared.s32 	%rd83, [_ZZ19phase2_prove_targetILi6EEviiiddddPKijPxPdPiE6s_asym];
	mul.lo.s32 	%r85, %r1, 3;
	mul.wide.u32 	%rd84, %r85, 8;
	add.s64 	%rd85, %rd82, %rd84;
	st.global.u64 	[%rd85], %rd83;
	ld.shared.s32 	%rd86, [_ZZ19phase2_prove_targetILi6EEviiiddddPKijPxPdPiE6s_test];
	add.s32 	%r86, %r85, 1;
	mul.wide.u32 	%rd87, %r86, 8;
	add.s64 	%rd88, %rd82, %rd87;
	st.global.u64 	[%rd88], %rd86;
	ld.shared.s32 	%rd89, [_ZZ19phase2_prove_targetILi6EEviiiddddPKijPxPdPiE6s_surv];
	add.s32 	%r87, %r85, 2;
	mul.wide.u32 	%rd90, %r87, 8;
	add.s64 	%rd91, %rd82, %rd90;
	st.global.u64 	[%rd91], %rd89;
	ld.shared.f64 	%fd189, [_ZZ19phase2_prove_targetILi6EEviiiddddPKijPxPdPiE8s_min_tv];
	cvta.to.global.u64 	%rd92, %rd102;
	mul.wide.u32 	%rd93, %r1, 8;
	add.s64 	%rd94, %rd92, %rd93;
	st.global.f64 	[%rd94], %fd189;
	mul.lo.s32 	%r88, %r1, 6;
	ld.shared.u32 	%r89, [_ZZ19phase2_prove_targetILi6EEviiiddddPKijPxPdPiE9s_min_cfg];
	mul.wide.u32 	%rd95, %r88, 4;
	add.s64 	%rd96, %rd81, %rd95;
	st.global.u32 	[%rd96], %r89;
	ld.shared.u32 	%r90, [_ZZ19phase2_prove_targetILi6EEviiiddddPKijPxPdPiE9s_min_cfg+4];
	st.global.u32 	[%rd96+4], %r90;
	ld.shared.u32 	%r91, [_ZZ19phase2_prove_targetILi6EEviiiddddPKijPxPdPiE9s_min_cfg+8];
	add.s32 	%r92, %r87, %r85;
	mul.wide.u32 	%rd97, %r92, 4;
	add.s64 	%rd98, %rd81, %rd97;
	st.global.u32 	[%rd98], %r91;
	ld.shared.u32 	%r93, [_ZZ19phase2_prove_targetILi6EEviiiddddPKijPxPdPiE9s_min_cfg+12];
	st.global.u32 	[%rd98+4], %r93;
	ld.shared.u32 	%r94, [_ZZ19phase2_prove_targetILi6EEviiiddddPKijPxPdPiE9s_min_cfg+16];
	add.s32 	%r95, %r92, 2;
	mul.wide.u32 	%rd99, %r95, 4;
	add.s64 	%rd100, %rd81, %rd99;
	st.global.u32 	[%rd100], %r94;
	ld.shared.u32 	%r96, [_ZZ19phase2_prove_targetILi6EEviiiddddPKijPxPdPiE9s_min_cfg+20];
	st.global.u32 	[%rd100+4], %r96;
$L__BB5_132:
	ret;

}


// ===== COMPILED SASS (sm_100) =====

	.target	sm_100

	.elftype	@"ET_EXEC"


//--------------------- .note.nv.tkinfo           --------------------------
	.section	.note.nv.tkinfo,"",@"SHT_NOTE"
	.sectionflags	@"SHF_NOTE_NV_TKINFO"
	.tkinfo
        /*0018*/ 	.word	0x00000002
        /*0030*/ 	.string	""
        /*0030*/ 	.string	"ptxas"
        /*0030*/ 	.string	"Cuda compilation tools, release 13.0, V13.0.88"
        /*0030*/ 	.string	"Build cuda_13.0.r13.0/compiler.36424714_0"
        /*0030*/ 	.string	"-arch sm_100 -m 64 "



//--------------------- .note.nv.cuinfo           --------------------------
	.section	.note.nv.cuinfo,"",@"SHT_NOTE"
	.sectionflags	@"SHF_NOTE_NV_CUINFO"
        /*0018*/ 	.short	0x0002
        /*001a*/ 	.short	0x0064
        /*001c*/ 	.short	0x0082
	.zero		2


//--------------------- .nv.info                  --------------------------
	.section	.nv.info,"",@"SHT_CUDA_INFO"
	.align	4


	//----- nvinfo : EIATTR_REGCOUNT
	.align		4
        /*0000*/ 	.byte	0x04, 0x2f
        /*0002*/ 	.short	(.L_1 - .L_0)
	.align		4
.L_0:
        /*0004*/ 	.word	index@(_Z9phase1_d4iiffffPKxPKiixPiPji)
        /*0008*/ 	.word	0x0000001e


	//----- nvinfo : EIATTR_FRAME_SIZE
	.align		4
.L_1:
        /*000c*/ 	.byte	0x04, 0x11
        /*000e*/ 	.short	(.L_3 - .L_2)
	.align		4
.L_2:
        /*0010*/ 	.word	index@($__internal_13_$__cuda_sm3x_div_rn_noftz_f32_slowpath)
        /*0014*/ 	.word	0x00000000


	//----- nvinfo : EIATTR_FRAME_SIZE
	.align		4
.L_3:
        /*0018*/ 	.byte	0x04, 0x11
        /*001a*/ 	.short	(.L_5 - .L_4)
	.align		4
.L_4:
        /*001c*/ 	.word	index@($__internal_12_$__cuda_sm20_sqrt_rn_f32_slowpath)
        /*0020*/ 	.word	0x00000000


	//----- nvinfo : EIATTR_FRAME_SIZE
	.align		4
.L_5:
        /*0024*/ 	.byte	0x04, 0x11
        /*0026*/ 	.short	(.L_7 - .L_6)
	.align		4
.L_6:
        /*0028*/ 	.word	index@($__internal_11_$__cuda_sm20_rcp_rn_f32_slowpath)
        /*002c*/ 	.word	0x00000000


	//----- nvinfo : EIATTR_FRAME_SIZE
	.align		4
.L_7:
        /*0030*/ 	.byte	0x04, 0x11
        /*0032*/ 	.short	(.L_9 - .L_8)
	.align		4
.L_8:
        /*0034*/ 	.word	index@(_Z9phase1_d4iiffffPKxPKiixPiPji)
        /*0038*/ 	.word	0x00000000


	//----- nvinfo : EIATTR_REGCOUNT
	.align		4
.L_9:
        /*003c*/ 	.byte	0x04, 0x2f
        /*003e*/ 	.short	(.L_11 - .L_10)
	.align		4
.L_10:
        /*0040*/ 	.word	index@(_Z9phase1_d6iiffffPKxPKiixPiPji)
        /*0044*/ 	.word	0x00000020


	//----- nvinfo : EIATTR_FRAME_SIZE
	.align		4
.L_11:
        /*0048*/ 	.byte	0x04, 0x11
        /*004a*/ 	.short	(.L_13 - .L_12)
	.align		4
.L_12:
        /*004c*/ 	.word	index@($__internal_10_$__cuda_sm3x_div_rn_noftz_f32_slowpath)
        /*0050*/ 	.word	0x00000000


	//----- nvinfo : EIATTR_FRAME_SIZE
	.align		4
.L_13:
        /*0054*/ 	.byte	0x04, 0x11
        /*0056*/ 	.short	(.L_15 - .L_14)
	.align		4
.L_14:
        /*0058*/ 	.word	index@($__internal_9_$__cuda_sm20_sqrt_rn_f32_slowpath)
        /*005c*/ 	.word	0x00000000


	//----- nvinfo : EIATTR_FRAME_SIZE
	.align		4
.L_15:
        /*0060*/ 	.byte	0x04, 0x11
        /*0062*/ 	.short	(.L_17 - .L_16)
	.align		4
.L_16:
        /*0064*/ 	.word	index@($__internal_8_$__cuda_sm20_rcp_rn_f32_slowpath)
        /*0068*/ 	.word	0x00000000


	//----- nvinfo : EIATTR_FRAME_SIZE
	.align		4
.L_17:
        /*006c*/ 	.byte	0x04, 0x11
        /*006e*/ 	.short	(.L_19 - .L_18)
	.align		4
.L_18:
        /*0070*/ 	.word	index@(_Z9phase1_d6iiffffPKxPKiixPiPji)
        /*0074*/ 	.word	0x00000000


	//----- nvinfo : EIATTR_REGCOUNT
	.align		4
.L_19:
        /*0078*/ 	.byte	0x04, 0x2f
        /*007a*/ 	.short	(.L_21 - .L_20)
	.align		4
.L_20:
        /*007c*/ 	.word	index@(_Z15phase2_find_minILi4EEviiiddPKijPdPi)
        /*0080*/ 	.word	0x00000040


	//----- nvinfo : EIATTR_FRAME_SIZE
	.align		4
.L_21:
        /*0084*/ 	.byte	0x04, 0x11
        /*0086*/ 	.short	(.L_23 - .L_22)
	.align		4
.L_22:
        /*0088*/ 	.word	index@($__internal_7_$__cuda_sm20_div_rn_f64_full)
        /*008c*/ 	.word	0x00000000


	//----- nvinfo : EIATTR_FRAME_SIZE
	.align		4
.L_23:
        /*0090*/ 	.byte	0x04, 0x11
        /*0092*/ 	.short	(.L_25 - .L_24)
	.align		4
.L_24:
        /*0094*/ 	.word	index@($__internal_6_$__cuda_sm20_dblrcp_rn_slowpath_v3)
        /*0098*/ 	.word	0x00000000


	//----- nvinfo : EIATTR_FRAME_SIZE
	.align		4
.L_25:
        /*009c*/ 	.byte	0x04, 0x11
        /*009e*/ 	.short	(.L_27 - .L_26)
	.align		4
.L_26:
        /*00a0*/ 	.word	index@(_Z15phase2_find_minILi4EEviiiddPKijPdPi)
        /*00a4*/ 	.word	0x00000000


	//----- nvinfo : EIATTR_REGCOUNT
	.align		4
.L_27:
        /*00a8*/ 	.byte	0x04, 0x2f
        /*00aa*/ 	.short	(.L_29 - .L_28)
	.align		4
.L_28:
        /*00ac*/ 	.word	index@(_Z15phase2_find_minILi6EEviiiddPKijPdPi)
        /*00b0*/ 	.word	0x0000005c


	//----- nvinfo : EIATTR_FRAME_SIZE
	.align		4
.L_29:
        /*00b4*/ 	.byte	0x04, 0x11
        /*00b6*/ 	.short	(.L_31 - .L_30)
	.align		4
.L_30:
        /*00b8*/ 	.word	index@($__internal_5_$__cuda_sm20_div_rn_f64_full)
        /*00bc*/ 	.word	0x00000000


	//----- nvinfo : EIATTR_FRAME_SIZE
	.align		4
.L_31:
        /*00c0*/ 	.byte	0x04, 0x11
        /*00c2*/ 	.short	(.L_33 - .L_32)
	.align		4
.L_32:
        /*00c4*/ 	.word	index@($__internal_4_$__cuda_sm20_dblrcp_rn_slowpath_v3)
        /*00c8*/ 	.word	0x00000000


	//----- nvinfo : EIATTR_FRAME_SIZE
	.align		4
.L_33:
        /*00cc*/ 	.byte	0x04, 0x11
        /*00ce*/ 	.short	(.L_35 - .L_34)
	.align		4
.L_34:
        /*00d0*/ 	.word	index@(_Z15phase2_find_minILi6EEviiiddPKijPdPi)
        /*00d4*/ 	.word	0x00000000


	//----- nvinfo : EIATTR_REGCOUNT
	.align		4
.L_35:
        /*00d8*/ 	.byte	0x04, 0x2f
        /*00da*/ 	.short	(.L_37 - .L_36)
	.align		4
.L_36:
        /*00dc*/ 	.word	index@(_Z19phase2_prove_targetILi4EEviiiddddPKijPxPdPi)
        /*00e0*/ 	.word	0x00000044


	//----- nvinfo : EIATTR_FRAME_SIZE
	.align		4
.L_37:
        /*00e4*/ 	.byte	0x04, 0x11
        /*00e6*/ 	.short	(.L_39 - .L_38)
	.align		4
.L_38:
        /*00e8*/ 	.word	index@($__internal_3_$__cuda_sm20_div_rn_f64_full)
        /*00ec*/ 	.word	0x00000000


	//----- nvinfo : EIATTR_FRAME_SIZE
	.align		4
.L_39:
        /*00f0*/ 	.byte	0x04, 0x11
        /*00f2*/ 	.short	(.L_41 - .L_40)
	.align		4
.L_40:
        /*00f4*/ 	.word	index@($__internal_2_$__cuda_sm20_dblrcp_rn_slowpath_v3)
        /*00f8*/ 	.word	0x00000000


	//----- nvinfo : EIATTR_FRAME_SIZE
	.align		4
.L_41:
        /*00fc*/ 	.byte	0x04, 0x11
        /*00fe*/ 	.short	(.L_43 - .L_42)
	.align		4
.L_42:
        /*0100*/ 	.word	index@(_Z19phase2_prove_targetILi4EEviiiddddPKijPxPdPi)
        /*0104*/ 	.word	0x00000000


	//----- nvinfo : EIATTR_REGCOUNT
	.align		4
.L_43:
        /*0108*/ 	.byte	0x04, 0x2f
        /*010a*/ 	.short	(.L_45 - .L_44)
	.align		4
.L_44:
        /*010c*/ 	.word	index@(_Z19phase2_prove_targetILi6EEviiiddddPKijPxPdPi)
        /*0110*/ 	.word	0x00000056


	//----- nvinfo : EIATTR_FRAME_SIZE
	.align		4
.L_45:
        /*0114*/ 	.byte	0x04, 0x11
        /*0116*/ 	.short	(.L_47 - .L_46)
	.align		4
.L_46:
        /*0118*/ 	.word	index@($__internal_1_$__cuda_sm20_div_rn_f64_full)
        /*011c*/ 	.word	0x00000000


	//----- nvinfo : EIATTR_FRAME_SIZE
	.align		4
.L_47:
        /*0120*/ 	.byte	0x04, 0x11
        /*0122*/ 	.short	(.L_49 - .L_48)
	.align		4
.L_48:
        /*0124*/ 	.word	index@($__internal_0_$__cuda_sm20_dblrcp_rn_slowpath_v3)
        /*0128*/ 	.word	0x00000000


	//----- nvinfo : EIATTR_FRAME_SIZE
	.align		4
.L_49:
        /*012c*/ 	.byte	0x04, 0x11
        /*012e*/ 	.short	(.L_51 - .L_50)
	.align		4
.L_50:
        /*0130*/ 	.word	index@(_Z19phase2_prove_targetILi6EEviiiddddPKijPxPdPi)
        /*0134*/ 	.word	0x00000000


	//----- nvinfo : EIATTR_MIN_STACK_SIZE
	.align		4
.L_51:
        /*0138*/ 	.byte	0x04, 0x12
        /*013a*/ 	.short	(.L_53 - .L_52)
	.align		4
.L_52:
        /*013c*/ 	.word	index@(_Z19phase2_prove_targetILi6EEviiiddddPKijPxPdPi)
        /*0140*/ 	.word	0x00000000


	//----- nvinfo : EIATTR_MIN_STACK_SIZE
	.align		4
.L_53:
        /*0144*/ 	.byte	0x04, 0x12
        /*0146*/ 	.short	(.L_55 - .L_54)
	.align		4
.L_54:
        /*0148*/ 	.word	index@(_Z19phase2_prove_targetILi4EEviiiddddPKijPxPdPi)
        /*014c*/ 	.word	0x00000000


	//----- nvinfo : EIATTR_MIN_STACK_SIZE
	.align		4
.L_55:
        /*0150*/ 	.byte	0x04, 0x12
        /*0152*/ 	.short	(.L_57 - .L_56)
	.align		4
.L_56:
        /*0154*/ 	.word	index@(_Z15phase2_find_minILi6EEviiiddPKijPdPi)
        /*0158*/ 	.word	0x00000000


	//----- nvinfo : EIATTR_MIN_STACK_SIZE
	.align		4
.L_57:
        /*015c*/ 	.byte	0x04, 0x12
        /*015e*/ 	.short	(.L_59 - .L_58)
	.align		4
.L_58:
        /*0160*/ 	.word	index@(_Z15phase2_find_minILi4EEviiiddPKijPdPi)
        /*0164*/ 	.word	0x00000000


	//----- nvinfo : EIATTR_MIN_STACK_SIZE
	.align		4
.L_59:
        /*0168*/ 	.byte	0x04, 0x12
        /*016a*/ 	.short	(.L_61 - .L_60)
	.align		4
.L_60:
        /*016c*/ 	.word	index@(_Z9phase1_d6iiffffPKxPKiixPiPji)
        /*0170*/ 	.word	0x00000000


	//----- nvinfo : EIATTR_MIN_STACK_SIZE
	.align		4
.L_61:
        /*0174*/ 	.byte	0x04, 0x12
        /*0176*/ 	.short	(.L_63 - .L_62)
	.align		4
.L_62:
        /*0178*/ 	.word	index@(_Z9phase1_d4iiffffPKxPKiixPiPji)
        /*017c*/ 	.word	0x00000000
.L_63:


//--------------------- .nv.compat                --------------------------
	.section	.nv.compat,"",@"SHT_CUDA_COMPAT_INFO"
	.align	4
        /*0000*/ 	.byte	0x02, 0x09, 0x00, 0x00, 0x02, 0x02, 0x01, 0x00, 0x02, 0x05, 0x05, 0x00, 0x03, 0x07, 0x01, 0x01
        /*0010*/ 	.byte	0x02, 0x03, 0x00, 0x00, 0x02, 0x06, 0x01, 0x00, 0x04, 0x0b, 0x08, 0x00, 0x01, 0x00, 0x00, 0x00
        /*0020*/ 	.byte	0x00, 0x00, 0x00, 0x00


//--------------------- .nv.info._Z19phase2_prove_targetILi6EEviiiddddPKijPxPdPi --------------------------
	.section	.nv.info._Z19phase2_prove_targetILi6EEviiiddddPKijPxPdPi,"",@"SHT_CUDA_INFO"
	.sectionflags	@""
	.align	4


	//----- nvinfo : EIATTR_CUDA_API_VERSION
	.align		4
        /*0000*/ 	.byte	0x04, 0x37
        /*0002*/ 	.short	(.L_65 - .L_64)
.L_64:
        /*0004*/ 	.word	0x00000082


	//----- nvinfo : EIATTR_KPARAM_INFO
	.align		4
.L_65:
        /*0008*/ 	.byte	0x04, 0x17
        /*000a*/ 	.short	(.L_67 - .L_66)
.L_66:
        /*000c*/ 	.word	0x00000000
        /*0010*/ 	.short	0x000b
        /*0012*/ 	.short	0x0050
        /*0014*/ 	.byte	0x00, 0xf5, 0x21, 0x00


	//----- nvinfo : EIATTR_KPARAM_INFO
	.align		4
.L_67:
        /*0018*/ 	.byte	0x04, 0x17
        /*001a*/ 	.short	(.L_69 - .L_68)
.L_68:
        /*001c*/ 	.word	0x00000000
        /*0020*/ 	.short	0x000a
        /*0022*/ 	.short	0x0048
        /*0024*/ 	.byte	0x00, 0xf5, 0x21, 0x00


	//----- nvinfo : EIATTR_KPARAM_INFO
	.align		4
.L_69:
        /*0028*/ 	.byte	0x04, 0x17
        /*002a*/ 	.short	(.L_71 - .L_70)
.L_70:
        /*002c*/ 	.word	0x00000000
        /*0030*/ 	.short	0x0009
        /*0032*/ 	.short	0x0040
        /*0034*/ 	.byte	0x00, 0xf5, 0x21, 0x00


	//----- nvinfo : EIATTR_KPARAM_INFO
	.align		4
.L_71:
        /*0038*/ 	.byte	0x04, 0x17
        /*003a*/ 	.short	(.L_73 - .L_72)
.L_72:
        /*003c*/ 	.word	0x00000000
        /*0040*/ 	.short	0x0008
        /*0042*/ 	.short	0x0038
        /*0044*/ 	.byte	0x00, 0xf0, 0x11, 0x00


	//----- nvinfo : EIATTR_KPARAM_INFO
	.align		4
.L_73:
        /*0048*/ 	.byte	0x04, 0x17
        /*004a*/ 	.short	(.L_75 - .L_74)
.L_74:
        /*004c*/ 	.word	0x00000000
        /*0050*/ 	.short	0x0007
        /*0052*/ 	.short	0x0030
        /*0054*/ 	.byte	0x00, 0xf5, 0x21, 0x00


	//----- nvinfo : EIATTR_KPARAM_INFO
	.align		4
.L_75:
        /*0058*/ 	.byte	0x04, 0x17
        /*005a*/ 	.short	(.L_77 - .L_76)
.L_76:
        /*005c*/ 	.word	0x00000000
        /*0060*/ 	.short	0x0006
        /*0062*/ 	.short	0x0028
        /*0064*/ 	.byte	0x00, 0xf0, 0x21, 0x00


	//----- nvinfo : EIATTR_KPARAM_INFO
	.align		4
.L_77:
        /*0068*/ 	.byte	0x04, 0x17
        /*006a*/ 	.short	(.L_79 - .L_78)
.L_78:
        /*006c*/ 	.word	0x00000000
        /*0070*/ 	.short	0x0005
        /*0072*/ 	.short	0x0020
        /*0074*/ 	.byte	0x00, 0xf0, 0x21, 0x00


	//----- nvinfo : EIATTR_KPARAM_INFO
	.align		4
.L_79:
        /*0078*/ 	.byte	0x04, 0x17
        /*007a*/ 	.short	(.L_81 - .L_80)
.L_80:
        /*007c*/ 	.word	0x00000000
        /*0080*/ 	.short	0x0004
        /*0082*/ 	.short	0x0018
        /*0084*/ 	.byte	0x00, 0xf0, 0x21, 0x00


	//----- nvinfo : EIATTR_KPARAM_INFO
	.align		4
.L_81:
        /*0088*/ 	.byte	0x04, 0x17
        /*008a*/ 	.short	(.L_83 - .L_82)
.L_82:
        /*008c*/ 	.word	0x00000000
        /*0090*/ 	.short	0x0003
        /*0092*/ 	.short	0x0010
        /*0094*/ 	.byte	0x00, 0xf0, 0x21, 0x00


	//----- nvinfo : EIATTR_KPARAM_INFO
	.align		4
.L_83:
        /*0098*/ 	.byte	0x04, 0x17
        /*009a*/ 	.short	(.L_85 - .L_84)
.L_84:
        /*009c*/ 	.word	0x00000000
        /*00a0*/ 	.short	0x0002
        /*00a2*/ 	.short	0x0008
        /*00a4*/ 	.byte	0x00, 0xf0, 0x11, 0x00


	//----- nvinfo : EIATTR_KPARAM_INFO
	.align		4
.L_85:
        /*00a8*/ 	.byte	0x04, 0x17
        /*00aa*/ 	.short	(.L_87 - .L_86)
.L_86:
        /*00ac*/ 	.word	0x00000000
        /*00b0*/ 	.short	0x0001
        /*00b2*/ 	.short	0x0004
        /*00b4*/ 	.byte	0x00, 0xf0, 0x11, 0x00


	//----- nvinfo : EIATTR_KPARAM_INFO
	.align		4
.L_87:
        /*00b8*/ 	.byte	0x04, 0x17
        /*00ba*/ 	.short	(.L_89 - .L_88)
.L_88:
        /*00bc*/ 	.word	0x00000000
        /*00c0*/ 	.short	0x0000
        /*00c2*/ 	.short	0x0000
        /*00c4*/ 	.byte	0x00, 0xf0, 0x11, 0x00


	//----- nvinfo : EIATTR_SPARSE_MMA_MASK
	.align		4
.L_89:
        /*00c8*/ 	.byte	0x03, 0x50
        /*00ca*/ 	.short	0x0000


	//----- nvinfo : EIATTR_MAXREG_COUNT
	.align		4
        /*00cc*/ 	.byte	0x03, 0x1b
        /*00ce*/ 	.short	0x00ff


	//----- nvinfo : EIATTR_NUM_BARRIERS
	.align		4
        /*00d0*/ 	.byte	0x02, 0x4c
        /*00d2*/ 	.byte	0x01
	.zero		1


	//----- nvinfo : EIATTR_MERCURY_ISA_VERSION
	.align		4
        /*00d4*/ 	.byte	0x03, 0x5f
        /*00d6*/ 	.short	0x0101


	//----- nvinfo : EIATTR_UNUSED_LOAD_BYTE_OFFSET
	.align		4
        /*00d8*/ 	.byte	0x04, 0x44
        /*00da*/ 	.short	(.L_91 - .L_90)


	//   ....[0]....
.L_90:
        /*00dc*/ 	.word	0x000047d0
        /*00e0*/ 	.word	0x00000fff


	//----- nvinfo : EIATTR_VRC_CTA_INIT_COUNT
	.align		4
.L_91:
        /*00e4*/ 	.byte	0x02, 0x4a
	.zero		1
	.zero		1


	//----- nvinfo : EIATTR_EXIT_INSTR_OFFSETS
	.align		4
        /*00e8*/ 	.byte	0x04, 0x1c
        /*00ea*/ 	.short	(.L_93 - .L_92)


	//   ....[0]....
.L_92:
        /*00ec*/ 	.word	0x00004780


	//   ....[1]....
        /*00f0*/ 	.word	0x000049e0


	//----- nvinfo : EIATTR_CRS_STACK_SIZE
	.align		4
.L_93:
        /*00f4*/ 	.byte	0x04, 0x1e
        /*00f6*/ 	.short	(.L_95 - .L_94)
.L_94:
        /*00f8*/ 	.word	0x00000000


	//----- nvinfo : EIATTR_CBANK_PARAM_SIZE
	.align		4
.L_95:
        /*00fc*/ 	.byte	0x03, 0x19
        /*00fe*/ 	.short	0x0058


	//----- nvinfo : EIATTR_PARAM_CBANK
	.align		4
        /*0100*/ 	.byte	0x04, 0x0a
        /*0102*/ 	.short	(.L_97 - .L_96)
	.align		4
.L_96:
        /*0104*/ 	.word	index@(.nv.constant0._Z19phase2_prove_targetILi6EEviiiddddPKijPxPdPi)
        /*0108*/ 	.short	0x0380
        /*010a*/ 	.short	0x0058


	//----- nvinfo : EIATTR_SW_WAR
	.align		4
.L_97:
        /*010c*/ 	.byte	0x04, 0x36
        /*010e*/ 	.short	(.L_99 - .L_98)
.L_98:
        /*0110*/ 	.word	0x00000008
.L_99:


//--------------------- .nv.info._Z19phase2_prove_targetILi4EEviiiddddPKijPxPdPi --------------------------
	.section	.nv.info._Z19phase2_prove_targetILi4EEviiiddddPKijPxPdPi,"",@"SHT_CUDA_INFO"
	.sectionflags	@""
	.align	4


	//----- nvinfo : EIATTR_CUDA_API_VERSION
	.align		4
        /*0000*/ 	.byte	0x04, 0x37
        /*0002*/ 	.short	(.L_101 - .L_100)
.L_100:
        /*0004*/ 	.word	0x00000082


	//----- nvinfo : EIATTR_KPARAM_INFO
	.align		4
.L_101:
        /*0008*/ 	.byte	0x04, 0x17
        /*000a*/ 	.short	(.L_103 - .L_102)
.L_102:
        /*000c*/ 	.word	0x00000000
        /*0010*/ 	.short	0x000b
        /*0012*/ 	.short	0x0050
        /*0014*/ 	.byte	0x00, 0xf5, 0x21, 0x00


	//----- nvinfo : EIATTR_KPARAM_INFO
	.align		4
.L_103:
        /*0018*/ 	.byte	0x04, 0x17
        /*001a*/ 	.short	(.L_105 - .L_104)
.L_104:
        /*001c*/ 	.word	0x00000000
        /*0020*/ 	.short	0x000a
        /*0022*/ 	.short	0x0048
        /*0024*/ 	.byte	0x00, 0xf5, 0x21, 0x00


	//----- nvinfo : EIATTR_KPARAM_INFO
	.align		4
.L_105:
        /*0028*/ 	.byte	0x04, 0x17
        /*002a*/ 	.short	(.L_107 - .L_106)
.L_106:
        /*002c*/ 	.word	0x00000000
        /*0030*/ 	.short	0x0009
        /*0032*/ 	.short	0x0040
        /*0034*/ 	.byte	0x00, 0xf5, 0x21, 0x00


	//----- nvinfo : EIATTR_KPARAM_INFO
	.align		4
.L_107:
        /*0038*/ 	.byte	0x04, 0x17
        /*003a*/ 	.short	(.L_109 - .L_108)
.L_108:
        /*003c*/ 	.word	0x00000000
        /*0040*/ 	.short	0x0008
        /*0042*/ 	.short	0x0038
        /*0044*/ 	.byte	0x00, 0xf0, 0x11, 0x00


	//----- nvinfo : EIATTR_KPARAM_INFO
	.align		4
.L_109:
        /*0048*/ 	.byte	0x04, 0x17
        /*004a*/ 	.short	(.L_111 - .L_110)
.L_110:
        /*004c*/ 	.word	0x00000000
        /*0050*/ 	.short	0x0007
        /*0052*/ 	.short	0x0030
        /*0054*/ 	.byte	0x00, 0xf5, 0x21, 0x00


	//----- nvinfo : EIATTR_KPARAM_INFO
	.align		4
.L_111:
        /*0058*/ 	.byte	0x04, 0x17
        /*005a*/ 	.short	(.L_113 - .L_112)
.L_112:
        /*005c*/ 	.word	0x00000000
        /*0060*/ 	.short	0x0006
        /*0062*/ 	.short	0x0028
        /*0064*/ 	.byte	0x00, 0xf0, 0x21, 0x00


	//----- nvinfo : EIATTR_KPARAM_INFO
	.align		4
.L_113:
        /*0068*/ 	.byte	0x04, 0x17
        /*006a*/ 	.short	(.L_115 - .L_114)
.L_114:
        /*006c*/ 	.word	0x00000000
        /*0070*/ 	.short	0x0005
        /*0072*/ 	.short	0x0020
        /*0074*/ 	.byte	0x00, 0xf0, 0x21, 0x00


	//----- nvinfo : EIATTR_KPARAM_INFO
	.align		4
.L_115:
        /*0078*/ 	.byte	0x04, 0x17
        /*007a*/ 	.short	(.L_117 - .L_116)
.L_116:
        /*007c*/ 	.word	0x00000000
        /*0080*/ 	.short	0x0004
        /*0082*/ 	.short	0x0018
        /*0084*/ 	.byte	0x00, 0xf0, 0x21, 0x00


	//----- nvinfo : EIATTR_KPARAM_INFO
	.align		4
.L_117:
        /*0088*/ 	.byte	0x04, 0x17
        /*008a*/ 	.short	(.L_119 - .L_118)
.L_118:
        /*008c*/ 	.word	0x00000000
        /*0090*/ 	.short	0x0003
        /*0092*/ 	.short	0x0010
        /*0094*/ 	.byte	0x00, 0xf0, 0x21, 0x00


	//----- nvinfo : EIATTR_KPARAM_INFO
	.align		4
.L_119:
        /*0098*/ 	.byte	0x04, 0x17
        /*009a*/ 	.short	(.L_121 - .L_120)
.L_120:
        /*009c*/ 	.word	0x00000000
        /*00a0*/ 	.short	0x0002
        /*00a2*/ 	.short	0x0008
        /*00a4*/ 	.byte	0x00, 0xf0, 0x11, 0x00


	//----- nvinfo : EIATTR_KPARAM_INFO
	.align		4
.L_121:
        /*00a8*/ 	.byte	0x04, 0x17
        /*00aa*/ 	.short	(.L_123 - .L_122)
.L_122:
        /*00ac*/ 	.word	0x00000000
        /*00b0*/ 	.short	0x0001
        /*00b2*/ 	.short	0x0004
        /*00b4*/ 	.byte	0x00, 0xf0, 0x11, 0x00


	//----- nvinfo : EIATTR_KPARAM_INFO
	.align		4
.L_123:
        /*00b8*/ 	.byte	0x04, 0x17
        /*00ba*/ 	.short	(.L_125 - .L_124)
.L_124:
        /*00bc*/ 	.word	0x00000000
        /*00c0*/ 	.short	0x0000
        /*00c2*/ 	.short	0x0000
        /*00c4*/ 	.byte	0x00, 0xf0, 0x11, 0x00


	//----- nvinfo : EIATTR_SPARSE_MMA_MASK
	.align		4
.L_125:
        /*00c8*/ 	.byte	0x03, 0x50
        /*00ca*/ 	.short	0x0000


	//----- nvinfo : EIATTR_MAXREG_COUNT
	.align		4
        /*00cc*/ 	.byte	0x03, 0x1b
        /*00ce*/ 	.short	0x00ff


	//----- nvinfo : EIATTR_NUM_BARRIERS
	.align		4
        /*00d0*/ 	.byte	0x02, 0x4c
        /*00d2*/ 	.byte	0x01
	.zero		1


	//----- nvinfo : EIATTR_MERCURY_ISA_VERSION
	.align		4
        /*00d4*/ 	.byte	0x03, 0x5f
        /*00d6*/ 	.short	0x0101


	//----- nvinfo : EIATTR_UNUSED_LOAD_BYTE_OFFSET
	.align		4
        /*00d8*/ 	.byte	0x04, 0x44
        /*00da*/ 	.short	(.L_127 - .L_126)


	//   ....[0]....
.L_126:
        /*00dc*/ 	.word	0x00002750
        /*00e0*/ 	.word	0x00000fff


	//----- nvinfo : EIATTR_VRC_CTA_INIT_COUNT
	.align		4
.L_127:
        /*00e4*/ 	.byte	0x02, 0x4a
	.zero		1
	.zero		1


	//----- nvinfo : EIATTR_EXIT_INSTR_OFFSETS
	.align		4
        /*00e8*/ 	.byte	0x04, 0x1c
        /*00ea*/ 	.short	(.L_129 - .L_128)


	//   ....[0]....
.L_128:
        /*00ec*/ 	.word	0x00002710


	//   ....[1]....
        /*00f0*/ 	.word	0x00002900


	//----- nvinfo : EIATTR_CRS_STACK_SIZE
	.align		4
.L_129:
        /*00f4*/ 	.byte	0x04, 0x1e
        /*00f6*/ 	.short	(.L_131 - .L_130)
.L_130:
        /*00f8*/ 	.word	0x00000000


	//----- nvinfo : EIATTR_CBANK_PARAM_SIZE
	.align		4
.L_131:
        /*00fc*/ 	.byte	0x03, 0x19
        /*00fe*/ 	.short	0x0058


	//----- nvinfo : EIATTR_PARAM_CBANK
	.align		4
        /*0100*/ 	.byte	0x04, 0x0a
        /*0102*/ 	.short	(.L_133 - .L_132)
	.align		4
.L_132:
        /*0104*/ 	.word	index@(.nv.constant0._Z19phase2_prove_targetILi4EEviiiddddPKijPxPdPi)
        /*0108*/ 	.short	0x0380
        /*010a*/ 	.short	0x0058


	//----- nvinfo : EIATTR_SW_WAR
	.align		4
.L_133:
        /*010c*/ 	.byte	0x04, 0x36
        /*010e*/ 	.short	(.L_135 - .L_134)
.L_134:
        /*0110*/ 	.word	0x00000008
.L_135:


//--------------------- .nv.info._Z15phase2_find_minILi6EEviiiddPKijPdPi --------------------------
	.section	.nv.info._Z15phase2_find_minILi6EEviiiddPKijPdPi,"",@"SHT_CUDA_INFO"
	.sectionflags	@""
	.align	4


	//----- nvinfo : EIATTR_CUDA_API_VERSION
	.align		4
        /*0000*/ 	.byte	0x04, 0x37
        /*0002*/ 	.short	(.L_137 - .L_136)
.L_136:
        /*0004*/ 	.word	0x00000082


	//----- nvinfo : EIATTR_KPARAM_INFO
	.align		4
.L_137:
        /*0008*/ 	.byte	0x04, 0x17
        /*000a*/ 	.short	(.L_139 - .L_138)
.L_138:
        /*000c*/ 	.word	0x00000000
        /*0010*/ 	.short	0x0008
        /*0012*/ 	.short	0x0038
        /*0014*/ 	.byte	0x00, 0xf5, 0x21, 0x00


	//----- nvinfo : EIATTR_KPARAM_INFO
	.align		4
.L_139:
        /*0018*/ 	.byte	0x04, 0x17
        /*001a*/ 	.short	(.L_141 - .L_140)
.L_140:
        /*001c*/ 	.word	0x00000000
        /*0020*/ 	.short	0x0007
        /*0022*/ 	.short	0x0030
        /*0024*/ 	.byte	0x00, 0xf5, 0x21, 0x00


	//----- nvinfo : EIATTR_KPARAM_INFO
	.align		4
.L_141:
        /*0028*/ 	.byte	0x04, 0x17
        /*002a*/ 	.short	(.L_143 - .L_142)
.L_142:
        /*002c*/ 	.word	0x00000000
        /*0030*/ 	.short	0x0006
        /*0032*/ 	.short	0x0028
        /*0034*/ 	.byte	0x00, 0xf0, 0x11, 0x00


	//----- nvinfo : EIATTR_KPARAM_INFO
	.align		4
.L_143:
        /*0038*/ 	.byte	0x04, 0x17
        /*003a*/ 	.short	(.L_145 - .L_144)
.L_144:
        /*003c*/ 	.word	0x00000000
        /*0040*/ 	.short	0x0005
        /*0042*/ 	.short	0x0020
        /*0044*/ 	.byte	0x00, 0xf5, 0x21, 0x00


	//----- nvinfo : EIATTR_KPARAM_INFO
	.align		4
.L_145:
        /*0048*/ 	.byte	0x04, 0x17
        /*004a*/ 	.short	(.L_147 - .L_146)
.L_146:
        /*004c*/ 	.word	0x00000000
        /*0050*/ 	.short	0x0004
        /*0052*/ 	.short	0x0018
        /*0054*/ 	.byte	0x00, 0xf0, 0x21, 0x00


	//----- nvinfo : EIATTR_KPARAM_INFO
	.align		4
.L_147:
        /*0058*/ 	.byte	0x04, 0x17
        /*005a*/ 	.short	(.L_149 - .L_148)
.L_148:
        /*005c*/ 	.word	0x00000000
        /*0060*/ 	.short	0x0003
        /*0062*/ 	.short	0x0010
        /*0064*/ 	.byte	0x00, 0xf0, 0x21, 0x00


	//----- nvinfo : EIATTR_KPARAM_INFO
	.align		4
.L_149:
        /*0068*/ 	.byte	0x04, 0x17
        /*006a*/ 	.short	(.L_151 - .L_150)
.L_150:
        /*006c*/ 	.word	0x00000000
        /*0070*/ 	.short	0x0002
        /*0072*/ 	.short	0x0008
        /*0074*/ 	.byte	0x00, 0xf0, 0x11, 0x00


	//----- nvinfo : EIATTR_KPARAM_INFO
	.align		4
.L_151:
        /*0078*/ 	.byte	0x04, 0x17
        /*007a*/ 	.short	(.L_153 - .L_152)
.L_152:
        /*007c*/ 	.word	0x00000000
        /*0080*/ 	.short	0x0001
        /*0082*/ 	.short	0x0004
        /*0084*/ 	.byte	0x00, 0xf0, 0x11, 0x00


	//----- nvinfo : EIATTR_KPARAM_INFO
	.align		4
.L_153:
        /*0088*/ 	.byte	0x04, 0x17
        /*008a*/ 	.short	(.L_155 - .L_154)
.L_154:
        /*008c*/ 	.word	0x00000000
        /*0090*/ 	.short	0x0000
        /*0092*/ 	.short	0x0000
        /*0094*/ 	.byte	0x00, 0xf0, 0x11, 0x00


	//----- nvinfo : EIATTR_SPARSE_MMA_MASK
	.align		4
.L_155:
        /*0098*/ 	.byte	0x03, 0x50
        /*009a*/ 	.short	0x0000


	//----- nvinfo : EIATTR_MAXREG_COUNT
	.align		4
        /*009c*/ 	.byte	0x03, 0x1b
        /*009e*/ 	.short	0x00ff


	//----- nvinfo : EIATTR_NUM_BARRIERS
	.align		4
        /*00a0*/ 	.byte	0x02, 0x4c
        /*00a2*/ 	.byte	0x01
	.zero		1


	//----- nvinfo : EIATTR_MERCURY_ISA_VERSION
	.align		4
        /*00a4*/ 	.byte	0x03, 0x5f
        /*00a6*/ 	.short	0x0101


	//----- nvinfo : EIATTR_VRC_CTA_INIT_COUNT
	.align		4
        /*00a8*/ 	.byte	0x02, 0x4a
	.zero		1
	.zero		1


	//----- nvinfo : EIATTR_EXIT_INSTR_OFFSETS
	.align		4
        /*00ac*/ 	.byte	0x04, 0x1c
        /*00ae*/ 	.short	(.L_157 - .L_156)


	//   ....[0]....
.L_156:
        /*00b0*/ 	.word	0x000031a0


	//   ....[1]....
        /*00b4*/ 	.word	0x000032e0


	//----- nvinfo : EIATTR_CRS_STACK_SIZE
	.align		4
.L_157:
        /*00b8*/ 	.byte	0x04, 0x1e
        /*00ba*/ 	.short	(.L_159 - .L_158)
.L_158:
        /*00bc*/ 	.word	0x00000000


	//----- nvinfo : EIATTR_CBANK_PARAM_SIZE
	.align		4
.L_159:
        /*00c0*/ 	.byte	0x03, 0x19
        /*00c2*/ 	.short	0x0040


	//----- nvinfo : EIATTR_PARAM_CBANK
	.align		4
        /*00c4*/ 	.byte	0x04, 0x0a
        /*00c6*/ 	.short	(.L_161 - .L_160)
	.align		4
.L_160:
        /*00c8*/ 	.word	index@(.nv.constant0._Z15phase2_find_minILi6EEviiiddPKijPdPi)
        /*00cc*/ 	.short	0x0380
        /*00ce*/ 	.short	0x0040


	//----- nvinfo : EIATTR_SW_WAR
	.align		4
.L_161:
        /*00d0*/ 	.byte	0x04, 0x36
        /*00d2*/ 	.short	(.L_163 - .L_162)
.L_162:
        /*00d4*/ 	.word	0x00000008
.L_163:


//--------------------- .nv.info._Z15phase2_find_minILi4EEviiiddPKijPdPi --------------------------
	.section	.nv.info._Z15phase2_find_minILi4EEviiiddPKijPdPi,"",@"SHT_CUDA_INFO"
	.sectionflags	@""
	.align	4


	//----- nvinfo : EIATTR_CUDA_API_VERSION
	.align		4
        /*0000*/ 	.byte	0x04, 0x37
        /*0002*/ 	.short	(.L_165 - .L_164)
.L_164:
        /*0004*/ 	.word	0x00000082


	//----- nvinfo : EIATTR_KPARAM_INFO
	.align		4
.L_165:
        /*0008*/ 	.byte	0x04, 0x17
        /*000a*/ 	.short	(.L_167 - .L_166)
.L_166:
        /*000c*/ 	.word	0x00000000
        /*0010*/ 	.short	0x0008
        /*0012*/ 	.short	0x0038
        /*0014*/ 	.byte	0x00, 0xf5, 0x21, 0x00


	//----- nvinfo : EIATTR_KPARAM_INFO
	.align		4
.L_167:
        /*0018*/ 	.byte	0x04, 0x17
        /*001a*/ 	.short	(.L_169 - .L_168)
.L_168:
        /*001c*/ 	.word	0x00000000
        /*0020*/ 	.short	0x0007
        /*0022*/ 	.short	0x0030
        /*0024*/ 	.byte	0x00, 0xf5, 0x21, 0x00


	//----- nvinfo : EIATTR_KPARAM_INFO
	.align		4
.L_169:
        /*0028*/ 	.byte	0x04, 0x17
        /*002a*/ 	.short	(.L_171 - .L_170)
.L_170:
        /*002c*/ 	.word	0x00000000
        /*0030*/ 	.short	0x0006
        /*0032*/ 	.short	0x0028
        /*0034*/ 	.byte	0x00, 0xf0, 0x11, 0x00


	//----- nvinfo : EIATTR_KPARAM_INFO
	.align		4
.L_171:
        /*0038*/ 	.byte	0x04, 0x17
        /*003a*/ 	.short	(.L_173 - .L_172)
.L_172:
        /*003c*/ 	.word	0x00000000
        /*0040*/ 	.short	0x0005
        /*0042*/ 	.short	0x0020
        /*0044*/ 	.byte	0x00, 0xf5, 0x21, 0x00


	//----- nvinfo : EIATTR_KPARAM_INFO
	.align		4
.L_173:
        /*0048*/ 	.byte	0x04, 0x17
        /*004a*/ 	.short	(.L_175 - .L_174)
.L_174:
        /*004c*/ 	.word	0x00000000
        /*0050*/ 	.short	0x0004
        /*0052*/ 	.short	0x0018
        /*0054*/ 	.byte	0x00, 0xf0, 0x21, 0x00


	//----- nvinfo : EIATTR_KPARAM_INFO
	.align		4
.L_175:
        /*0058*/ 	.byte	0x04, 0x17
        /*005a*/ 	.short	(.L_177 - .L_176)
.L_176:
        /*005c*/ 	.word	0x00000000
        /*0060*/ 	.short	0x0003
        /*0062*/ 	.short	0x0010
        /*0064*/ 	.byte	0x00, 0xf0, 0x21, 0x00


	//----- nvinfo : EIATTR_KPARAM_INFO
	.align		4
.L_177:
        /*0068*/ 	.byte	0x04, 0x17
        /*006a*/ 	.short	(.L_179 - .L_178)
.L_178:
        /*006c*/ 	.word	0x00000000
        /*0070*/ 	.short	0x0002
        /*0072*/ 	.short	0x0008
        /*0074*/ 	.byte	0x00, 0xf0, 0x11, 0x00


	//----- nvinfo : EIATTR_KPARAM_INFO
	.align		4
.L_179:
        /*0078*/ 	.byte	0x04, 0x17
        /*007a*/ 	.short	(.L_181 - .L_180)
.L_180:
        /*007c*/ 	.word	0x00000000
        /*0080*/ 	.short	0x0001
        /*0082*/ 	.short	0x0004
        /*0084*/ 	.byte	0x00, 0xf0, 0x11, 0x00


	//----- nvinfo : EIATTR_KPARAM_INFO
	.align		4
.L_181:
        /*0088*/ 	.byte	0x04, 0x17
        /*008a*/ 	.short	(.L_183 - .L_182)
.L_182:
        /*008c*/ 	.word	0x00000000
        /*0090*/ 	.short	0x0000
        /*0092*/ 	.short	0x0000
        /*0094*/ 	.byte	0x00, 0xf0, 0x11, 0x00


	//----- nvinfo : EIATTR_SPARSE_MMA_MASK
	.align		4
.L_183:
        /*0098*/ 	.byte	0x03, 0x50
        /*009a*/ 	.short	0x0000


	//----- nvinfo : EIATTR_MAXREG_COUNT
	.align		4
        /*009c*/ 	.byte	0x03, 0x1b
        /*009e*/ 	.short	0x00ff


	//----- nvinfo : EIATTR_NUM_BARRIERS
	.align		4
        /*00a0*/ 	.byte	0x02, 0x4c
        /*00a2*/ 	.byte	0x01
	.zero		1


	//----- nvinfo : EIATTR_MERCURY_ISA_VERSION
	.align		4
        /*00a4*/ 	.byte	0x03, 0x5f
        /*00a6*/ 	.short	0x0101


	//----- nvinfo : EIATTR_VRC_CTA_INIT_COUNT
	.align		4
        /*00a8*/ 	.byte	0x02, 0x4a
	.zero		1
	.zero		1


	//----- nvinfo : EIATTR_EXIT_INSTR_OFFSETS
	.align		4
        /*00ac*/ 	.byte	0x04, 0x1c
        /*00ae*/ 	.short	(.L_185 - .L_184)


	//   ....[0]....
.L_184:
        /*00b0*/ 	.word	0x00001d00


	//   ....[1]....
        /*00b4*/ 	.word	0x00001dd0


	//----- nvinfo : EIATTR_CRS_STACK_SIZE
	.align		4
.L_185:
        /*00b8*/ 	.byte	0x04, 0x1e
        /*00ba*/ 	.short	(.L_187 - .L_186)
.L_186:
        /*00bc*/ 	.word	0x00000000


	//----- nvinfo : EIATTR_CBANK_PARAM_SIZE
	.align		4
.L_187:
        /*00c0*/ 	.byte	0x03, 0x19
        /*00c2*/ 	.short	0x0040


	//----- nvinfo : EIATTR_PARAM_CBANK
	.align		4
        /*00c4*/ 	.byte	0x04, 0x0a
        /*00c6*/ 	.short	(.L_189 - .L_188)
	.align		4
.L_188:
        /*00c8*/ 	.word	index@(.nv.constant0._Z15phase2_find_minILi4EEviiiddPKijPdPi)
        /*00cc*/ 	.short	0x0380
        /*00ce*/ 	.short	0x0040


	//----- nvinfo : EIATTR_SW_WAR
	.align		4
.L_189:
        /*00d0*/ 	.byte	0x04, 0x36
        /*00d2*/ 	.short	(.L_191 - .L_190)
.L_190:
        /*00d4*/ 	.word	0x00000008
.L_191:


//--------------------- .nv.info._Z9phase1_d6iiffffPKxPKiixPiPji --------------------------
	.section	.nv.info._Z9phase1_d6iiffffPKxPKiixPiPji,"",@"SHT_CUDA_INFO"
	.sectionflags	@""
	.align	4


	//----- nvinfo : EIATTR_CUDA_API_VERSION
	.align		4
        /*0000*/ 	.byte	0x04, 0x37
        /*0002*/ 	.short	(.L_193 - .L_192)
.L_192:
        /*0004*/ 	.word	0x00000082


	//----- nvinfo : EIATTR_KPARAM_INFO
	.align		4
.L_193:
        /*0008*/ 	.byte	0x04, 0x17
        /*000a*/ 	.short	(.L_195 - .L_194)
.L_194:
        /*000c*/ 	.word	0x00000000
        /*0010*/ 	.short	0x000c
        /*0012*/ 	.short	0x0048
        /*0014*/ 	.byte	0x00, 0xf0, 0x11, 0x00


	//----- nvinfo : EIATTR_KPARAM_INFO
	.align		4
.L_195:
        /*0018*/ 	.byte	0x04, 0x17
        /*001a*/ 	.short	(.L_197 - .L_196)
.L_196:
        /*001c*/ 	.word	0x00000000
        /*0020*/ 	.short	0x000b
        /*0022*/ 	.short	0x0040
        /*0024*/ 	.byte	0x00, 0xf5, 0x21, 0x00


	//----- nvinfo : EIATTR_KPARAM_INFO
	.align		4
.L_197:
        /*0028*/ 	.byte	0x04, 0x17
        /*002a*/ 	.short	(.L_199 - .L_198)
.L_198:
        /*002c*/ 	.word	0x00000000
        /*0030*/ 	.short	0x000a
        /*0032*/ 	.short	0x0038
        /*0034*/ 	.byte	0x00, 0xf5, 0x21, 0x00


	//----- nvinfo : EIATTR_KPARAM_INFO
	.align		4
.L_199:
        /*0038*/ 	.byte	0x04, 0x17
        /*003a*/ 	.short	(.L_201 - .L_200)
.L_200:
        /*003c*/ 	.word	0x00000000
        /*0040*/ 	.short	0x0009
        /*0042*/ 	.short	0x0030
        /*0044*/ 	.byte	0x00, 0xf0, 0x21, 0x00


	//----- nvinfo : EIATTR_KPARAM_INFO
	.align		4
.L_201:
        /*0048*/ 	.byte	0x04, 0x17
        /*004a*/ 	.short	(.L_203 - .L_202)
.L_202:
        /*004c*/ 	.word	0x00000000
        /*0050*/ 	.short	0x0008
        /*0052*/ 	.short	0x0028
        /*0054*/ 	.byte	0x00, 0xf0, 0x11, 0x00


	//----- nvinfo : EIATTR_KPARAM_INFO
	.align		4
.L_203:
        /*0058*/ 	.byte	0x04, 0x17
        /*005a*/ 	.short	(.L_205 - .L_204)
.L_204:
        /*005c*/ 	.word	0x00000000
        /*0060*/ 	.short	0x0007
        /*0062*/ 	.short	0x0020
        /*0064*/ 	.byte	0x00, 0xf5, 0x21, 0x00


	//----- nvinfo : EIATTR_KPARAM_INFO
	.align		4
.L_205:
        /*0068*/ 	.byte	0x04, 0x17
        /*006a*/ 	.short	(.L_207 - .L_206)
.L_206:
        /*006c*/ 	.word	0x00000000
        /*0070*/ 	.short	0x0006
        /*0072*/ 	.short	0x0018
        /*0074*/ 	.byte	0x00, 0xf5, 0x21, 0x00


	//----- nvinfo : EIATTR_KPARAM_INFO
	.align		4
.L_207:
        /*0078*/ 	.byte	0x04, 0x17
        /*007a*/ 	.short	(.L_209 - .L_208)
.L_208:
        /*007c*/ 	.word	0x00000000
        /*0080*/ 	.short	0x0005
        /*0082*/ 	.short	0x0014
        /*0084*/ 	.byte	0x00, 0xf0, 0x11, 0x00


	//----- nvinfo : EIATTR_KPARAM_INFO
	.align		4
.L_209:
        /*0088*/ 	.byte	0x04, 0x17
        /*008a*/ 	.short	(.L_211 - .L_210)
.L_210:
        /*008c*/ 	.word	0x00000000
        /*0090*/ 	.short	0x0004
        /*0092*/ 	.short	0x0010
        /*0094*/ 	.byte	0x00, 0xf0, 0x11, 0x00


	//----- nvinfo : EIATTR_KPARAM_INFO
	.align		4
.L_211:
        /*0098*/ 	.byte	0x04, 0x17
        /*009a*/ 	.short	(.L_213 - .L_212)
.L_212:
        /*009c*/ 	.word	0x00000000
        /*00a0*/ 	.short	0x0003
        /*00a2*/ 	.short	0x000c
        /*00a4*/ 	.byte	0x00, 0xf0, 0x11, 0x00


	//----- nvinfo : EIATTR_KPARAM_INFO
	.align		4
.L_213:
        /*00a8*/ 	.byte	0x04, 0x17
        /*00aa*/ 	.short	(.L_215 - .L_214)
.L_214:
        /*00ac*/ 	.word	0x00000000
        /*00b0*/ 	.short	0x0002
        /*00b2*/ 	.short	0x0008
        /*00b4*/ 	.byte	0x00, 0xf0, 0x11, 0x00


	//----- nvinfo : EIATTR_KPARAM_INFO
	.align		4
.L_215:
        /*00b8*/ 	.byte	0x04, 0x17
        /*00ba*/ 	.short	(.L_217 - .L_216)
.L_216:
        /*00bc*/ 	.word	0x00000000
        /*00c0*/ 	.short	0x0001
        /*00c2*/ 	.short	0x0004
        /*00c4*/ 	.byte	0x00, 0xf0, 0x11, 0x00


	//----- nvinfo : EIATTR_KPARAM_INFO
	.align		4
.L_217:
        /*00c8*/ 	.byte	0x04, 0x17
        /*00ca*/ 	.short	(.L_219 - .L_218)
.L_218:
        /*00cc*/ 	.word	0x00000000
        /*00d0*/ 	.short	0x0000
        /*00d2*/ 	.short	0x0000
        /*00d4*/ 	.byte	0x00, 0xf0, 0x11, 0x00


	//----- nvinfo : EIATTR_SPARSE_MMA_MASK
	.align		4
.L_219:
        /*00d8*/ 	.byte	0x03, 0x50
        /*00da*/ 	.short	0x0000


	//----- nvinfo : EIATTR_MAXREG_COUNT
	.align		4
        /*00dc*/ 	.byte	0x03, 0x1b
        /*00de*/ 	.short	0x00ff


	//----- nvinfo : EIATTR_MERCURY_ISA_VERSION
	.align		4
        /*00e0*/ 	.byte	0x03, 0x5f
        /*00e2*/ 	.short	0x0101


	//----- nvinfo : EIATTR_INT_WARP_WIDE_INSTR_OFFSETS
	.align		4
        /*00e4*/ 	.byte	0x04, 0x31
        /*00e6*/ 	.short	(.L_221 - .L_220)


	//   ....[0]....
.L_220:
        /*00e8*/ 	.word	0x00001290


	//   ....[1]....
        /*00ec*/ 	.word	0x00001330


	//   ....[2]....
        /*00f0*/ 	.word	0x00001590


	//   ....[3]....
        /*00f4*/ 	.word	0x00001630


	//   ....[4]....
        /*00f8*/ 	.word	0x00001890


	//   ....[5]....
        /*00fc*/ 	.word	0x00001930


	//   ....[6]....
        /*0100*/ 	.word	0x00001b80


	//   ....[7]....
        /*0104*/ 	.word	0x00001c20


	//   ....[8]....
        /*0108*/ 	.word	0x00001f50


	//   ....[9]....
        /*010c*/ 	.word	0x00001ff0


	//   ....[10]....
        /*0110*/ 	.word	0x00002280


	//   ....[11]....
        /*0114*/ 	.word	0x00002320


	//   ....[12]....
        /*0118*/ 	.word	0x000025a0


	//   ....[13]....
        /*011c*/ 	.word	0x00002640


	//   ....[14]....
        /*0120*/ 	.word	0x00003630


	//   ....[15]....
        /*0124*/ 	.word	0x000036d0


	//   ....[16]....
        /*0128*/ 	.word	0x00003940


	//   ....[17]....
        /*012c*/ 	.word	0x000039e0


	//   ....[18]....
        /*0130*/ 	.word	0x00003c50


	//   ....[19]....
        /*0134*/ 	.word	0x00003cf0


	//   ....[20]....
        /*0138*/ 	.word	0x00003f60


	//   ....[21]....
        /*013c*/ 	.word	0x00004000


	//   ....[22]....
        /*0140*/ 	.word	0x000042f0


	//   ....[23]....
        /*0144*/ 	.word	0x00004390


	//   ....[24]....
        /*0148*/ 	.word	0x00004620


	//   ....[25]....
        /*014c*/ 	.word	0x000046c0


	//   ....[26]....
        /*0150*/ 	.word	0x00004940


	//   ....[27]....
        /*0154*/ 	.word	0x000049e0


	//----- nvinfo : EIATTR_VRC_CTA_INIT_COUNT
	.align		4
.L_221:
        /*0158*/ 	.byte	0x02, 0x4a
	.zero		1
	.zero		1


	//----- nvinfo : EIATTR_EXIT_INSTR_OFFSETS
	.align		4
        /*015c*/ 	.byte	0x04, 0x1c
        /*015e*/ 	.short	(.L_223 - .L_222)


	//   ....[0]....
.L_222:
        /*0160*/ 	.word	0x000001d0


	//   ....[1]....
        /*0164*/ 	.word	0x00002860


	//   ....[2]....
        /*0168*/ 	.word	0x00004c00


	//----- nvinfo : EIATTR_CRS_STACK_SIZE
	.align		4
.L_223:
        /*016c*/ 	.byte	0x04, 0x1e
        /*016e*/ 	.short	(.L_225 - .L_224)
.L_224:
        /*0170*/ 	.word	0x00000000


	//----- nvinfo : EIATTR_CBANK_PARAM_SIZE
	.align		4
.L_225:
        /*0174*/ 	.byte	0x03, 0x19
        /*0176*/ 	.short	0x004c


	//----- nvinfo : EIATTR_PARAM_CBANK
	.align		4
        /*0178*/ 	.byte	0x04, 0x0a
        /*017a*/ 	.short	(.L_227 - .L_226)
	.align		4
.L_226:
        /*017c*/ 	.word	index@(.nv.constant0._Z9phase1_d6iiffffPKxPKiixPiPji)
        /*0180*/ 	.short	0x0380
        /*0182*/ 	.short	0x004c


	//----- nvinfo : EIATTR_SW_WAR
	.align		4
.L_227:
        /*0184*/ 	.byte	0x04, 0x36
        /*0186*/ 	.short	(.L_229 - .L_228)
.L_228:
        /*0188*/ 	.word	0x00000008
.L_229:


//--------------------- .nv.info._Z9phase1_d4iiffffPKxPKiixPiPji --------------------------
	.section	.nv.info._Z9phase1_d4iiffffPKxPKiixPiPji,"",@"SHT_CUDA_INFO"
	.sectionflags	@""
	.align	4


	//----- nvinfo : EIATTR_CUDA_API_VERSION
	.align		4
        /*0000*/ 	.byte	0x04, 0x37
        /*0002*/ 	.short	(.L_231 - .L_230)
.L_230:
        /*0004*/ 	.word	0x00000082


	//----- nvinfo : EIATTR_KPARAM_INFO
	.align		4
.L_231:
        /*0008*/ 	.byte	0x04, 0x17
        /*000a*/ 	.short	(.L_233 - .L_232)
.L_232:
        /*000c*/ 	.word	0x00000000
        /*0010*/ 	.short	0x000c
        /*0012*/ 	.short	0x0048
        /*0014*/ 	.byte	0x00, 0xf0, 0x11, 0x00


	//----- nvinfo : EIATTR_KPARAM_INFO
	.align		4
.L_233:
        /*0018*/ 	.byte	0x04, 0x17
        /*001a*/ 	.short	(.L_235 - .L_234)
.L_234:
        /*001c*/ 	.word	0x00000000
        /*0020*/ 	.short	0x000b
        /*0022*/ 	.short	0x0040
        /*0024*/ 	.byte	0x00, 0xf5, 0x21, 0x00


	//----- nvinfo : EIATTR_KPARAM_INFO
	.align		4
.L_235:
        /*0028*/ 	.byte	0x04, 0x17
        /*002a*/ 	.short	(.L_237 - .L_236)
.L_236:
        /*002c*/ 	.word	0x00000000
        /*0030*/ 	.short	0x000a
        /*0032*/ 	.short	0x0038
        /*0034*/ 	.byte	0x00, 0xf5, 0x21, 0x00


	//----- nvinfo : EIATTR_KPARAM_INFO
	.align		4
.L_237:
        /*0038*/ 	.byte	0x04, 0x17
        /*003a*/ 	.short	(.L_239 - .L_238)
.L_238:
        /*003c*/ 	.word	0x00000000
        /*0040*/ 	.short	0x0009
        /*0042*/ 	.short	0x0030
        /*0044*/ 	.byte	0x00, 0xf0, 0x21, 0x00


	//----- nvinfo : EIATTR_KPARAM_INFO
	.align		4
.L_239:
        /*0048*/ 	.byte	0x04, 0x17
        /*004a*/ 	.short	(.L_241 - .L_240)
.L_240:
        /*004c*/ 	.word	0x00000000
        /*0050*/ 	.short	0x0008
        /*0052*/ 	.short	0x0028
        /*0054*/ 	.byte	0x00, 0xf0, 0x11, 0x00


	//----- nvinfo : EIATTR_KPARAM_INFO
	.align		4
.L_241:
        /*0058*/ 	.byte	0x04, 0x17
        /*005a*/ 	.short	(.L_243 - .L_242)
.L_242:
        /*005c*/ 	.word	0x00000000
        /*0060*/ 	.short	0x0007
        /*0062*/ 	.short	0x0020
        /*0064*/ 	.byte	0x00, 0xf5, 0x21, 0x00


	//----- nvinfo : EIATTR_KPARAM_INFO
	.align		4
.L_243:
        /*0068*/ 	.byte	0x04, 0x17
        /*006a*/ 	.short	(.L_245 - .L_244)
.L_244:
        /*006c*/ 	.word	0x00000000
        /*0070*/ 	.short	0x0006
        /*0072*/ 	.short	0x0018
        /*0074*/ 	.byte	0x00, 0xf5, 0x21, 0x00


	//----- nvinfo : EIATTR_KPARAM_INFO
	.align		4
.L_245:
        /*0078*/ 	.byte	0x04, 0x17
        /*007a*/ 	.short	(.L_247 - .L_246)
.L_246:
        /*007c*/ 	.word	0x00000000
        /*0080*/ 	.short	0x0005
        /*0082*/ 	.short	0x0014
        /*0084*/ 	.byte	0x00, 0xf0, 0x11, 0x00


	//----- nvinfo : EIATTR_KPARAM_INFO
	.align		4
.L_247:
        /*0088*/ 	.byte	0x04, 0x17
        /*008a*/ 	.short	(.L_249 - .L_248)
.L_248:
        /*008c*/ 	.word	0x00000000
        /*0090*/ 	.short	0x0004
        /*0092*/ 	.short	0x0010
        /*0094*/ 	.byte	0x00, 0xf0, 0x11, 0x00


	//----- nvinfo : EIATTR_KPARAM_INFO
	.align		4
.L_249:
        /*0098*/ 	.byte	0x04, 0x17
        /*009a*/ 	.short	(.L_251 - .L_250)
.L_250:
        /*009c*/ 	.word	0x00000000
        /*00a0*/ 	.short	0x0003
        /*00a2*/ 	.short	0x000c
        /*00a4*/ 	.byte	0x00, 0xf0, 0x11, 0x00


	//----- nvinfo : EIATTR_KPARAM_INFO
	.align		4
.L_251:
        /*00a8*/ 	.byte	0x04, 0x17
        /*00aa*/ 	.short	(.L_253 - .L_252)
.L_252:
        /*00ac*/ 	.word	0x00000000
        /*00b0*/ 	.short	0x0002
        /*00b2*/ 	.short	0x0008
        /*00b4*/ 	.byte	0x00, 0xf0, 0x11, 0x00


	//----- nvinfo : EIATTR_KPARAM_INFO
	.align		4
.L_253:
        /*00b8*/ 	.byte	0x04, 0x17
        /*00ba*/ 	.short	(.L_255 - .L_254)
.L_254:
        /*00bc*/ 	.word	0x00000000
        /*00c0*/ 	.short	0x0001
        /*00c2*/ 	.short	0x0004
        /*00c4*/ 	.byte	0x00, 0xf0, 0x11, 0x00


	//----- nvinfo : EIATTR_KPARAM_INFO
	.align		4
.L_255:
        /*00c8*/ 	.byte	0x04, 0x17
        /*00ca*/ 	.short	(.L_257 - .L_256)
.L_256:
        /*00cc*/ 	.word	0x00000000
        /*00d0*/ 	.short	0x0000
        /*00d2*/ 	.short	0x0000
        /*00d4*/ 	.byte	0x00, 0xf0, 0x11, 0x00


	//----- nvinfo : EIATTR_SPARSE_MMA_MASK
	.align		4
.L_257:
        /*00d8*/ 	.byte	0x03, 0x50
        /*00da*/ 	.short	0x0000


	//----- nvinfo : EIATTR_MAXREG_COUNT
	.align		4
        /*00dc*/ 	.byte	0x03, 0x1b
        /*00de*/ 	.short	0x00ff


	//----- nvinfo : EIATTR_MERCURY_ISA_VERSION
	.align		4
        /*00e0*/ 	.byte	0x03, 0x5f
        /*00e2*/ 	.short	0x0101


	//----- nvinfo : EIATTR_INT_WARP_WIDE_INSTR_OFFSETS
	.align		4
        /*00e4*/ 	.byte	0x04, 0x31
        /*00e6*/ 	.short	(.L_259 - .L_258)


	//   ....[0]....
.L_258:
        /*00e8*/ 	.word	0x00000c60


	//   ....[1]....
        /*00ec*/ 	.word	0x00000d00


	//   ....[2]....
        /*00f0*/ 	.word	0x00001620


	//   ....[3]....
        /*00f4*/ 	.word	0x000016c0


	//----- nvinfo : EIATTR_VRC_CTA_INIT_COUNT
	.align		4
.L_259:
        /*00f8*/ 	.byte	0x02, 0x4a
	.zero		1
	.zero		1


	//----- nvinfo : EIATTR_EXIT_INSTR_OFFSETS
	.align		4
        /*00fc*/ 	.byte	0x04, 0x1c
        /*00fe*/ 	.short	(.L_261 - .L_260)


	//   ....[0]....
.L_260:
        /*0100*/ 	.word	0x000001b0


	//   ....[1]....
        /*0104*/ 	.word	0x00000ea0


	//   ....[2]....
        /*0108*/ 	.word	0x00001840


	//----- nvinfo : EIATTR_CRS_STACK_SIZE
	.align		4
.L_261:
        /*010c*/ 	.byte	0x04, 0x1e
        /*010e*/ 	.short	(.L_263 - .L_262)
.L_262:
        /*0110*/ 	.word	0x00000000


	//----- nvinfo : EIATTR_CBANK_PARAM_SIZE
	.align		4
.L_263:
        /*0114*/ 	.byte	0x03, 0x19
        /*0116*/ 	.short	0x004c


	//----- nvinfo : EIATTR_PARAM_CBANK
	.align		4
        /*0118*/ 	.byte	0x04, 0x0a
        /*011a*/ 	.short	(.L_265 - .L_264)
	.align		4
.L_264:
        /*011c*/ 	.word	index@(.nv.constant0._Z9phase1_d4iiffffPKxPKiixPiPji)
        /*0120*/ 	.short	0x0380
        /*0122*/ 	.short	0x004c


	//----- nvinfo : EIATTR_SW_WAR
	.align		4
.L_265:
        /*0124*/ 	.byte	0x04, 0x36
        /*0126*/ 	.short	(.L_267 - .L_266)
.L_266:
        /*0128*/ 	.word	0x00000008
.L_267:


//--------------------- .nv.callgraph             --------------------------
	.section	.nv.callgraph,"",@"SHT_CUDA_CALLGRAPH"
	.align	4
	.sectionentsize	8
	.align		4
        /*0000*/ 	.word	0x00000000
	.align		4
        /*0004*/ 	.word	0xffffffff
	.align		4
        /*0008*/ 	.word	0x00000000
	.align		4
        /*000c*/ 	.word	0xfffffffe
	.align		4
        /*0010*/ 	.word	0x00000000
	.align		4
        /*0014*/ 	.word	0xfffffffd
	.align		4
        /*0018*/ 	.word	0x00000000
	.align		4
        /*001c*/ 	.word	0xfffffffc


//--------------------- .text._Z19phase2_prove_targetILi6EEviiiddddPKijPxPdPi --------------------------
	.section	.text._Z19phase2_prove_targetILi6EEviiiddddPKijPxPdPi,"ax",@progbits
	.align	128
        .global         _Z19phase2_prove_targetILi6EEviiiddddPKijPxPdPi
        .type           _Z19phase2_prove_targetILi6EEviiiddddPKijPxPdPi,@function
        .size           _Z19phase2_prove_targetILi6EEviiiddddPKijPxPdPi,(.L_x_433 - _Z19phase2_prove_targetILi6EEviiiddddPKijPxPdPi)
        .other          _Z19phase2_prove_targetILi6EEviiiddddPKijPxPdPi,@"STO_CUDA_ENTRY STV_DEFAULT"
_Z19phase2_prove_targetILi6EEviiiddddPKijPxPdPi:
.text._Z19phase2_prove_targetILi6EEviiiddddPKijPxPdPi:
[----:B------:R-:W-:Y:S01]  /*0000*/  LDC R1, c[0x0][0x37c] ;  /* 0x0000df00ff017b82 */ /* 0x000fe20000000800 */
[----:B------:R-:W0:Y:S01]  /*0010*/  S2R R8, SR_CTAID.X ;  /* 0x0000000000087919 */ /* 0x000e220000002500 */
[----:B------:R-:W0:Y:S01]  /*0020*/  LDCU UR4, c[0x0][0x360] ;  /* 0x00006c00ff0477ac */ /* 0x000e220008000800 */
[----:B------:R-:W-:Y:S01]  /*0030*/  BSSY.RECONVERGENT B0, `(.L_x_0) ;  /* 0x0000396000007945 */ /* 0x000fe20003800200 */
[----:B------:R-:W-:Y:S01]  /*0040*/  PLOP3.LUT P1, PT, PT, PT, PT, 0x80, 0x8 ;  /* 0x000000000008781c */ /* 0x000fe20003f2f070 */
[----:B------:R-:W0:Y:S01]  /*0050*/  S2R R7, SR_TID.X ;  /* 0x0000000000077919 */ /* 0x000e220000002100 */
[----:B------:R-:W1:Y:S01]  /*0060*/  LDCU UR5, c[0x0][0x3b8] ;  /* 0x00007700ff0577ac */ /* 0x000e620008000800 */
[----:B------:R-:W-:Y:S01]  /*0070*/  PLOP3.LUT P0, PT, PT, PT, PT, 0x80, 0x8 ;  /* 0x000000000008781c */ /* 0x000fe20003f0f070 */
[----:B------:R-:W-:Y:S01]  /*0080*/  IMAD.MOV.U32 R54, RZ, RZ, 0x39a08cea ;  /* 0x39a08ceaff367424 */ /* 0x000fe200078e00ff */
[----:B------:R-:W-:Y:S01]  /*0090*/  PLOP3.LUT P2, PT, PT, PT, PT, 0x80, 0x8 ;  /* 0x000000000008781c */ /* 0x000fe20003f4f070 */
[----:B------:R-:W2:Y:S01]  /*00a0*/  LDCU.64 UR6, c[0x0][0x358] ;  /* 0x00006b00ff0677ac */ /* 0x000ea20008000a00 */
[----:B------:R-:W-:Y:S01]  /*00b0*/  IMAD.MOV.U32 R55, RZ, RZ, 0x46293e59 ;  /* 0x46293e59ff377424 */ /* 0x000fe200078e00ff */
[----:B------:R-:W-:-:S02]  /*00c0*/  CS2R R52, SRZ ;  /* 0x0000000000347805 */ /* 0x000fc4000001ff00 */
[----:B------:R-:W-:Y:S02]  /*00d0*/  CS2R R14, SRZ ;  /* 0x00000000000e7805 */ /* 0x000fe4000001ff00 */
[----:B------:R-:W-:Y:S01]  /*00e0*/  CS2R R16, SRZ ;  /* 0x0000000000107805 */ /* 0x000fe2000001ff00 */
[----:B0-----:R-:W-:-:S05]  /*00f0*/  IMAD R3, R8, UR4, R7 ;  /* 0x0000000408037c24 */ /* 0x001fca000f8e0207 */
[----:B-1----:R-:W-:-:S13]  /*0100*/  ISETP.GE.U32.AND P3, PT, R3, UR5, PT ;  /* 0x0000000503007c0c */ /* 0x002fda000bf66070 */
[----:B--2---:R-:W-:Y:S05]  /*0110*/  @P3 BRA `(.L_x_1) ;  /* 0x00000038001c3947 */ /* 0x004fea0003800000 */
[----:B------:R-:W0:Y:S01]  /*0120*/  LDC.64 R10, c[0x0][0x3b0] ;  /* 0x0000ec00ff0a7b82 */ /* 0x000e220000000a00 */
[----:B------:R-:W1:Y:S01]  /*0130*/  LDCU UR4, c[0x0][0x380] ;  /* 0x00007000ff0477ac */ /* 0x000e620008000800 */
[----:B0-----:R-:W-:-:S05]  /*0140*/  IMAD.WIDE.U32 R10, R3, 0x14, R10 ;  /* 0x00000014030a7825 */ /* 0x001fca00078e000a */
[----:B------:R-:W2:Y:S04]  /*0150*/  LDG.E.CONSTANT R6, desc[UR6][R10.64] ;  /* 0x000000060a067981 */ /* 0x000ea8000c1e9900 */
[----:B------:R-:W3:Y:S04]  /*0160*/  LDG.E.CONSTANT R5, desc[UR6][R10.64+0x4] ;  /* 0x000004060a057981 */ /* 0x000ee8000c1e9900 */
[----:B------:R-:W4:Y:S01]  /*0170*/  LDG.E.CONSTANT R4, desc[UR6][R10.64+0x8] ;  /* 0x000008060a047981 */ /* 0x000f22000c1e9900 */
[----:B-1----:R-:W0:Y:S01]  /*0180*/  I2F.F64 R12, UR4 ;  /* 0x00000004000c7d12 */ /* 0x002e220008201c00 */
[----:B------:R-:W-:-:S02]  /*0190*/  HFMA2 R22, -RZ, RZ, 0, 5.9604644775390625e-08 ;  /* 0x00000001ff167431 */ /* 0x000fc400000001ff */
[----:B------:R-:W5:Y:S04]  /*01a0*/  LDG.E.CONSTANT R2, desc[UR6][R10.64+0xc] ;  /* 0x00000c060a027981 */ /* 0x000f68000c1e9900 */
[----:B------:R1:W5:Y:S01]  /*01b0*/  LDG.E.CONSTANT R3, desc[UR6][R10.64+0x10] ;  /* 0x000010060a037981 */ /* 0x000362000c1e9900 */
[----:B------:R-:W-:Y:S01]  /*01c0*/  BSSY.RECONVERGENT B1, `(.L_x_2) ;  /* 0x000001a000017945 */ /* 0x000fe20003800200 */
[----:B0-----:R-:W0:Y:S02]  /*01d0*/  MUFU.RCP64H R23, R13 ;  /* 0x0000000d00177308 */ /* 0x001e240000001800 */
[----:B0-----:R-:W-:-:S08]  /*01e0*/  DFMA R20, -R12, R22, 1 ;  /* 0x3ff000000c14742b */ /* 0x001fd00000000116 */
[----:B------:R-:W-:-:S08]  /*01f0*/  DFMA R24, R20, R20, R20 ;  /* 0x000000141418722b */ /* 0x000fd00000000014 */
[----:B------:R-:W-:-:S08]  /*0200*/  DFMA R24, R22, R24, R22 ;  /* 0x000000181618722b */ /* 0x000fd00000000016 */
[----:B-1----:R-:W-:-:S08]  /*0210*/  DFMA R10, -R12, R24, 1 ;  /* 0x3ff000000c0a742b */ /* 0x002fd00000000118 */
[----:B------:R-:W-:Y:S01]  /*0220*/  DFMA R10, R24, R10, R24 ;  /* 0x0000000a180a722b */ /* 0x000fe20000000018 */
[----:B--2---:R-:W-:Y:S08]  /*0230*/  I2F.F64 R18, R6 ;  /* 0x0000000600127312 */ /* 0x004ff00000201c00 */
[----:B---3--:R-:W0:Y:S08]  /*0240*/  I2F.F64 R20, R5 ;  /* 0x0000000500147312 */ /* 0x008e300000201c00 */
[----:B----4-:R-:W1:Y:S01]  /*0250*/  I2F.F64 R22, R4 ;  /* 0x0000000400167312 */ /* 0x010e620000201c00 */
[----:B0-----:R-:W-:-:S08]  /*0260*/  DADD R18, R18, R20 ;  /* 0x0000000012127229 */ /* 0x001fd00000000014 */
[----:B-1----:R-:W-:-:S08]  /*0270*/  DADD R18, R18, R22 ;  /* 0x0000000012127229 */ /* 0x002fd00000000016 */
[----:B------:R-:W-:Y:S02]  /*0280*/  DMUL R20, R18, R10 ;  /* 0x0000000a12147228 */ /* 0x000fe40000000000 */
[----:B------:R-:W-:-:S06]  /*0290*/  FSETP.GEU.AND P3, PT, |R19|, 6.5827683646048100446e-37, PT ;  /* 0x036000001300780b */ /* 0x000fcc0003f6e200 */
[----:B------:R-:W-:-:S08]  /*02a0*/  DFMA R22, -R12, R20, R18 ;  /* 0x000000140c16722b */ /* 0x000fd00000000112 */
[----:B------:R-:W-:-:S10]  /*02b0*/  DFMA R10, R10, R22, R20 ;  /* 0x000000160a0a722b */ /* 0x000fd40000000014 */
[----:B------:R-:W-:-:S05]  /*02c0*/  FFMA R0, RZ, R13, R11 ;  /* 0x0000000dff007223 */ /* 0x000fca000000000b */
[----:B------:R-:W-:-:S13]  /*02d0*/  FSETP.GT.AND P2, PT, |R0|, 1.469367938527859385e-39, PT ;  /* 0x001000000000780b */ /* 0x000fda0003f44200 */
[----:B------:R-:W-:Y:S05]  /*02e0*/  @P2 BRA P3, `(.L_x_3) ;  /* 0x00000000001c2947 */ /* 0x000fea0001800000 */
[----:B------:R-:W-:Y:S01]  /*02f0*/  IMAD.MOV.U32 R62, RZ, RZ, R18 ;  /* 0x000000ffff3e7224 */ /* 0x000fe200078e0012 */
[----:B------:R-:W-:Y:S01]  /*0300*/  MOV R67, R13 ;  /* 0x0000000d00437202 */ /* 0x000fe20000000f00 */
[----:B------:R-:W-:Y:S01]  /*0310*/  IMAD.MOV.U32 R63, RZ, RZ, R19 ;  /* 0x000000ffff3f7224 */ /* 0x000fe200078e0013 */
[----:B------:R-:W-:-:S07]  /*0320*/  MOV R10, 0x340 ;  /* 0x00000340000a7802 */ /* 0x000fce0000000f00 */
[----:B-----5:R-:W-:Y:S05]  /*0330*/  CALL.REL.NOINC `($__internal_1_$__cuda_sm20_div_rn_f64_full) ;  /* 0x0000004800447944 */ /* 0x020fea0003c00000 */
[----:B------:R-:W-:Y:S02]  /*0340*/  IMAD.MOV.U32 R10, RZ, RZ, R70 ;  /* 0x000000ffff0a7224 */ /* 0x000fe400078e0046 */
[----:B------:R-:W-:-:S07]  /*0350*/  IMAD.MOV.U32 R11, RZ, RZ, R71 ;  /* 0x000000ffff0b7224 */ /* 0x000fce00078e0047 */
.L_x_3:
[----:B------:R-:W-:Y:S05]  /*0360*/  BSYNC.RECONVERGENT B1 ;  /* 0x0000000000017941 */ /* 0x000fea0003800200 */
.L_x_2:
[----:B------:R-:W0:Y:S01]  /*0370*/  LDCU.64 UR4, c[0x0][0x398] ;  /* 0x00007300ff0477ac */ /* 0x000e220008000a00 */
[C---:B------:R-:W-:Y:S02]  /*0380*/  DADD R12, -R10.reuse, 1 ;  /* 0x3ff000000a0c7429 */ /* 0x040fe40000000100 */
[----:B------:R-:W-:-:S08]  /*0390*/  DSETP.GT.AND P2, PT, R10, 0.5, PT ;  /* 0x3fe000000a00742a */ /* 0x000fd00003f44000 */
[----:B------:R-:W-:Y:S02]  /*03a0*/  FSEL R10, R10, R12, P2 ;  /* 0x0000000c0a0a7208 */ /* 0x000fe40001000000 */
[----:B------:R-:W-:-:S06]  /*03b0*/  FSEL R11, R11, R13, P2 ;  /* 0x0000000d0b0b7208 */ /* 0x000fcc0001000000 */
[----:B0-----:R-:W-:Y:S01]  /*03c0*/  DADD R10, R10, -UR4 ;  /* 0x800000040a0a7e29 */ /* 0x001fe20008000000 */
[----:B------:R-:W0:Y:S07]  /*03d0*/  LDCU.64 UR4, c[0x0][0x3a0] ;  /* 0x00007400ff0477ac */ /* 0x000e2e0008000a00 */
[----:B------:R-:W-:-:S06]  /*03e0*/  DSETP.GEU.AND P2, PT, R10, RZ, PT ;  /* 0x000000ff0a00722a */ /* 0x000fcc0003f4e000 */
[----:B------:R-:W-:Y:S02]  /*03f0*/  FSEL R10, R10, RZ, P2 ;  /* 0x000000ff0a0a7208 */ /* 0x000fe40001000000 */
[----:B------:R-:W-:Y:S02]  /*0400*/  FSEL R11, R11, RZ, P2 ;  /* 0x000000ff0b0b7208 */ /* 0x000fe40001000000 */
[----:B------:R-:W-:-:S04]  /*0410*/  PLOP3.LUT P2, PT, PT, PT, PT, 0x8, 0x80 ;  /* 0x000000000080781c */ /* 0x000fc80003f4e170 */
[----:B------:R-:W-:-:S08]  /*0420*/  DADD R12, R10, R10 ;  /* 0x000000000a0c7229 */ /* 0x000fd0000000000a */
[----:B------:R-:W-:-:S08]  /*0430*/  DMUL R12, R10, R12 ;  /* 0x0000000c0a0c7228 */ /* 0x000fd00000000000 */
[----:B0-----:R-:W-:-:S14]  /*0440*/  DSETP.GE.AND P3, PT, R12, UR4, PT ;  /* 0x000000040c007e2a */ /* 0x001fdc000bf66000 */
[----:B------:R-:W-:Y:S05]  /*0450*/  @P3 BRA `(.L_x_1) ;  /* 0x00000034004c3947 */ /* 0x000fea0003800000 */
[----:B------:R-:W-:Y:S01]  /*0460*/  IMAD.WIDE R12, R6, 0x2, RZ ;  /* 0x00000002060c7825 */ /* 0x000fe200078e02ff */
[----:B------:R-:W-:Y:S01]  /*0470*/  SHF.R.S32.HI R9, RZ, 0x1f, R5 ;  /* 0x0000001fff097819 */ /* 0x000fe20000011405 */
[----:B------:R-:W0:Y:S01]  /*0480*/  LDCU UR5, c[0x0][0x380] ;  /* 0x00007000ff0577ac */ /* 0x000e220008000800 */
[----:B-----5:R-:W-:Y:S01]  /*0490*/  SHF.R.S32.HI R27, RZ, 0x1f, R2 ;  /* 0x0000001fff1b7819 */ /* 0x020fe20000011402 */
[----:B------:R-:W-:Y:S01]  /*04a0*/  IMAD R0, R13, R5, RZ ;  /* 0x000000050d007224 */ /* 0x000fe200078e02ff */
[----:B------:R-:W-:Y:S01]  /*04b0*/  SHF.R.S32.HI R35, RZ, 0x1f, R4 ;  /* 0x0000001fff237819 */ /* 0x000fe20000011404 */
[----:B------:R-:W1:Y:S01]  /*04c0*/  LDCU UR4, c[0x0][0x388] ;  /* 0x00007100ff0477ac */ /* 0x000e620008000800 */
[----:B------:R-:W-:Y:S01]  /*04d0*/  IMAD.WIDE R44, R5, 0x2, RZ ;  /* 0x00000002052c7825 */ /* 0x000fe200078e02ff */
[----:B------:R-:W-:-:S03]  /*04e0*/  SHF.R.S32.HI R23, RZ, 0x1f, R3 ;  /* 0x0000001fff177819 */ /* 0x000fc60000011403 */
[----:B------:R-:W-:Y:S02]  /*04f0*/  IMAD R37, R12, R9, R0 ;  /* 0x000000090c257224 */ /* 0x000fe400078e0200 */
[----:B------:R-:W-:Y:S02]  /*0500*/  IMAD R0, R13, R2, RZ ;  /* 0x000000020d007224 */ /* 0x000fe400078e02ff */
[----:B------:R-:W-:-:S04]  /*0510*/  IMAD.WIDE R40, R4, 0x2, RZ ;  /* 0x0000000204287825 */ /* 0x000fc800078e02ff */
[----:B------:R-:W-:Y:S01]  /*0520*/  IMAD R19, R12, R27, R0 ;  /* 0x0000001b0c137224 */ /* 0x000fe200078e0200 */
[----:B------:R-:W-:Y:S01]  /*0530*/  IADD3 R0, PT, PT, R4, R5, R6 ;  /* 0x0000000504007210 */ /* 0x000fe20007ffe006 */
[-C--:B------:R-:W-:Y:S02]  /*0540*/  IMAD R9, R13, R4.reuse, RZ ;  /* 0x000000040d097224 */ /* 0x080fe400078e02ff */
[----:B------:R-:W-:Y:S01]  /*0550*/  IMAD R10, R45, R4, RZ ;  /* 0x000000042d0a7224 */ /* 0x000fe200078e02ff */
[-C--:B------:R-:W-:Y:S01]  /*0560*/  IADD3 R0, PT, PT, R3, R2.reuse, R0 ;  /* 0x0000000203007210 */ /* 0x080fe20007ffe000 */
[----:B------:R-:W-:Y:S02]  /*0570*/  IMAD R11, R45, R2, RZ ;  /* 0x000000022d0b7224 */ /* 0x000fe400078e02ff */
[----:B------:R-:W-:Y:S01]  /*0580*/  IMAD.WIDE R50, R6, R6, RZ ;  /* 0x0000000606327225 */ /* 0x000fe200078e02ff */
[----:B0-----:R-:W-:-:S03]  /*0590*/  IADD3 R0, PT, PT, -R0, UR5, RZ ;  /* 0x0000000500007c10 */ /* 0x001fc6000fffe1ff */
[----:B------:R-:W-:-:S04]  /*05a0*/  IMAD.WIDE.U32 R16, R12, R5, RZ ;  /* 0x000000050c107225 */ /* 0x000fc800078e00ff */
[----:B------:R-:W-:Y:S01]  /*05b0*/  IMAD R9, R12, R35, R9 ;  /* 0x000000230c097224 */ /* 0x000fe200078e0209 */
[----:B------:R-:W-:Y:S01]  /*05c0*/  IADD3 R48, P0, PT, R50, R16, RZ ;  /* 0x0000001032307210 */ /* 0x000fe20007f1e0ff */
[----:B------:R-:W-:Y:S02]  /*05d0*/  IMAD R21, R41, R3, RZ ;  /* 0x0000000329157224 */ /* 0x000fe400078e02ff */
[C---:B------:R-:W-:Y:S02]  /*05e0*/  IMAD R35, R44.reuse, R35, R10 ;  /* 0x000000232c237224 */ /* 0x040fe400078e020a */
[----:B------:R-:W-:Y:S02]  /*05f0*/  IMAD R39, R44, R27, R11 ;  /* 0x0000001b2c277224 */ /* 0x000fe400078e020b */
[----:B------:R-:W-:Y:S01]  /*0600*/  IMAD R18, R13, R3, RZ ;  /* 0x000000030d127224 */ /* 0x000fe200078e02ff */
[----:B-1----:R-:W0:Y:S01]  /*0610*/  I2F.F64 R10, UR4 ;  /* 0x00000004000a7d12 */ /* 0x002e220008201c00 */
[----:B------:R-:W-:Y:S01]  /*0620*/  IMAD R57, R40, R23, R21 ;  /* 0x0000001728397224 */ /* 0x000fe200078e0215 */
[----:B------:R-:W-:Y:S01]  /*0630*/  SHF.R.S32.HI R21, RZ, 0x1f, R0 ;  /* 0x0000001fff157819 */ /* 0x000fe20000011400 */
[----:B------:R-:W-:-:S04]  /*0640*/  IMAD.WIDE R46, R5, R5, RZ ;  /* 0x00000005052e7225 */ /* 0x000fc800078e02ff */
[----:B------:R-:W-:Y:S02]  /*0650*/  IMAD.IADD R37, R17, 0x1, R37 ;  /* 0x0000000111257824 */ /* 0x000fe400078e0225 */
[----:B------:R-:W-:Y:S02]  /*0660*/  IMAD R14, R41, R2, RZ ;  /* 0x00000002290e7224 */ /* 0x000fe400078e02ff */
[C---:B------:R-:W-:Y:S02]  /*0670*/  IMAD R29, R12.reuse, R23, R18 ;  /* 0x000000170c1d7224 */ /* 0x040fe400078e0212 */
[----:B------:R-:W-:Y:S01]  /*0680*/  IMAD.WIDE.U32 R16, R12, R3, RZ ;  /* 0x000000030c107225 */ /* 0x000fe200078e00ff */
[----:B0-----:R-:W-:-:S03]  /*0690*/  DMUL R10, R10, R10 ;  /* 0x0000000a0a0a7228 */ /* 0x001fc60000000000 */
[----:B------:R-:W-:Y:S02]  /*06a0*/  IMAD R13, R13, R0, RZ ;  /* 0x000000000d0d7224 */ /* 0x000fe400078e02ff */
[----:B------:R-:W-:Y:S02]  /*06b0*/  IMAD R27, R40, R27, R14 ;  /* 0x0000001b281b7224 */ /* 0x000fe400078e020e */
[----:B------:R-:W-:Y:S02]  /*06c0*/  IMAD.IADD R17, R17, 0x1, R29 ;  /* 0x0000000111117824 */ /* 0x000fe400078e021d */
[----:B------:R-:W-:-:S04]  /*06d0*/  IMAD.WIDE.U32 R14, R12, R2, RZ ;  /* 0x000000020c0e7225 */ /* 0x000fc800078e00ff */
[----:B------:R-:W-:Y:S01]  /*06e0*/  IMAD.WIDE.U32 R46, R4, R12, R46 ;  /* 0x0000000c042e7225 */ /* 0x000fe200078e002e */
[----:B------:R-:W-:-:S03]  /*06f0*/  IADD3 R15, PT, PT, R15, R19, RZ ;  /* 0x000000130f0f7210 */ /* 0x000fc60007ffe0ff */
[----:B------:R-:W-:Y:S01]  /*0700*/  IMAD R29, R12, R21, R13 ;  /* 0x000000150c1d7224 */ /* 0x000fe200078e020d */
[----:B------:R-:W-:Y:S01]  /*0710*/  IADD3 R42, P1, PT, R48, R46, RZ ;  /* 0x0000002e302a7210 */ /* 0x000fe20007f3e0ff */
[----:B------:R-:W-:-:S04]  /*0720*/  IMAD.WIDE.U32 R12, R12, R0, RZ ;  /* 0x000000000c0c7225 */ /* 0x000fc800078e00ff */
[-C--:B------:R-:W-:Y:S01]  /*0730*/  IMAD R18, R45, R0.reuse, RZ ;  /* 0x000000002d127224 */ /* 0x080fe200078e02ff */
[----:B------:R-:W-:Y:S01]  /*0740*/  IADD3 R29, PT, PT, R13, R29, RZ ;  /* 0x0000001d0d1d7210 */ /* 0x000fe20007ffe0ff */
[----:B------:R-:W-:-:S04]  /*0750*/  IMAD.WIDE.U32 R30, R44, R0, RZ ;  /* 0x000000002c1e7225 */ /* 0x000fc800078e00ff */
[----:B------:R-:W-:Y:S02]  /*0760*/  IMAD R13, R44, R21, R18 ;  /* 0x000000152c0d7224 */ /* 0x000fe400078e0212 */
[----:B------:R-:W-:Y:S02]  /*0770*/  IMAD R20, R45, R3, RZ ;  /* 0x000000032d147224 */ /* 0x000fe400078e02ff */
[----:B------:R-:W-:-:S04]  /*0780*/  IMAD.WIDE R24, R2, 0x2, RZ ;  /* 0x0000000202187825 */ /* 0x000fc800078e02ff */
[----:B------:R-:W-:Y:S02]  /*0790*/  IMAD.IADD R31, R31, 0x1, R13 ;  /* 0x000000011f1f7824 */ /* 0x000fe400078e020d */
[-C--:B------:R-:W-:Y:S01]  /*07a0*/  IMAD R19, R41, R0.reuse, RZ ;  /* 0x0000000029137224 */ /* 0x080fe200078e02ff */
[----:B------:R-:W0:Y:S01]  /*07b0*/  MUFU.RCP64H R13, R11 ;  /* 0x0000000b000d7308 */ /* 0x000e220000001800 */
[----:B------:R-:W-:Y:S02]  /*07c0*/  IMAD R43, R44, R23, R20 ;  /* 0x000000172c2b7224 */ /* 0x000fe400078e0214 */
[----:B------:R-:W-:Y:S02]  /*07d0*/  IMAD.MOV.U32 R28, RZ, RZ, R12 ;  /* 0x000000ffff1c7224 */ /* 0x000fe400078e000c */
[C---:B------:R-:W-:Y:S02]  /*07e0*/  IMAD R22, R25.reuse, R3, RZ ;  /* 0x0000000319167224 */ /* 0x040fe400078e02ff */
[----:B------:R-:W-:-:S02]  /*07f0*/  IMAD R20, R25, R0, RZ ;  /* 0x0000000019147224 */ /* 0x000fc400078e02ff */
[----:B------:R-:W-:Y:S02]  /*0800*/  IMAD R25, R40, R21, R19 ;  /* 0x0000001528197224 */ /* 0x000fe400078e0213 */
[----:B------:R-:W-:-:S04]  /*0810*/  IMAD.WIDE.U32 R18, R2, R44, R16 ;  /* 0x0000002c02127225 */ /* 0x000fc800078e0010 */
[----:B------:R-:W-:-:S04]  /*0820*/  IMAD.WIDE.U32 R28, R3, R44, R28 ;  /* 0x0000002c031c7225 */ /* 0x000fc800078e001c */
[----:B------:R-:W-:-:S04]  /*0830*/  IMAD.WIDE.U32 R44, R4, R44, R14 ;  /* 0x0000002c042c7225 */ /* 0x000fc800078e000e */
[----:B------:R-:W-:Y:S02]  /*0840*/  IMAD.IADD R9, R47, 0x1, R9 ;  /* 0x000000012f097824 */ /* 0x000fe400078e0209 */
[----:B------:R-:W-:Y:S01]  /*0850*/  IMAD.X R49, R51, 0x1, R37, P0 ;  /* 0x0000000133317824 */ /* 0x000fe200000e0625 */
[----:B------:R-:W-:Y:S01]  /*0860*/  IADD3 R36, P0, PT, R42, R44, RZ ;  /* 0x0000002c2a247210 */ /* 0x000fe20007f1e0ff */
[----:B------:R-:W-:Y:S02]  /*0870*/  IMAD.IADD R19, R19, 0x1, R39 ;  /* 0x0000000113137824 */ /* 0x000fe400078e0227 */
[----:B------:R-:W-:-:S04]  /*0880*/  IMAD.WIDE.U32 R30, R3, R40, R30 ;  /* 0x00000028031e7225 */ /* 0x000fc800078e001e */
[----:B------:R-:W-:Y:S01]  /*0890*/  IMAD.IADD R29, R29, 0x1, R43 ;  /* 0x000000011d1d7824 */ /* 0x000fe200078e022b */
[----:B------:R-:W-:Y:S01]  /*08a0*/  IADD3.X R43, PT, PT, R49, R9, RZ, P1, !PT ;  /* 0x00000009312b7210 */ /* 0x000fe20000ffe4ff */
[----:B------:R-:W-:Y:S01]  /*08b0*/  VIADD R12, R11, 0x300402 ;  /* 0x003004020b0c7836 */ /* 0x000fe20000000000 */
[----:B------:R-:W-:Y:S01]  /*08c0*/  IADD3 R57, PT, PT, R31, R57, RZ ;  /* 0x000000391f397210 */ /* 0x000fe20007ffe0ff */
[----:B------:R-:W-:Y:S01]  /*08d0*/  IMAD.WIDE.U32 R32, R40, R0, RZ ;  /* 0x0000000028207225 */ /* 0x000fe200078e00ff */
[----:B------:R-:W-:-:S03]  /*08e0*/  MOV R56, R30 ;  /* 0x0000001e00387202 */ /* 0x000fc60000000f00 */
[----:B------:R-:W-:Y:S01]  /*08f0*/  IMAD.WIDE R38, R4, R4, R18 ;  /* 0x0000000404267225 */ /* 0x000fe200078e0212 */
[----:B------:R-:W-:Y:S01]  /*0900*/  IADD3 R17, PT, PT, R33, R25, RZ ;  /* 0x0000001921117210 */ /* 0x000fe20007ffe0ff */
[----:B0-----:R-:W-:Y:S02]  /*0910*/  DFMA R14, -R10, R12, 1 ;  /* 0x3ff000000a0e742b */ /* 0x001fe4000000010c */
[----:B------:R-:W-:Y:S01]  /*0920*/  IMAD.IADD R35, R45, 0x1, R35 ;  /* 0x000000012d237824 */ /* 0x000fe200078e0223 */
[----:B------:R-:W-:Y:S01]  /*0930*/  IADD3 R30, P1, PT, R38, R36, RZ ;  /* 0x00000024261e7210 */ /* 0x000fe20007f3e0ff */
[----:B------:R-:W-:Y:S02]  /*0940*/  IMAD.MOV.U32 R16, RZ, RZ, R32 ;  /* 0x000000ffff107224 */ /* 0x000fe400078e0020 */
[----:B------:R-:W-:Y:S02]  /*0950*/  IMAD.WIDE.U32 R40, R2, R40, R28 ;  /* 0x0000002802287225 */ /* 0x000fe400078e001c */
[----:B------:R-:W-:-:S02]  /*0960*/  DFMA R18, R14, R14, R14 ;  /* 0x0000000e0e12722b */ /* 0x000fc4000000000e */
[----:B------:R-:W-:Y:S01]  /*0970*/  IMAD.X R37, R43, 0x1, R35, P0 ;  /* 0x000000012b257824 */ /* 0x000fe200000e0623 */
[----:B------:R-:W-:Y:S01]  /*0980*/  IADD3 R83, P0, PT, R30, R40, RZ ;  /* 0x000000281e537210 */ /* 0x000fe20007f1e0ff */
[----:B------:R-:W-:-:S03]  /*0990*/  IMAD.WIDE R32, R3, R3, RZ ;  /* 0x0000000303207225 */ /* 0x000fc600078e02ff */
[----:B------:R-:W-:Y:S01]  /*09a0*/  IADD3.X R31, PT, PT, R39, R37, RZ, P1, !PT ;  /* 0x00000025271f7210 */ /* 0x000fe20000ffe4ff */
[----:B------:R-:W-:Y:S01]  /*09b0*/  IMAD.WIDE R28, R2, R2, R56 ;  /* 0x00000002021c7225 */ /* 0x000fe200078e0238 */
[----:B------:R-:W-:-:S03]  /*09c0*/  DFMA R56, R12, R18, R12 ;  /* 0x000000120c38722b */ /* 0x000fc6000000000c */
[----:B------:R-:W-:Y:S01]  /*09d0*/  IMAD.IADD R27, R41, 0x1, R27 ;  /* 0x00000001291b7824 */ /* 0x000fe200078e021b */
[----:B------:R-:W-:Y:S01]  /*09e0*/  IADD3 R81, P1, PT, R28, R83, RZ ;  /* 0x000000531c517210 */ /* 0x000fe20007f3e0ff */
[C---:B------:R-:W-:Y:S02]  /*09f0*/  IMAD R23, R24.reuse, R23, R22 ;  /* 0x0000001718177224 */ /* 0x040fe400078e0216 */
[C---:B------:R-:W-:Y:S01]  /*0a00*/  IMAD R21, R24.reuse, R21, R20 ;  /* 0x0000001518157224 */ /* 0x040fe200078e0214 */
[----:B------:R-:W-:Y:S01]  /*0a10*/  DFMA R60, -R10, R56, 1 ;  /* 0x3ff000000a3c742b */ /* 0x000fe20000000138 */
[----:B------:R-:W-:-:S04]  /*0a20*/  IMAD.WIDE.U32 R32, R24, R0, R32 ;  /* 0x0000000018207225 */ /* 0x000fc800078e0020 */
[----:B------:R-:W-:Y:S01]  /*0a30*/  IMAD.WIDE.U32 R24, R3, R24, R16 ;  /* 0x0000001803187225 */ /* 0x000fe200078e0010 */
[----:B------:R-:W-:Y:S02]  /*0a40*/  IADD3 R21, PT, PT, R33, R21, RZ ;  /* 0x0000001521157210 */ /* 0x000fe40007ffe0ff */
[----:B------:R-:W-:Y:S01]  /*0a50*/  DFMA R56, R56, R60, R56 ;  /* 0x0000003c3838722b */ /* 0x000fe20000000038 */
[----:B------:R-:W-:Y:S01]  /*0a60*/  IMAD.X R79, R31, 0x1, R27, P0 ;  /* 0x000000011f4f7824 */ /* 0x000fe200000e061b */
[----:B------:R-:W-:Y:S01]  /*0a70*/  IADD3 R77, P0, PT, R81, R24, RZ ;  /* 0x00000018514d7210 */ /* 0x000fe20007f1e0ff */
[----:B------:R-:W-:-:S04]  /*0a80*/  IMAD.WIDE R14, R3, R0, RZ ;  /* 0x00000000030e7225 */ /* 0x000fc800078e02ff */
[----:B------:R-:W-:Y:S01]  /*0a90*/  IMAD.IADD R23, R25, 0x1, R23 ;  /* 0x0000000119177824 */ /* 0x000fe200078e0217 */
[----:B------:R-:W-:Y:S01]  /*0aa0*/  SHF.L.U32 R16, R14, 0x1, RZ ;  /* 0x000000010e107819 */ /* 0x000fe200000006ff */
[----:B------:R-:W-:Y:S01]  /*0ab0*/  IMAD.X R53, R29, 0x1, R79, P1 ;  /* 0x000000011d357824 */ /* 0x000fe200008e064f */
[----:B------:R-:W-:Y:S01]  /*0ac0*/  IADD3 R19, P1, PT, R77, R32, RZ ;  /* 0x000000204d137210 */ /* 0x000fe20007f3e0ff */
[----:B------:R-:W-:Y:S01]  /*0ad0*/  IMAD.WIDE R58, R0, R0, RZ ;  /* 0x00000000003a7225 */ /* 0x000fe200078e02ff */
[----:B------:R-:W-:Y:S02]  /*0ae0*/  SHF.L.U64.HI R9, R14, 0x1, R15 ;  /* 0x000000010e097819 */ /* 0x000fe4000001020f */
[----:B------:R-:W-:Y:S01]  /*0af0*/  IADD3 R17, P2, PT, R19, R16, RZ ;  /* 0x0000001013117210 */ /* 0x000fe20007f5e0ff */
[----:B------:R-:W-:Y:S01]  /*0b00*/  IMAD.X R18, R53, 0x1, R23, P0 ;  /* 0x0000000135127824 */ /* 0x000fe200000e0617 */
[----:B------:R-:W-:-:S03]  /*0b10*/  FSETP.GEU.AND P0, PT, |R12|, 5.8789094863358348022e-39, PT ;  /* 0x004004020c00780b */ /* 0x000fc60003f0e200 */
[----:B------:R-:W-:Y:S01]  /*0b20*/  IMAD.X R16, R18, 0x1, R21, P1 ;  /* 0x0000000112107824 */ /* 0x000fe200008e0615 */
[----:B------:R-:W-:-:S04]  /*0b30*/  IADD3 R15, P1, PT, R58, R17, RZ ;  /* 0x000000113a0f7210 */ /* 0x000fc80007f3e0ff */
[----:B------:R-:W-:-:S05]  /*0b40*/  IADD3.X R14, PT, PT, R16, R9, RZ, P2, !PT ;  /* 0x00000009100e7210 */ /* 0x000fca00017fe4ff */
[----:B------:R-:W-:Y:S01]  /*0b50*/  IMAD.X R13, R59, 0x1, R14, P1 ;  /* 0x000000013b0d7824 */ /* 0x000fe200008e060e */
[----:B------:R-:W-:Y:S06]  /*0b60*/  @P0 BRA `(.L_x_4) ;  /* 0x0000000000100947 */ /* 0x000fec0003800000 */
[----:B------:R-:W-:Y:S02]  /*0b70*/  LOP3.LUT R9, R11, 0x7fffffff, RZ, 0xc0, !PT ;  /* 0x7fffffff0b097812 */ /* 0x000fe400078ec0ff */
[----:B------:R-:W-:-:S03]  /*0b80*/  MOV R12, 0xbb0 ;  /* 0x00000bb0000c7802 */ /* 0x000fc60000000f00 */
[----:B------:R-:W-:-:S07]  /*0b90*/  VIADD R58, R9, 0xfff00000 ;  /* 0xfff00000093a7836 */ /* 0x000fce0000000000 */
[----:B------:R-:W-:Y:S05]  /*0ba0*/  CALL.REL.NOINC `($__internal_0_$__cuda_sm20_dblrcp_rn_slowpath_v3) ;  /* 0x0000003c00907944 */ /* 0x000fea0003c00000 */
.L_x_4:
[----:B------:R-:W0:Y:S01]  /*0bb0*/  LDCU UR4, c[0x0][0x384] ;  /* 0x00007080ff0477ac */ /* 0x000e220008000800 */
[----:B------:R-:W-:Y:S01]  /*0bc0*/  MOV R10, 0x1 ;  /* 0x00000001000a7802 */ /* 0x000fe20000000f00 */
[----:B------:R-:W-:Y:S01]  /*0bd0*/  BSSY.RECONVERGENT B1, `(.L_x_5) ;  /* 0x0000019000017945 */ /* 0x000fe20003800200 */
[----:B------:R-:W-:Y:S01]  /*0be0*/  FSETP.GEU.AND P1, PT, |R57|, 6.5827683646048100446e-37, PT ;  /* 0x036000003900780b */ /* 0x000fe20003f2e200 */
[----:B0-----:R-:W0:Y:S02]  /*0bf0*/  I2F.F64 R58, UR4 ;  /* 0x00000004003a7d12 */ /* 0x001e240008201c00 */
[----:B0-----:R-:W-:-:S08]  /*0c00*/  DMUL R58, R58, 4 ;  /* 0x401000003a3a7828 */ /* 0x001fd00000000000 */
[----:B------:R-:W-:-:S06]  /*0c10*/  DMUL R60, R58, 6 ;  /* 0x401800003a3c7828 */ /* 0x000fcc0000000000 */
[----:B------:R-:W0:Y:S02]  /*0c20*/  MUFU.RCP64H R11, R61 ;  /* 0x0000003d000b7308 */ /* 0x000e240000001800 */
[----:B0-----:R-:W-:-:S08]  /*0c30*/  DFMA R62, -R60, R10, 1 ;  /* 0x3ff000003c3e742b */ /* 0x001fd0000000010a */
[----:B------:R-:W-:-:S08]  /*0c40*/  DFMA R62, R62, R62, R62 ;  /* 0x0000003e3e3e722b */ /* 0x000fd0000000003e */
[----:B------:R-:W-:-:S08]  /*0c50*/  DFMA R62, R10, R62, R10 ;  /* 0x0000003e0a3e722b */ /* 0x000fd0000000000a */
[----:B------:R-:W-:-:S08]  /*0c60*/  DFMA R10, -R60, R62, 1 ;  /* 0x3ff000003c0a742b */ /* 0x000fd0000000013e */
[----:B------:R-:W-:-:S08]  /*0c70*/  DFMA R10, R62, R10, R62 ;  /* 0x0000000a3e0a722b */ /* 0x000fd0000000003e */
[----:B------:R-:W-:-:S08]  /*0c80*/  DMUL R62, R10, R56 ;  /* 0x000000380a3e7228 */ /* 0x000fd00000000000 */
        /* <DEDUP_REMOVED lines=8> */
[----:B------:R-:W-:Y:S01]  /*0d10*/  MOV R10, 0xd40 ;  /* 0x00000d40000a7802 */ /* 0x000fe20000000f00 */
[----:B------:R-:W-:-:S07]  /*0d20*/  IMAD.MOV.U32 R63, RZ, RZ, R57 ;  /* 0x000000ffff3f7224 */ /* 0x000fce00078e0039 */
[----:B------:R-:W-:Y:S05]  /*0d30*/  CALL.REL.NOINC `($__internal_1_$__cuda_sm20_div_rn_f64_full) ;  /* 0x0000003c00c47944 */ /* 0x000fea0003c00000 */
[----:B------:R-:W-:Y:S01]  /*0d40*/  IMAD.MOV.U32 R10, RZ, RZ, R70 ;  /* 0x000000ffff0a7224 */ /* 0x000fe200078e0046 */
[----:B------:R-:W-:-:S07]  /*0d50*/  MOV R11, R71 ;  /* 0x00000047000b7202 */ /* 0x000fce0000000f00 */
.L_x_6:
[----:B------:R-:W-:Y:S05]  /*0d60*/  BSYNC.RECONVERGENT B1 ;  /* 0x0000000000017941 */ /* 0x000fea0003800200 */
.L_x_5:
[----:B------:R-:W0:Y:S01]  /*0d70*/  I2F.F64.S64 R60, R30 ;  /* 0x0000001e003c7312 */ /* 0x000e220000301c00 */
[----:B------:R-:W-:Y:S04]  /*0d80*/  BSSY.RECONVERGENT B1, `(.L_x_7) ;  /* 0x0000057000017945 */ /* 0x000fe80003800200 */
[----:B------:R-:W-:Y:S01]  /*0d90*/  BSSY.RELIABLE B2, `(.L_x_8) ;  /* 0x000000b000027945 */ /* 0x000fe20003800100 */
[----:B0-----:R-:W-:Y:S01]  /*0da0*/  DMUL R62, R60, R10 ;  /* 0x0000000a3c3e7228 */ /* 0x001fe20000000000 */
[----:B------:R-:W-:-:S07]  /*0db0*/  CS2R R60, SRZ ;  /* 0x00000000003c7805 */ /* 0x000fce000001ff00 */
[----:B------:R-:W-:-:S14]  /*0dc0*/  DSETP.GT.AND P0, PT, R62, RZ, PT ;  /* 0x000000ff3e00722a */ /* 0x000fdc0003f04000 */
[----:B------:R-:W-:Y:S05]  /*0dd0*/  @!P0 BRA `(.L_x_9) ;  /* 0x0000000000188947 */ /* 0x000fea0003800000 */
[----:B------:R-:W0:Y:S01]  /*0de0*/  LDCU.64 UR4, c[0x0][0x3a8] ;  /* 0x00007500ff0477ac */ /* 0x000e220008000a00 */
[----:B------:R-:W-:Y:S02]  /*0df0*/  IMAD.MOV.U32 R60, RZ, RZ, R62 ;  /* 0x000000ffff3c7224 */ /* 0x000fe400078e003e */
[----:B------:R-:W-:Y:S01]  /*0e00*/  IMAD.MOV.U32 R61, RZ, RZ, R63 ;  /* 0x000000ffff3d7224 */ /* 0x000fe200078e003f */
[----:B0-----:R-:W-:-:S14]  /*0e10*/  DSETP.GT.AND P0, PT, R62, UR4, PT ;  /* 0x000000043e007e2a */ /* 0x001fdc000bf04000 */
[----:B------:R-:W-:Y:S05]  /*0e20*/  @P0 BREAK.RELIABLE B2 ;  /* 0x0000000000020942 */ /* 0x000fea0003800100 */
[----:B------:R-:W-:Y:S05]  /*0e30*/  @P0 BRA `(.L_x_10) ;  /* 0x00000004002c0947 */ /* 0x000fea0003800000 */
.L_x_9:
[----:B------:R-:W-:Y:S05]  /*0e40*/  BSYNC.RELIABLE B2 ;  /* 0x0000000000027941 */ /* 0x000fea0003800100 */
.L_x_8:
[----:B------:R-:W-:Y:S01]  /*0e50*/  IADD3 R62, P0, PT, -R50, R83, RZ ;  /* 0x00000053323e7210 */ /* 0x000fe20007f1e1ff */
[----:B------:R-:W-:Y:S03]  /*0e60*/  BSSY.RELIABLE B2, `(.L_x_11) ;  /* 0x000000c000027945 */ /* 0x000fe60003800100 */
[----:B------:R-:W-:-:S06]  /*0e70*/  IADD3.X R63, PT, PT, ~R51, R79, RZ, P0, !PT ;  /* 0x0000004f333f7210 */ /* 0x000fcc00007fe5ff */
[----:B------:R-:W0:Y:S02]  /*0e80*/  I2F.F64.S64 R62, R62 ;  /* 0x0000003e003e7312 */ /* 0x000e240000301c00 */
[----:B0-----:R-:W-:-:S08]  /*0e90*/  DMUL R64, R62, R10 ;  /* 0x0000000a3e407228 */ /* 0x001fd00000000000 */
[----:B------:R-:W-:-:S14]  /*0ea0*/  DSETP.GT.AND P0, PT, R64, R60, PT ;  /* 0x0000003c4000722a */ /* 0x000fdc0003f04000 */
[----:B------:R-:W-:Y:S05]  /*0eb0*/  @!P0 BRA `(.L_x_12) ;  /* 0x0000000000188947 */ /* 0x000fea0003800000 */
[----:B------:R-:W0:Y:S01]  /*0ec0*/  LDCU.64 UR4, c[0x0][0x3a8] ;  /* 0x00007500ff0477ac */ /* 0x000e220008000a00 */
[----:B------:R-:W-:Y:S02]  /*0ed0*/  IMAD.MOV.U32 R60, RZ, RZ, R64 ;  /* 0x000000ffff3c7224 */ /* 0x000fe400078e0040 */
[----:B------:R-:W-:Y:S01]  /*0ee0*/  IMAD.MOV.U32 R61, RZ, RZ, R65 ;  /* 0x000000ffff3d7224 */ /* 0x000fe200078e0041 */
[----:B0-----:R-:W-:-:S14]  /*0ef0*/  DSETP.GT.AND P0, PT, R64, UR4, PT ;  /* 0x0000000440007e2a */ /* 0x001fdc000bf04000 */
[----:B------:R-:W-:Y:S05]  /*0f00*/  @P0 BREAK.RELIABLE B2 ;  /* 0x0000000000020942 */ /* 0x000fea0003800100 */
[----:B------:R-:W-:Y:S05]  /*0f10*/  @P0 BRA `(.L_x_10) ;  /* 0x0000000000f40947 */ /* 0x000fea0003800000 */
.L_x_12:
[----:B------:R-:W-:Y:S05]  /*0f20*/  BSYNC.RELIABLE B2 ;  /* 0x0000000000027941 */ /* 0x000fea0003800100 */
.L_x_11:
[----:B------:R-:W-:Y:S01]  /*0f30*/  IADD3 R62, P0, PT, R81, -R48, RZ ;  /* 0x80000030513e7210 */ /* 0x000fe20007f1e0ff */
[----:B------:R-:W-:Y:S03]  /*0f40*/  BSSY.RELIABLE B2, `(.L_x_13) ;  /* 0x000000c000027945 */ /* 0x000fe60003800100 */
[----:B------:R-:W-:-:S06]  /*0f50*/  IADD3.X R63, PT, PT, R53, ~R49, RZ, P0, !PT ;  /* 0x80000031353f7210 */ /* 0x000fcc00007fe4ff */
        /* <DEDUP_REMOVED lines=10> */
.L_x_14:
[----:B------:R-:W-:Y:S05]  /*1000*/  BSYNC.RELIABLE B2 ;  /* 0x0000000000027941 */ /* 0x000fea0003800100 */
.L_x_13:
        /* <DEDUP_REMOVED lines=13> */
.L_x_16:
[----:B------:R-:W-:Y:S05]  /*10e0*/  BSYNC.RELIABLE B2 ;  /* 0x0000000000027941 */ /* 0x000fea0003800100 */
.L_x_15:
        /* <DEDUP_REMOVED lines=13> */
.L_x_18:
[----:B------:R-:W-:Y:S05]  /*11c0*/  BSYNC.RELIABLE B2 ;  /* 0x0000000000027941 */ /* 0x000fea0003800100 */
.L_x_17:
[----:B------:R-:W-:-:S04]  /*11d0*/  IADD3 R62, P0, PT, R17, -R30, RZ ;  /* 0x8000001e113e7210 */ /* 0x000fc80007f1e0ff */
        /* <DEDUP_REMOVED lines=9> */
[----:B------:R-:W-:Y:S05]  /*1270*/  @P0 BRA `(.L_x_10) ;  /* 0x00000000001c0947 */ /* 0x000fea0003800000 */
.L_x_19:
[----:B------:R-:W-:-:S04]  /*1280*/  IADD3 R62, P0, PT, R15, -R83, RZ ;  /* 0x800000530f3e7210 */ /* 0x000fc80007f1e0ff */
[----:B------:R-:W-:-:S06]  /*1290*/  IADD3.X R63, PT, PT, R13, ~R79, RZ, P0, !PT ;  /* 0x8000004f0d3f7210 */ /* 0x000fcc00007fe4ff */
[----:B------:R-:W0:Y:S02]  /*12a0*/  I2F.F64.S64 R62, R62 ;  /* 0x0000003e003e7312 */ /* 0x000e240000301c00 */
[----:B0-----:R-:W-:-:S08]  /*12b0*/  DMUL R10, R62, R10 ;  /* 0x0000000a3e0a7228 */ /* 0x001fd00000000000 */
[----:B------:R-:W-:-:S14]  /*12c0*/  DSETP.GT.AND P0, PT, R10, R60, PT ;  /* 0x0000003c0a00722a */ /* 0x000fdc0003f04000 */
[----:B------:R-:W-:Y:S02]  /*12d0*/  @P0 IMAD.MOV.U32 R60, RZ, RZ, R10 ;  /* 0x000000ffff3c0224 */ /* 0x000fe400078e000a */
[----:B------:R-:W-:-:S07]  /*12e0*/  @P0 IMAD.MOV.U32 R61, RZ, RZ, R11 ;  /* 0x000000ffff3d0224 */ /* 0x000fce00078e000b */
.L_x_10:
[----:B------:R-:W-:Y:S05]  /*12f0*/  BSYNC.RECONVERGENT B1 ;  /* 0x0000000000017941 */ /* 0x000fea0003800200 */
.L_x_7:
[----:B------:R-:W0:Y:S01]  /*1300*/  LDCU.64 UR4, c[0x0][0x3a8] ;  /* 0x00007500ff0477ac */ /* 0x000e220008000a00 */
[----:B------:R-:W-:Y:S01]  /*1310*/  BSSY.RECONVERGENT B1, `(.L_x_20) ;  /* 0x0000258000017945 */ /* 0x000fe20003800200 */
[----:B0-----:R-:W-:-:S14]  /*1320*/  DSETP.GT.AND P0, PT, R60, UR4, PT ;  /* 0x000000043c007e2a */ /* 0x001fdc000bf04000 */
[----:B------:R-:W-:Y:S05]  /*1330*/  @P0 BRA `(.L_x_21) ;  /* 0x0000002400540947 */ /* 0x000fea0003800000 */
[----:B------:R-:W-:Y:S01]  /*1340*/  DMUL R62, R58, 5 ;  /* 0x401400003a3e7828 */ /* 0x000fe20000000000 */
[----:B------:R-:W-:Y:S01]  /*1350*/  MOV R10, 0x1 ;  /* 0x00000001000a7802 */ /* 0x000fe20000000f00 */
[----:B------:R-:W-:Y:S01]  /*1360*/  BSSY.RECONVERGENT B2, `(.L_x_22) ;  /* 0x0000016000027945 */ /* 0x000fe20003800200 */
[----:B------:R-:W-:-:S03]  /*1370*/  FSETP.GEU.AND P1, PT, |R57|, 6.5827683646048100446e-37, PT ;  /* 0x036000003900780b */ /* 0x000fc60003f2e200 */
        /* <DEDUP_REMOVED lines=20> */
.L_x_23:
[----:B------:R-:W-:Y:S05]  /*14c0*/  BSYNC.RECONVERGENT B2 ;  /* 0x0000000000027941 */ /* 0x000fea0003800200 */
.L_x_22:
[----:B------:R-:W0:Y:S01]  /*14d0*/  I2F.F64.S64 R62, R36 ;  /* 0x00000024003e7312 */ /* 0x000e220000301c00 */
[----:B------:R-:W-:Y:S04]  /*14e0*/  BSSY.RECONVERGENT B2, `(.L_x_24) ;  /* 0x0000064000027945 */ /* 0x000fe80003800200 */
[----:B------:R-:W-:Y:S01]  /*14f0*/  BSSY.RELIABLE B3, `(.L_x_25) ;  /* 0x000000a000037945 */ /* 0x000fe20003800100 */
        /* <DEDUP_REMOVED lines=9> */
.L_x_26:
[----:B------:R-:W-:Y:S05]  /*1590*/  BSYNC.RELIABLE B3 ;  /* 0x0000000000037941 */ /* 0x000fea0003800100 */
.L_x_25:
        /* <DEDUP_REMOVED lines=13> */
.L_x_29:
[----:B------:R-:W-:Y:S05]  /*1670*/  BSYNC.RELIABLE B3 ;  /* 0x0000000000037941 */ /* 0x000fea0003800100 */
.L_x_28:
        /* <DEDUP_REMOVED lines=13> */
.L_x_31:
[----:B------:R-:W-:Y:S05]  /*1750*/  BSYNC.RELIABLE B3 ;  /* 0x0000000000037941 */ /* 0x000fea0003800100 */
.L_x_30:
        /* <DEDUP_REMOVED lines=13> */
.L_x_33:
[----:B------:R-:W-:Y:S05]  /*1830*/  BSYNC.RELIABLE B3 ;  /* 0x0000000000037941 */ /* 0x000fea0003800100 */
.L_x_32:
        /* <DEDUP_REMOVED lines=13> */
.L_x_35:
[----:B------:R-:W-:Y:S05]  /*1910*/  BSYNC.RELIABLE B3 ;  /* 0x0000000000037941 */ /* 0x000fea0003800100 */
.L_x_34:
        /* <DEDUP_REMOVED lines=13> */
.L_x_37:
[----:B------:R-:W-:Y:S05]  /*19f0*/  BSYNC.RELIABLE B3 ;  /* 0x0000000000037941 */ /* 0x000fea0003800100 */
.L_x_36:
        /* <DEDUP_REMOVED lines=11> */
.L_x_38:
[----:B------:R-:W-:-:S04]  /*1ab0*/  IADD3 R62, P0, PT, R15, -R81, RZ ;  /* 0x800000510f3e7210 */ /* 0x000fc80007f1e0ff */
[----:B------:R-:W-:-:S06]  /*1ac0*/  IADD3.X R63, PT, PT, R13, ~R53, RZ, P0, !PT ;  /* 0x800000350d3f7210 */ /* 0x000fcc00007fe4ff */
[----:B------:R-:W0:Y:S02]  /*1ad0*/  I2F.F64.S64 R62, R62 ;  /* 0x0000003e003e7312 */ /* 0x000e240000301c00 */
[----:B0-----:R-:W-:-:S08]  /*1ae0*/  DMUL R10, R62, R10 ;  /* 0x0000000a3e0a7228 */ /* 0x001fd00000000000 */
[----:B------:R-:W-:-:S14]  /*1af0*/  DSETP.GT.AND P0, PT, R10, R60, PT ;  /* 0x0000003c0a00722a */ /* 0x000fdc0003f04000 */
[----:B------:R-:W-:Y:S02]  /*1b00*/  @P0 IMAD.MOV.U32 R60, RZ, RZ, R10 ;  /* 0x000000ffff3c0224 */ /* 0x000fe400078e000a */
[----:B------:R-:W-:-:S07]  /*1b10*/  @P0 IMAD.MOV.U32 R61, RZ, RZ, R11 ;  /* 0x000000ffff3d0224 */ /* 0x000fce00078e000b */
.L_x_27:
[----:B------:R-:W-:Y:S05]  /*1b20*/  BSYNC.RECONVERGENT B2 ;  /* 0x0000000000027941 */ /* 0x000fea0003800200 */
.L_x_24:
[----:B------:R-:W0:Y:S02]  /*1b30*/  LDCU.64 UR4, c[0x0][0x3a8] ;  /* 0x00007500ff0477ac */ /* 0x000e240008000a00 */
        /* <DEDUP_REMOVED lines=26> */
.L_x_40:
[----:B------:R-:W-:Y:S05]  /*1ce0*/  BSYNC.RECONVERGENT B2 ;  /* 0x0000000000027941 */ /* 0x000fea0003800200 */
.L_x_39:
        /* <DEDUP_REMOVED lines=12> */
.L_x_43:
[----:B------:R-:W-:Y:S05]  /*1db0*/  BSYNC.RELIABLE B3 ;  /* 0x0000000000037941 */ /* 0x000fea0003800100 */
.L_x_42:
        /* <DEDUP_REMOVED lines=13> */
.L_x_46:
[----:B------:R-:W-:Y:S05]  /*1e90*/  BSYNC.RELIABLE B3 ;  /* 0x0000000000037941 */ /* 0x000fea0003800100 */
.L_x_45:
        /* <DEDUP_REMOVED lines=13> */
.L_x_48:
[----:B------:R-:W-:Y:S05]  /*1f70*/  BSYNC.RELIABLE B3 ;  /* 0x0000000000037941 */ /* 0x000fea0003800100 */
.L_x_47:
        /* <DEDUP_REMOVED lines=13> */
.L_x_50:
[----:B------:R-:W-:Y:S05]  /*2050*/  BSYNC.RELIABLE B3 ;  /* 0x0000000000037941 */ /* 0x000fea0003800100 */
.L_x_49:
        /* <DEDUP_REMOVED lines=13> */
.L_x_52:
[----:B------:R-:W-:Y:S05]  /*2130*/  BSYNC.RELIABLE B3 ;  /* 0x0000000000037941 */ /* 0x000fea0003800100 */
.L_x_51:
        /* <DEDUP_REMOVED lines=13> */
.L_x_54:
[----:B------:R-:W-:Y:S05]  /*2210*/  BSYNC.RELIABLE B3 ;  /* 0x0000000000037941 */ /* 0x000fea0003800100 */
.L_x_53:
        /* <DEDUP_REMOVED lines=13> */
.L_x_56:
[----:B------:R-:W-:Y:S05]  /*22f0*/  BSYNC.RELIABLE B3 ;  /* 0x0000000000037941 */ /* 0x000fea0003800100 */
.L_x_55:
        /* <DEDUP_REMOVED lines=11> */
.L_x_57:
[----:B------:R-:W-:-:S04]  /*23b0*/  IADD3 R62, P0, PT, R15, -R77, RZ ;  /* 0x8000004d0f3e7210 */ /* 0x000fc80007f1e0ff */
[----:B------:R-:W-:-:S06]  /*23c0*/  IADD3.X R63, PT, PT, R13, ~R18, RZ, P0, !PT ;  /* 0x800000120d3f7210 */ /* 0x000fcc00007fe4ff */
[----:B------:R-:W0:Y:S02]  /*23d0*/  I2F.F64.S64 R62, R62 ;  /* 0x0000003e003e7312 */ /* 0x000e240000301c00 */
[----:B0-----:R-:W-:-:S08]  /*23e0*/  DMUL R10, R62, R10 ;  /* 0x0000000a3e0a7228 */ /* 0x001fd00000000000 */
[----:B------:R-:W-:-:S14]  /*23f0*/  DSETP.GT.AND P0, PT, R10, R60, PT ;  /* 0x0000003c0a00722a */ /* 0x000fdc0003f04000 */
[----:B------:R-:W-:Y:S02]  /*2400*/  @P0 IMAD.MOV.U32 R60, RZ, RZ, R10 ;  /* 0x000000ffff3c0224 */ /* 0x000fe400078e000a */
[----:B------:R-:W-:-:S07]  /*2410*/  @P0 IMAD.MOV.U32 R61, RZ, RZ, R11 ;  /* 0x000000ffff3d0224 */ /* 0x000fce00078e000b */
.L_x_44:
[----:B------:R-:W-:Y:S05]  /*2420*/  BSYNC.RECONVERGENT B2 ;  /* 0x0000000000027941 */ /* 0x000fea0003800200 */
.L_x_41:
        /* <DEDUP_REMOVED lines=27> */
.L_x_59:
[----:B------:R-:W-:Y:S05]  /*25e0*/  BSYNC.RECONVERGENT B2 ;  /* 0x0000000000027941 */ /* 0x000fea0003800200 */
.L_x_58:
        /* <DEDUP_REMOVED lines=12> */
.L_x_62:
[----:B------:R-:W-:Y:S05]  /*26b0*/  BSYNC.RELIABLE B3 ;  /* 0x0000000000037941 */ /* 0x000fea0003800100 */
.L_x_61:
        /* <DEDUP_REMOVED lines=13> */
.L_x_65:
[----:B------:R-:W-:Y:S05]  /*2790*/  BSYNC.RELIABLE B3 ;  /* 0x0000000000037941 */ /* 0x000fea0003800100 */
.L_x_64:
        /* <DEDUP_REMOVED lines=13> */
.L_x_67:
[----:B------:R-:W-:Y:S05]  /*2870*/  BSYNC.RELIABLE B3 ;  /* 0x0000000000037941 */ /* 0x000fea0003800100 */
.L_x_66:
        /* <DEDUP_REMOVED lines=13> */
.L_x_69:
[----:B------:R-:W-:Y:S05]  /*2950*/  BSYNC.RELIABLE B3 ;  /* 0x0000000000037941 */ /* 0x000fea0003800100 */
.L_x_68:
        /* <DEDUP_REMOVED lines=13> */
.L_x_71:
[----:B------:R-:W-:Y:S05]  /*2a30*/  BSYNC.RELIABLE B3 ;  /* 0x0000000000037941 */ /* 0x000fea0003800100 */
.L_x_70:
        /* <DEDUP_REMOVED lines=13> */
.L_x_73:
[----:B------:R-:W-:Y:S05]  /*2b10*/  BSYNC.RELIABLE B3 ;  /* 0x0000000000037941 */ /* 0x000fea0003800100 */
.L_x_72:
        /* <DEDUP_REMOVED lines=13> */
.L_x_75:
[----:B------:R-:W-:Y:S05]  /*2bf0*/  BSYNC.RELIABLE B3 ;  /* 0x0000000000037941 */ /* 0x000fea0003800100 */
.L_x_74:
        /* <DEDUP_REMOVED lines=13> */
.L_x_77:
[----:B------:R-:W-:Y:S05]  /*2cd0*/  BSYNC.RELIABLE B3 ;  /* 0x0000000000037941 */ /* 0x000fea0003800100 */
.L_x_76:
        /* <DEDUP_REMOVED lines=11> */
.L_x_78:
[----:B------:R-:W-:-:S04]  /*2d90*/  IADD3 R12, P0, PT, R15, -R19, RZ ;  /* 0x800000130f0c7210 */ /* 0x000fc80007f1e0ff */
[----:B------:R-:W-:-:S06]  /*2da0*/  IADD3.X R13, PT, PT, R13, ~R16, RZ, P0, !PT ;  /* 0x800000100d0d7210 */ /* 0x000fcc00007fe4ff */
[----:B------:R-:W0:Y:S02]  /*2db0*/  I2F.F64.S64 R12, R12 ;  /* 0x0000000c000c7312 */ /* 0x000e240000301c00 */
[----:B0-----:R-:W-:-:S08]  /*2dc0*/  DMUL R10, R12, R10 ;  /* 0x0000000a0c0a7228 */ /* 0x001fd00000000000 */
[----:B------:R-:W-:-:S14]  /*2dd0*/  DSETP.GT.AND P0, PT, R10, R60, PT ;  /* 0x0000003c0a00722a */ /* 0x000fdc0003f04000 */
[----:B------:R-:W-:Y:S02]  /*2de0*/  @P0 IMAD.MOV.U32 R60, RZ, RZ, R10 ;  /* 0x000000ffff3c0224 */ /* 0x000fe400078e000a */
[----:B------:R-:W-:-:S07]  /*2df0*/  @P0 IMAD.MOV.U32 R61, RZ, RZ, R11 ;  /* 0x000000ffff3d0224 */ /* 0x000fce00078e000b */
.L_x_63:
[----:B------:R-:W-:Y:S05]  /*2e00*/  BSYNC.RECONVERGENT B2 ;  /* 0x0000000000027941 */ /* 0x000fea0003800200 */
.L_x_60:
[----:B------:R-:W0:Y:S02]  /*2e10*/  LDCU.64 UR4, c[0x0][0x3a8] ;  /* 0x00007500ff0477ac */ /* 0x000e240008000a00 */
[----:B0-----:R-:W-:-:S14]  /*2e20*/  DSETP.GT.AND P0, PT, R60, UR4, PT ;  /* 0x000000043c007e2a */ /* 0x001fdc000bf04000 */
[----:B------:R-:W-:Y:S05]  /*2e30*/  @P0 BRA `(.L_x_21) ;  /* 0x0000000800940947 */ /* 0x000fea0003800000 */
[----:B------:R-:W-:Y:S01]  /*2e40*/  DADD R58, R58, R58 ;  /* 0x000000003a3a7229 */ /* 0x000fe2000000003a */
        /* <DEDUP_REMOVED lines=23> */
.L_x_80:
[----:B------:R-:W-:Y:S05]  /*2fc0*/  BSYNC.RECONVERGENT B2 ;  /* 0x0000000000027941 */ /* 0x000fea0003800200 */
.L_x_79:
[----:B------:R-:W0:Y:S01]  /*2fd0*/  I2F.F64.U64 R50, R50 ;  /* 0x0000003200327312 */ /* 0x000e220000301800 */
        /* <DEDUP_REMOVED lines=10> */
.L_x_82:
[----:B------:R-:W-:Y:S05]  /*3080*/  BSYNC.RELIABLE B2 ;  /* 0x0000000000027941 */ /* 0x000fea0003800100 */
.L_x_81:
[----:B------:R-:W-:Y:S01]  /*3090*/  IMAD.WIDE R16, R6, 0x2, RZ ;  /* 0x0000000206107825 */ /* 0x000fe200078e02ff */
[----:B------:R-:W-:Y:S01]  /*30a0*/  SHF.R.S32.HI R9, RZ, 0x1f, R5 ;  /* 0x0000001fff097819 */ /* 0x000fe20000011405 */
[----:B------:R-:W-:Y:S02]  /*30b0*/  BSSY.RELIABLE B2, `(.L_x_83) ;  /* 0x000000f000027945 */ /* 0x000fe40003800100 */
[-C--:B------:R-:W-:Y:S02]  /*30c0*/  IMAD R14, R17, R5.reuse, RZ ;  /* 0x00000005110e7224 */ /* 0x080fe400078e02ff */
[----:B------:R-:W-:-:S04]  /*30d0*/  IMAD.WIDE.U32 R12, R16, R5, RZ ;  /* 0x00000005100c7225 */ /* 0x000fc800078e00ff */
[----:B------:R-:W-:-:S05]  /*30e0*/  IMAD R9, R16, R9, R14 ;  /* 0x0000000910097224 */ /* 0x000fca00078e020e */
[----:B------:R-:W-:-:S06]  /*30f0*/  IADD3 R13, PT, PT, R13, R9, RZ ;  /* 0x000000090d0d7210 */ /* 0x000fcc0007ffe0ff */
        /* <DEDUP_REMOVED lines=10> */
.L_x_84:
[----:B------:R-:W-:Y:S05]  /*31a0*/  BSYNC.RELIABLE B2 ;  /* 0x0000000000027941 */ /* 0x000fea0003800100 */
.L_x_83:
[----:B------:R-:W-:Y:S01]  /*31b0*/  SHF.R.S32.HI R9, RZ, 0x1f, R4 ;  /* 0x0000001fff097819 */ /* 0x000fe20000011404 */
[----:B------:R-:W-:Y:S01]  /*31c0*/  IMAD R12, R17, R4, RZ ;  /* 0x00000004110c7224 */ /* 0x000fe200078e02ff */
[----:B------:R-:W-:Y:S03]  /*31d0*/  BSSY.RELIABLE B2, `(.L_x_85) ;  /* 0x000000d000027945 */ /* 0x000fe60003800100 */
[----:B------:R-:W-:-:S05]  /*31e0*/  IMAD R9, R16, R9, R12 ;  /* 0x0000000910097224 */ /* 0x000fca00078e020c */
[----:B------:R-:W-:-:S04]  /*31f0*/  IADD3 R47, PT, PT, R47, R9, RZ ;  /* 0x000000092f2f7210 */ /* 0x000fc80007ffe0ff */
        /* <DEDUP_REMOVED lines=10> */
.L_x_86:
[----:B------:R-:W-:Y:S05]  /*32a0*/  BSYNC.RELIABLE B2 ;  /* 0x0000000000027941 */ /* 0x000fea0003800100 */
.L_x_85:
[----:B------:R-:W-:Y:S01]  /*32b0*/  MOV R34, R44 ;  /* 0x0000002c00227202 */ /* 0x000fe20000000f00 */
[----:B------:R-:W-:Y:S05]  /*32c0*/  BSSY.RELIABLE B2, `(.L_x_87) ;  /* 0x000000b000027945 */ /* 0x000fea0003800100 */
        /* <DEDUP_REMOVED lines=10> */
.L_x_88:
[----:B------:R-:W-:Y:S05]  /*3370*/  BSYNC.RELIABLE B2 ;  /* 0x0000000000027941 */ /* 0x000fea0003800100 */
.L_x_87:
[----:B------:R-:W0:Y:S01]  /*3380*/  I2F.F64.S64 R38, R38 ;  /* 0x0000002600267312 */ /* 0x000e220000301c00 */
[----:B------:R-:W-:Y:S01]  /*3390*/  BSSY.RELIABLE B2, `(.L_x_89) ;  /* 0x000000a000027945 */ /* 0x000fe20003800100 */
[----:B0-----:R-:W-:-:S08]  /*33a0*/  DMUL R12, R38, R10 ;  /* 0x0000000a260c7228 */ /* 0x001fd00000000000 */
[----:B------:R-:W-:-:S14]  /*33b0*/  DSETP.GT.AND P0, PT, R12, R60, PT ;  /* 0x0000003c0c00722a */ /* 0x000fdc0003f04000 */
[----:B------:R-:W-:Y:S05]  /*33c0*/  @!P0 BRA `(.L_x_90) ;  /* 0x0000000000188947 */ /* 0x000fea0003800000 */
[----:B------:R-:W0:Y:S01]  /*33d0*/  LDCU.64 UR4, c[0x0][0x3a8] ;  /* 0x00007500ff0477ac */ /* 0x000e220008000a00 */
[----:B------:R-:W-:Y:S01]  /*33e0*/  MOV R60, R12 ;  /* 0x0000000c003c7202 */ /* 0x000fe20000000f00 */
[----:B------:R-:W-:Y:S01]  /*33f0*/  IMAD.MOV.U32 R61, RZ, RZ, R13 ;  /* 0x000000ffff3d7224 */ /* 0x000fe200078e000d */
[----:B0-----:R-:W-:-:S14]  /*3400*/  DSETP.GT.AND P0, PT, R12, UR4, PT ;  /* 0x000000040c007e2a */ /* 0x001fdc000bf04000 */
[----:B------:R-:W-:Y:S05]  /*3410*/  @P0 BREAK.RELIABLE B2 ;  /* 0x0000000000020942 */ /* 0x000fea0003800100 */
[----:B------:R-:W-:Y:S05]  /*3420*/  @P0 BRA `(.L_x_21) ;  /* 0x0000000400180947 */ /* 0x000fea0003800000 */
.L_x_90:
[----:B------:R-:W-:Y:S05]  /*3430*/  BSYNC.RELIABLE B2 ;  /* 0x0000000000027941 */ /* 0x000fea0003800100 */
.L_x_89:
[----:B------:R-:W-:Y:S01]  /*3440*/  IMAD.MOV.U32 R26, RZ, RZ, R40 ;  /* 0x000000ffff1a7224 */ /* 0x000fe200078e0028 */
[----:B------:R-:W-:Y:S05]  /*3450*/  BSSY.RELIABLE B2, `(.L_x_91) ;  /* 0x000000b000027945 */ /* 0x000fea0003800100 */
[----:B------:R-:W0:Y:S02]  /*3460*/  I2F.F64.S64 R26, R26 ;  /* 0x0000001a001a7312 */ /* 0x000e240000301c00 */
        /* <DEDUP_REMOVED lines=9> */
.L_x_92:
[----:B------:R-:W-:Y:S05]  /*3500*/  BSYNC.RELIABLE B2 ;  /* 0x0000000000027941 */ /* 0x000fea0003800100 */
.L_x_91:
[----:B------:R-:W0:Y:S01]  /*3510*/  I2F.F64.S64 R28, R28 ;  /* 0x0000001c001c7312 */ /* 0x000e220000301c00 */
[----:B------:R-:W-:Y:S01]  /*3520*/  BSSY.RELIABLE B2, `(.L_x_93) ;  /* 0x000000a000027945 */ /* 0x000fe20003800100 */
[----:B0-----:R-:W-:-:S08]  /*3530*/  DMUL R12, R28, R10 ;  /* 0x0000000a1c0c7228 */ /* 0x001fd00000000000 */
[----:B------:R-:W-:-:S14]  /*3540*/  DSETP.GT.AND P0, PT, R12, R60, PT ;  /* 0x0000003c0c00722a */ /* 0x000fdc0003f04000 */
[----:B------:R-:W-:Y:S05]  /*3550*/  @!P0 BRA `(.L_x_94) ;  /* 0x0000000000188947 */ /* 0x000fea0003800000 */
[----:B------:R-:W0:Y:S01]  /*3560*/  LDCU.64 UR4, c[0x0][0x3a8] ;  /* 0x00007500ff0477ac */ /* 0x000e220008000a00 */
[----:B------:R-:W-:Y:S01]  /*3570*/  IMAD.MOV.U32 R60, RZ, RZ, R12 ;  /* 0x000000ffff3c7224 */ /* 0x000fe200078e000c */
[----:B------:R-:W-:Y:S01]  /*3580*/  MOV R61, R13 ;  /* 0x0000000d003d7202 */ /* 0x000fe20000000f00 */
[----:B0-----:R-:W-:-:S14]  /*3590*/  DSETP.GT.AND P0, PT, R12, UR4, PT ;  /* 0x000000040c007e2a */ /* 0x001fdc000bf04000 */
[----:B------:R-:W-:Y:S05]  /*35a0*/  @P0 BREAK.RELIABLE B2 ;  /* 0x0000000000020942 */ /* 0x000fea0003800100 */
[----:B------:R-:W-:Y:S05]  /*35b0*/  @P0 BRA `(.L_x_21) ;  /* 0x0000000000b40947 */ /* 0x000fea0003800000 */
.L_x_94:
[----:B------:R-:W-:Y:S05]  /*35c0*/  BSYNC.RELIABLE B2 ;  /* 0x0000000000027941 */ /* 0x000fea0003800100 */
.L_x_93:
[----:B------:R-:W-:Y:S01]  /*35d0*/  IMAD.MOV.U32 R22, RZ, RZ, R24 ;  /* 0x000000ffff167224 */ /* 0x000fe200078e0018 */
[----:B------:R-:W-:Y:S05]  /*35e0*/  BSSY.RELIABLE B2, `(.L_x_95) ;  /* 0x000000b000027945 */ /* 0x000fea0003800100 */
[----:B------:R-:W0:Y:S02]  /*35f0*/  I2F.F64.S64 R22, R22 ;  /* 0x0000001600167312 */ /* 0x000e240000301c00 */
        /* <DEDUP_REMOVED lines=9> */
.L_x_96:
[----:B------:R-:W-:Y:S05]  /*3690*/  BSYNC.RELIABLE B2 ;  /* 0x0000000000027941 */ /* 0x000fea0003800100 */
.L_x_95:
        /* <DEDUP_REMOVED lines=12> */
.L_x_98:
[----:B------:R-:W-:Y:S05]  /*3760*/  BSYNC.RELIABLE B2 ;  /* 0x0000000000027941 */ /* 0x000fea0003800100 */
.L_x_97:
[----:B------:R-:W-:-:S04]  /*3770*/  IMAD.WIDE R14, R3, R0, RZ ;  /* 0x00000000030e7225 */ /* 0x000fc800078e02ff */
[C---:B------:R-:W-:Y:S01]  /*3780*/  IMAD.SHL.U32 R12, R14.reuse, 0x2, RZ ;  /* 0x000000020e0c7824 */ /* 0x040fe200078e00ff */
[----:B------:R-:W-:-:S06]  /*3790*/  SHF.L.U64.HI R13, R14, 0x1, R15 ;  /* 0x000000010e0d7819 */ /* 0x000fcc000001020f */
        /* <DEDUP_REMOVED lines=8> */
[----:B------:R-:W-:Y:S05]  /*3820*/  @P0 BRA `(.L_x_21) ;  /* 0x0000000000180947 */ /* 0x000fea0003800000 */
.L_x_99:
[----:B------:R-:W-:-:S04]  /*3830*/  IMAD.WIDE R14, R0, R0, RZ ;  /* 0x00000000000e7225 */ /* 0x000fc800078e02ff */
[----:B------:R-:W0:Y:S02]  /*3840*/  I2F.F64.U64 R12, R14 ;  /* 0x0000000e000c7312 */ /* 0x000e240000301800 */
[----:B0-----:R-:W-:-:S08]  /*3850*/  DMUL R12, R12, R10 ;  /* 0x0000000a0c0c7228 */ /* 0x001fd00000000000 */
[----:B------:R-:W-:-:S14]  /*3860*/  DSETP.GT.AND P0, PT, R12, R60, PT ;  /* 0x0000003c0c00722a */ /* 0x000fdc0003f04000 */
[----:B------:R-:W-:Y:S02]  /*3870*/  @P0 IMAD.MOV.U32 R60, RZ, RZ, R12 ;  /* 0x000000ffff3c0224 */ /* 0x000fe400078e000c */
[----:B------:R-:W-:-:S07]  /*3880*/  @P0 IMAD.MOV.U32 R61, RZ, RZ, R13 ;  /* 0x000000ffff3d0224 */ /* 0x000fce00078e000d */
.L_x_21:
[----:B------:R-:W-:Y:S05]  /*3890*/  BSYNC.RECONVERGENT B1 ;  /* 0x0000000000017941 */ /* 0x000fea0003800200 */
.L_x_20:
[----:B------:R-:W0:Y:S01]  /*38a0*/  LDCU.64 UR4, c[0x0][0x3a8] ;  /* 0x00007500ff0477ac */ /* 0x000e220008000a00 */
[----:B------:R-:W-:Y:S02]  /*38b0*/  CS2R R14, SRZ ;  /* 0x00000000000e7805 */ /* 0x000fe4000001ff00 */
[----:B------:R-:W-:Y:S02]  /*38c0*/  CS2R R16, SRZ ;  /* 0x0000000000107805 */ /* 0x000fe4000001ff00 */
[----:B------:R-:W-:Y:S02]  /*38d0*/  MOV R53, RZ ;  /* 0x000000ff00357202 */ /* 0x000fe40000000f00 */
[----:B------:R-:W-:Y:S01]  /*38e0*/  PLOP3.LUT P2, PT, PT, PT, PT, 0x80, 0x8 ;  /* 0x000000000008781c */ /* 0x000fe20003f4f070 */
[----:B0-----:R-:W-:-:S06]  /*38f0*/  DSETP.GT.AND P1, PT, R60, UR4, PT ;  /* 0x000000043c007e2a */ /* 0x001fcc000bf24000 */
[----:B------:R-:W-:-:S08]  /*3900*/  PLOP3.LUT P0, PT, P1, PT, PT, 0x8, 0x80 ;  /* 0x000000000080781c */ /* 0x000fd00000f0e170 */
[----:B------:R-:W-:Y:S01]  /*3910*/  @!P1 IMAD.MOV.U32 R54, RZ, RZ, R60 ;  /* 0x000000ffff369224 */ /* 0x000fe200078e003c */
[----:B------:R-:W-:Y:S01]  /*3920*/  @!P1 MOV R52, R6 ;  /* 0x0000000600349202 */ /* 0x000fe20000000f00 */
[----:B------:R-:W-:Y:S01]  /*3930*/  @!P1 IMAD.MOV.U32 R55, RZ, RZ, R61 ;  /* 0x000000ffff379224 */ /* 0x000fe200078e003d */
[----:B------:R-:W-:Y:S01]  /*3940*/  @!P1 MOV R15, R2 ;  /* 0x00000002000f9202 */ /* 0x000fe20000000f00 */
[----:B------:R-:W-:Y:S02]  /*3950*/  @!P1 IMAD.MOV.U32 R53, RZ, RZ, R5 ;  /* 0x000000ffff359224 */ /* 0x000fe400078e0005 */
[----:B------:R-:W-:Y:S02]  /*3960*/  @!P1 IMAD.MOV.U32 R14, RZ, RZ, R4 ;  /* 0x000000ffff0e9224 */ /* 0x000fe400078e0004 */
[----:B------:R-:W-:Y:S02]  /*3970*/  @!P1 IMAD.MOV.U32 R16, RZ, RZ, R3 ;  /* 0x000000ffff109224 */ /* 0x000fe400078e0003 */
[----:B------:R-:W-:-:S07]  /*3980*/  @!P1 IMAD.MOV.U32 R17, RZ, RZ, R0 ;  /* 0x000000ffff119224 */ /* 0x000fce00078e0000 */
.L_x_1:
[----:B------:R-:W-:Y:S05]  /*3990*/  BSYNC.RECONVERGENT B0 ;  /* 0x0000000000007941 */ /* 0x000fea0003800200 */
.L_x_0:
[----:B------:R-:W-:Y:S05]  /*39a0*/  WARPSYNC.ALL ;  /* 0x0000000000007948 */ /* 0x000fea0003800000 */
[C---:B------:R-:W-:Y:S01]  /*39b0*/  ISETP.NE.AND P6, PT, R7.reuse, RZ, PT ;  /* 0x000000ff0700720c */ /* 0x040fe20003fc5270 */
[----:B------:R-:W0:Y:S01]  /*39c0*/  S2R R0, SR_CgaCtaId ;  /* 0x0000000000007919 */ /* 0x000e220000008800 */
[----:B-----5:R-:W-:Y:S01]  /*39d0*/  MOV R3, 0x400 ;  /* 0x0000040000037802 */ /* 0x020fe20000000f00 */
[----:B------:R-:W-:Y:S01]  /*39e0*/  BSSY.RECONVERGENT B0, `(.L_x_100) ;  /* 0x0000017000007945 */ /* 0x000fe20003800200 */
[C---:B------:R-:W-:Y:S02]  /*39f0*/  ISETP.GT.U32.AND P3, PT, R7.reuse, 0x7f, PT ;  /* 0x0000007f0700780c */ /* 0x040fe40003f64070 */
[----:B------:R-:W-:Y:S01]  /*3a00*/  ISETP.GT.U32.AND P5, PT, R7, 0x3f, PT ;  /* 0x0000003f0700780c */ /* 0x000fe20003fa4070 */
[----:B------:R-:W-:Y:S01]  /*3a10*/  VIADD R9, R3, 0x810 ;  /* 0x0000081003097836 */ /* 0x000fe20000000000 */
[----:B------:R-:W-:-:S05]  /*3a20*/  ISETP.GT.U32.AND P4, PT, R7, 0x1f, PT ;  /* 0x0000001f0700780c */ /* 0x000fca0003f84070 */
[----:B------:R-:W1:Y:S01]  /*3a30*/  @!P6 S2R R5, SR_CgaCtaId ;  /* 0x000000000005e919 */ /* 0x000e620000008800 */
[----:B------:R-:W-:Y:S02]  /*3a40*/  @!P6 MOV R2, 0x400 ;  /* 0x000004000002e802 */ /* 0x000fe40000000f00 */
[----:B0-----:R-:W-:Y:S02]  /*3a50*/  LEA R6, R0, R9, 0x18 ;  /* 0x0000000900067211 */ /* 0x001fe400078ec0ff */
[----:B-1----:R-:W-:Y:S02]  /*3a60*/  @!P6 LEA R4, R5, R2, 0x18 ;  /* 0x000000020504e211 */ /* 0x002fe400078ec0ff */
[----:B------:R-:W-:-:S03]  /*3a70*/  IADD3 R5, PT, PT, R3, 0x10, RZ ;  /* 0x0000001003057810 */ /* 0x000fc60007ffe0ff */
[----:B------:R-:W-:Y:S01]  /*3a80*/  @!P6 STS.64 [R4], RZ ;  /* 0x000000ff0400e388 */ /* 0x000fe20000000a00 */
[----:B------:R-:W-:-:S03]  /*3a90*/  LEA R2, R0, R5, 0x18 ;  /* 0x0000000500027211 */ /* 0x000fc600078ec0ff */
[----:B------:R0:W-:Y:S02]  /*3aa0*/  @!P6 STS [R4+0x8], RZ ;  /* 0x000008ff0400e388 */ /* 0x0001e40000000800 */
[C---:B------:R-:W-:Y:S02]  /*3ab0*/  IMAD R9, R7.reuse, 0x8, R2 ;  /* 0x0000000807097824 */ /* 0x040fe400078e0202 */
[C---:B------:R-:W-:Y:S01]  /*3ac0*/  IMAD R2, R7.reuse, 0x18, R6 ;  /* 0x0000001807027824 */ /* 0x040fe200078e0206 */
[----:B0-----:R-:W-:Y:S01]  /*3ad0*/  P2R R4, PR, RZ, 0x8 ;  /* 0x00000008ff047803 */ /* 0x001fe20000000000 */
[----:B------:R-:W-:Y:S01]  /*3ae0*/  BAR.SYNC.DEFER_BLOCKING 0x0 ;  /* 0x0000000000007b1d */ /* 0x000fe20000010000 */
[----:B------:R-:W-:-:S05]  /*3af0*/  ISETP.GT.U32.AND P3, PT, R7, 0xf, PT ;  /* 0x0000000f0700780c */ /* 0x000fca0003f64070 */
[----:B------:R-:W-:Y:S08]  /*3b00*/  @P2 BRA `(.L_x_101) ;  /* 0x0000000000102947 */ /* 0x000ff00003800000 */
[----:B------:R-:W0:Y:S01]  /*3b10*/  S2UR UR5, SR_CgaCtaId ;  /* 0x00000000000579c3 */ /* 0x000e220000008800 */
[----:B------:R-:W-:Y:S02]  /*3b20*/  UMOV UR4, 0x400 ;  /* 0x0000040000047882 */ /* 0x000fe40000000000 */
[----:B0-----:R-:W-:-:S09]  /*3b30*/  ULEA UR4, UR5, UR4, 0x18 ;  /* 0x0000000405047291 */ /* 0x001fd2000f8ec0ff */
[----:B------:R-:W-:Y:S03]  /*3b40*/  ATOMS.POPC.INC.32 RZ, [UR4] ;  /* 0x00000000ffff7f8c */ /* 0x000fe6000d800004 */
.L_x_101:
[----:B------:R-:W-:Y:S05]  /*3b50*/  BSYNC.RECONVERGENT B0 ;  /* 0x0000000000007941 */ /* 0x000fea0003800200 */
.L_x_100:
[----:B------:R-:W-:Y:S01]  /*3b60*/  BSSY.RECONVERGENT B0, `(.L_x_102) ;  /* 0x0000008000007945 */ /* 0x000fe20003800200 */
[----:B------:R-:W-:-:S03]  /*3b70*/  ISETP.GT.U32.AND P2, PT, R7, 0x7, PT ;  /* 0x000000070700780c */ /* 0x000fc60003f44070 */
[----:B------:R-:W-:Y:S10]  /*3b80*/  @P0 BRA `(.L_x_103) ;  /* 0x0000000000140947 */ /* 0x000ff40003800000 */
[----:B------:R-:W0:Y:S01]  /*3b90*/  S2UR UR5, SR_CgaCtaId ;  /* 0x00000000000579c3 */ /* 0x000e220000008800 */
[----:B------:R-:W-:Y:S02]  /*3ba0*/  UMOV UR4, 0x400 ;  /* 0x0000040000047882 */ /* 0x000fe40000000000 */
[----:B------:R-:W-:-:S04]  /*3bb0*/  UIADD3 UR4, UPT, UPT, UR4, 0x4, URZ ;  /* 0x0000000404047890 */ /* 0x000fc8000fffe0ff */
[----:B0-----:R-:W-:-:S09]  /*3bc0*/  ULEA UR4, UR5, UR4, 0x18 ;  /* 0x0000000405047291 */ /* 0x001fd2000f8ec0ff */
[----:B------:R-:W-:Y:S03]  /*3bd0*/  ATOMS.POPC.INC.32 RZ, [UR4] ;  /* 0x00000000ffff7f8c */ /* 0x000fe6000d800004 */
.L_x_103:
[----:B------:R-:W-:Y:S05]  /*3be0*/  BSYNC.RECONVERGENT B0 ;  /* 0x0000000000007941 */ /* 0x000fea0003800200 */
.L_x_102:
        /* <DEDUP_REMOVED lines=8> */
.L_x_105:
[----:B------:R-:W-:Y:S05]  /*3c70*/  BSYNC.RECONVERGENT B0 ;  /* 0x0000000000007941 */ /* 0x000fea0003800200 */
.L_x_104:
[----:B------:R-:W-:Y:S01]  /*3c80*/  ISETP.GT.U32.AND P1, PT, R7, 0x7f, PT ;  /* 0x0000007f0700780c */ /* 0x000fe20003f24070 */
[----:B------:R0:W-:Y:S01]  /*3c90*/  STS.64 [R9], R54 ;  /* 0x0000003609007388 */ /* 0x0001e20000000a00 */
[----:B------:R-:W-:Y:S03]  /*3ca0*/  BSSY.RECONVERGENT B0, `(.L_x_106) ;  /* 0x0000017000007945 */ /* 0x000fe60003800200 */
[----:B------:R0:W-:Y:S04]  /*3cb0*/  STS.64 [R2], R52 ;  /* 0x0000003402007388 */ /* 0x0001e80000000a00 */
[----:B------:R0:W-:Y:S04]  /*3cc0*/  STS.64 [R2+0x8], R14 ;  /* 0x0000080e02007388 */ /* 0x0001e80000000a00 */
[----:B------:R0:W-:Y:S01]  /*3cd0*/  STS.64 [R2+0x10], R16 ;  /* 0x0000101002007388 */ /* 0x0001e20000000a00 */
[----:B------:R-:W-:Y:S06]  /*3ce0*/  BAR.SYNC.DEFER_BLOCKING 0x0 ;  /* 0x0000000000007b1d */ /* 0x000fec0000010000 */
[----:B------:R-:W-:Y:S05]  /*3cf0*/  @P1 BRA `(.L_x_107) ;  /* 0x0000000000441947 */ /* 0x000fea0003800000 */
[----:B------:R-:W-:Y:S04]  /*3d00*/  LDS.64 R4, [R9+0x400] ;  /* 0x0004000009047984 */ /* 0x000fe80000000a00 */
[----:B------:R-:W1:Y:S02]  /*3d10*/  LDS.64 R10, [R9] ;  /* 0x00000000090a7984 */ /* 0x000e640000000a00 */
[----:B-1----:R-:W-:-:S14]  /*3d20*/  DSETP.GEU.AND P1, PT, R4, R10, PT ;  /* 0x0000000a0400722a */ /* 0x002fdc0003f2e000 */
[----:B------:R-:W-:Y:S05]  /*3d30*/  @P1 BRA `(.L_x_107) ;  /* 0x0000000000341947 */ /* 0x000fea0003800000 */
[----:B------:R-:W-:Y:S04]  /*3d40*/  STS.64 [R9], R4 ;  /* 0x0000000409007388 */ /* 0x000fe80000000a00 */
[----:B------:R-:W1:Y:S04]  /*3d50*/  LDS R11, [R2+0xc00] ;  /* 0x000c0000020b7984 */ /* 0x000e680000000800 */
[----:B------:R-:W2:Y:S04]  /*3d60*/  LDS R13, [R2+0xc04] ;  /* 0x000c0400020d7984 */ /* 0x000ea80000000800 */
[----:B0-----:R-:W0:Y:S04]  /*3d70*/  LDS R15, [R2+0xc08] ;  /* 0x000c0800020f7984 */ /* 0x001e280000000800 */
[----:B------:R-:W3:Y:S04]  /*3d80*/  LDS R17, [R2+0xc0c] ;  /* 0x000c0c0002117984 */ /* 0x000ee80000000800 */
[----:B------:R-:W4:Y:S04]  /*3d90*/  LDS R19, [R2+0xc10] ;  /* 0x000c100002137984 */ /* 0x000f280000000800 */
[----:B------:R-:W5:Y:S04]  /*3da0*/  LDS R21, [R2+0xc14] ;  /* 0x000c140002157984 */ /* 0x000f680000000800 */
[----:B-1----:R1:W-:Y:S04]  /*3db0*/  STS [R2], R11 ;  /* 0x0000000b02007388 */ /* 0x0023e80000000800 */
[----:B--2---:R1:W-:Y:S04]  /*3dc0*/  STS [R2+0x4], R13 ;  /* 0x0000040d02007388 */ /* 0x0043e80000000800 */
[----:B0-----:R1:W-:Y:S04]  /*3dd0*/  STS [R2+0x8], R15 ;  /* 0x0000080f02007388 */ /* 0x0013e80000000800 */
[----:B---3--:R1:W-:Y:S04]  /*3de0*/  STS [R2+0xc], R17 ;  /* 0x00000c1102007388 */ /* 0x0083e80000000800 */
[----:B----4-:R1:W-:Y:S04]  /*3df0*/  STS [R2+0x10], R19 ;  /* 0x0000101302007388 */ /* 0x0103e80000000800 */
[----:B-----5:R1:W-:Y:S02]  /*3e00*/  STS [R2+0x14], R21 ;  /* 0x0000141502007388 */ /* 0x0203e40000000800 */
.L_x_107:
[----:B------:R-:W-:Y:S05]  /*3e10*/  BSYNC.RECONVERGENT B0 ;  /* 0x0000000000007941 */ /* 0x000fea0003800200 */
.L_x_106:
[----:B------:R-:W-:Y:S01]  /*3e20*/  BAR.SYNC.DEFER_BLOCKING 0x0 ;  /* 0x0000000000007b1d */ /* 0x000fe20000010000 */
[----:B------:R-:W-:-:S05]  /*3e30*/  ISETP.GT.U32.AND P1, PT, R7, 0x1, PT ;  /* 0x000000010700780c */ /* 0x000fca0003f24070 */
[----:B------:R-:W-:Y:S04]  /*3e40*/  BSSY.RECONVERGENT B0, `(.L_x_108) ;  /* 0x0000013000007945 */ /* 0x000fe80003800200 */
[----:B------:R-:W-:Y:S05]  /*3e50*/  @P5 BRA `(.L_x_109) ;  /* 0x0000000000445947 */ /* 0x000fea0003800000 */
[----:B------:R-:W-:Y:S04]  /*3e60*/  LDS.64 R4, [R9+0x200] ;  /* 0x0002000009047984 */ /* 0x000fe80000000a00 */
[----:B------:R-:W2:Y:S02]  /*3e70*/  LDS.64 R6, [R9] ;  /* 0x0000000009067984 */ /* 0x000ea40000000a00 */
[----:B--2---:R-:W-:-:S14]  /*3e80*/  DSETP.GEU.AND P5, PT, R4, R6, PT ;  /* 0x000000060400722a */ /* 0x004fdc0003fae000 */
[----:B------:R-:W-:Y:S05]  /*3e90*/  @P5 BRA `(.L_x_109) ;  /* 0x0000000000345947 */ /* 0x000fea0003800000 */
[----:B------:R-:W-:Y:S04]  /*3ea0*/  STS.64 [R9], R4 ;  /* 0x0000000409007388 */ /* 0x000fe80000000a00 */
[----:B------:R-:W2:Y:S04]  /*3eb0*/  LDS R7, [R2+0x600] ;  /* 0x0006000002077984 */ /* 0x000ea80000000800 */
[----:B-1----:R-:W1:Y:S04]  /*3ec0*/  LDS R11, [R2+0x604] ;  /* 0x00060400020b7984 */ /* 0x002e680000000800 */
[----:B------:R-:W3:Y:S04]  /*3ed0*/  LDS R13, [R2+0x608] ;  /* 0x00060800020d7984 */ /* 0x000ee80000000800 */
[----:B0-----:R-:W0:Y:S04]  /*3ee0*/  LDS R15, [R2+0x60c] ;  /* 0x00060c00020f7984 */ /* 0x001e280000000800 */
[----:B------:R-:W4:Y:S04]  /*3ef0*/  LDS R17, [R2+0x610] ;  /* 0x0006100002117984 */ /* 0x000f280000000800 */
[----:B------:R-:W5:Y:S04]  /*3f00*/  LDS R19, [R2+0x614] ;  /* 0x0006140002137984 */ /* 0x000f680000000800 */
[----:B--2---:R2:W-:Y:S04]  /*3f10*/  STS [R2], R7 ;  /* 0x0000000702007388 */ /* 0x0045e80000000800 */
[----:B-1----:R2:W-:Y:S04]  /*3f20*/  STS [R2+0x4], R11 ;  /* 0x0000040b02007388 */ /* 0x0025e80000000800 */
[----:B---3--:R2:W-:Y:S04]  /*3f30*/  STS [R2+0x8], R13 ;  /* 0x0000080d02007388 */ /* 0x0085e80000000800 */
[----:B0-----:R2:W-:Y:S04]  /*3f40*/  STS [R2+0xc], R15 ;  /* 0x00000c0f02007388 */ /* 0x0015e80000000800 */
[----:B----4-:R2:W-:Y:S04]  /*3f50*/  STS [R2+0x10], R17 ;  /* 0x0000101102007388 */ /* 0x0105e80000000800 */
[----:B-----5:R2:W-:Y:S02]  /*3f60*/  STS [R2+0x14], R19 ;  /* 0x0000141302007388 */ /* 0x0205e40000000800 */
.L_x_109:
[----:B------:R-:W-:Y:S05]  /*3f70*/  BSYNC.RECONVERGENT B0 ;  /* 0x0000000000007941 */ /* 0x000fea0003800200 */
.L_x_108:
[----:B------:R-:W-:Y:S06]  /*3f80*/  BAR.SYNC.DEFER_BLOCKING 0x0 ;  /* 0x0000000000007b1d */ /* 0x000fec0000010000 */
[----:B------:R-:W-:Y:S04]  /*3f90*/  BSSY.RECONVERGENT B0, `(.L_x_110) ;  /* 0x0000013000007945 */ /* 0x000fe80003800200 */
[----:B------:R-:W-:Y:S05]  /*3fa0*/  @P4 BRA `(.L_x_111) ;  /* 0x0000000000444947 */ /* 0x000fea0003800000 */
[----:B------:R-:W-:Y:S04]  /*3fb0*/  LDS.64 R4, [R9+0x100] ;  /* 0x0001000009047984 */ /* 0x000fe80000000a00 */
[----:B--2---:R-:W2:Y:S02]  /*3fc0*/  LDS.64 R6, [R9] ;  /* 0x0000000009067984 */ /* 0x004ea40000000a00 */
        /* <DEDUP_REMOVED lines=15> */
.L_x_111:
[----:B------:R-:W-:Y:S05]  /*40c0*/  BSYNC.RECONVERGENT B0 ;  /* 0x0000000000007941 */ /* 0x000fea0003800200 */
.L_x_110:
        /* <DEDUP_REMOVED lines=20> */
.L_x_113:
[----:B------:R-:W-:Y:S05]  /*4210*/  BSYNC.RECONVERGENT B0 ;  /* 0x0000000000007941 */ /* 0x000fea0003800200 */
.L_x_112:
        /* <DEDUP_REMOVED lines=20> */
.L_x_115:
[----:B------:R-:W-:Y:S05]  /*4360*/  BSYNC.RECONVERGENT B0 ;  /* 0x0000000000007941 */ /* 0x000fea0003800200 */
.L_x_114:
        /* <DEDUP_REMOVED lines=20> */
.L_x_117:
[----:B------:R-:W-:Y:S05]  /*44b0*/  BSYNC.RECONVERGENT B0 ;  /* 0x0000000000007941 */ /* 0x000fea0003800200 */
.L_x_116:
        /* <DEDUP_REMOVED lines=20> */
.L_x_119:
[----:B------:R-:W-:Y:S05]  /*4600*/  BSYNC.RECONVERGENT B0 ;  /* 0x0000000000007941 */ /* 0x000fea0003800200 */
.L_x_118:
[----:B------:R-:W-:Y:S06]  /*4610*/  BAR.SYNC.DEFER_BLOCKING 0x0 ;  /* 0x0000000000007b1d */ /* 0x000fec0000010000 */
[----:B------:R-:W-:Y:S04]  /*4620*/  BSSY.RECONVERGENT B0, `(.L_x_120) ;  /* 0x0000014000007945 */ /* 0x000fe80003800200 */
[----:B------:R-:W-:Y:S05]  /*4630*/  @P6 BRA `(.L_x_121) ;  /* 0x0000000000486947 */ /* 0x000fea0003800000 */
[----:B------:R-:W-:Y:S01]  /*4640*/  LEA R10, R0, R3, 0x18 ;  /* 0x00000003000a7211 */ /* 0x000fe200078ec0ff */
[----:B--2---:R-:W-:Y:S04]  /*4650*/  LDS.64 R6, [R9] ;  /* 0x0000000009067984 */ /* 0x004fe80000000a00 */
[----:B------:R-:W2:Y:S02]  /*4660*/  LDS.64 R4, [R10+0x18] ;  /* 0x000018000a047984 */ /* 0x000ea40000000a00 */
[----:B--2---:R-:W-:-:S14]  /*4670*/  DSETP.GEU.AND P0, PT, R4, R6, PT ;  /* 0x000000060400722a */ /* 0x004fdc0003f0e000 */
[----:B------:R-:W-:Y:S05]  /*4680*/  @P0 BRA `(.L_x_121) ;  /* 0x0000000000340947 */ /* 0x000fea0003800000 */
[----:B------:R-:W-:Y:S04]  /*4690*/  STS.64 [R9], R4 ;  /* 0x0000000409007388 */ /* 0x000fe80000000a00 */
[----:B------:R-:W2:Y:S04]  /*46a0*/  LDS R7, [R10+0x828] ;  /* 0x000828000a077984 */ /* 0x000ea80000000800 */
[----:B--2---:R-:W-:Y:S04]  /*46b0*/  STS [R2], R7 ;  /* 0x0000000702007388 */ /* 0x004fe80000000800 */
[----:B-1----:R-:W1:Y:S04]  /*46c0*/  LDS R11, [R10+0x82c] ;  /* 0x00082c000a0b7984 */ /* 0x002e680000000800 */
[----:B-1----:R-:W-:Y:S04]  /*46d0*/  STS [R2+0x4], R11 ;  /* 0x0000040b02007388 */ /* 0x002fe80000000800 */
[----:B------:R-:W1:Y:S04]  /*46e0*/  LDS R13, [R10+0x830] ;  /* 0x000830000a0d7984 */ /* 0x000e680000000800 */
[----:B-1----:R-:W-:Y:S04]  /*46f0*/  STS [R2+0x8], R13 ;  /* 0x0000080d02007388 */ /* 0x002fe80000000800 */
[----:B0-----:R-:W0:Y:S04]  /*4700*/  LDS R15, [R10+0x834] ;  /* 0x000834000a0f7984 */ /* 0x001e280000000800 */
[----:B0-----:R-:W-:Y:S04]  /*4710*/  STS [R2+0xc], R15 ;  /* 0x00000c0f02007388 */ /* 0x001fe80000000800 */
[----:B------:R-:W0:Y:S04]  /*4720*/  LDS R17, [R10+0x838] ;  /* 0x000838000a117984 */ /* 0x000e280000000800 */
[----:B0-----:R-:W-:Y:S04]  /*4730*/  STS [R2+0x10], R17 ;  /* 0x0000101102007388 */ /* 0x001fe80000000800 */
[----:B------:R-:W0:Y:S04]  /*4740*/  LDS R5, [R10+0x83c] ;  /* 0x00083c000a057984 */ /* 0x000e280000000800 */
[----:B0-----:R3:W-:Y:S02]  /*4750*/  STS [R2+0x14], R5 ;  /* 0x0000140502007388 */ /* 0x0017e40000000800 */
.L_x_121:
[----:B------:R-:W-:Y:S05]  /*4760*/  BSYNC.RECONVERGENT B0 ;  /* 0x0000000000007941 */ /* 0x000fea0003800200 */
.L_x_120:
[----:B------:R-:W-:Y:S06]  /*4770*/  BAR.SYNC.DEFER_BLOCKING 0x0 ;  /* 0x0000000000007b1d */ /* 0x000fec0000010000 */
[----:B------:R-:W-:Y:S05]  /*4780*/  @P6 EXIT ;  /* 0x000000000000694d */ /* 0x000fea0003800000 */
[----:B------:R-:W-:Y:S01]  /*4790*/  LEA R0, R0, R3, 0x18 ;  /* 0x0000000300007211 */ /* 0x000fe200078ec0ff */
[----:B-12---:R-:W1:Y:S01]  /*47a0*/  LDC.64 R18, c[0x0][0x3c0] ;  /* 0x0000f000ff127b82 */ /* 0x006e620000000a00 */
[C---:B0-----:R-:W-:Y:S02]  /*47b0*/  IMAD R9, R8.reuse, 0x3, RZ ;  /* 0x0000000308097824 */ /* 0x041fe400078e02ff */
[----:B------:R-:W-:Y:S01]  /*47c0*/  IMAD R25, R8, 0x6, RZ ;  /* 0x0000000608197824 */ /* 0x000fe200078e02ff */
[----:B------:R-:W0:Y:S02]  /*47d0*/  LDS.128 R28, [R0] ;  /* 0x00000000001c7984 */ /* 0x000e240000000c00 */
[C---:B------:R-:W-:Y:S02]  /*47e0*/  IADD3 R15, PT, PT, R9.reuse, 0x1, RZ ;  /* 0x00000001090f7810 */ /* 0x040fe40007ffe0ff */
[----:B------:R-:W2:Y:S01]  /*47f0*/  LDS.64 R20, [R0+0x10] ;  /* 0x0000100000147984 */ /* 0x000ea20000000a00 */
[----:B------:R-:W4:Y:S03]  /*4800*/  LDC.64 R22, c[0x0][0x3c8] ;  /* 0x0000f200ff167b82 */ /* 0x000f260000000a00 */
[----:B---3--:R-:W3:Y:S04]  /*4810*/  LDS.128 R4, [R0+0x810] ;  /* 0x0008100000047984 */ /* 0x008ee80000000c00 */
[----:B------:R5:W3:Y:S01]  /*4820*/  LDS.64 R32, [R0+0x820] ;  /* 0x0008200000207984 */ /* 0x000ae20000000a00 */
[----:B------:R-:W2:Y:S01]  /*4830*/  LDC.64 R26, c[0x0][0x3d0] ;  /* 0x0000f400ff1a7b82 */ /* 0x000ea20000000a00 */
[----:B-----5:R-:W-:-:S02]  /*4840*/  VIADD R0, R9, 0x2 ;  /* 0x0000000209007836 */ /* 0x020fc40000000000 */
[----:B-1----:R-:W-:-:S04]  /*4850*/  IMAD.WIDE.U32 R10, R9, 0x8, R18 ;  /* 0x00000008090a7825 */ /* 0x002fc800078e0012 */
[----:B------:R-:W-:-:S04]  /*4860*/  IMAD.WIDE.U32 R14, R15, 0x8, R18 ;  /* 0x000000080f0e7825 */ /* 0x000fc800078e0012 */
[----:B------:R-:W-:Y:S01]  /*4870*/  IMAD.WIDE.U32 R18, R0, 0x8, R18 ;  /* 0x0000000800127825 */ /* 0x000fe200078e0012 */
[----:B0-----:R-:W-:-:S03]  /*4880*/  SHF.R.S32.HI R13, RZ, 0x1f, R29 ;  /* 0x0000001fff0d7819 */ /* 0x001fc6000001141d */
[----:B------:R-:W-:Y:S01]  /*4890*/  IMAD.MOV.U32 R12, RZ, RZ, R29 ;  /* 0x000000ffff0c7224 */ /* 0x000fe200078e001d */
[--C-:B------:R-:W-:Y:S01]  /*48a0*/  SHF.R.S32.HI R3, RZ, 0x1f, R28.reuse ;  /* 0x0000001fff037819 */ /* 0x100fe2000001141c */
[----:B------:R-:W-:Y:S01]  /*48b0*/  IMAD.MOV.U32 R2, RZ, RZ, R28 ;  /* 0x000000ffff027224 */ /* 0x000fe200078e001c */
[----:B------:R-:W-:Y:S01]  /*48c0*/  IADD3 R29, PT, PT, R9, R0, RZ ;  /* 0x00000000091d7210 */ /* 0x000fe20007ffe0ff */
[C---:B------:R-:W-:Y:S01]  /*48d0*/  VIADD R31, R25.reuse, 0x4 ;  /* 0x00000004191f7836 */ /* 0x040fe20000000000 */
[----:B------:R-:W-:Y:S01]  /*48e0*/  SHF.R.S32.HI R17, RZ, 0x1f, R30 ;  /* 0x0000001fff117819 */ /* 0x000fe2000001141e */
[----:B----4-:R-:W-:Y:S01]  /*48f0*/  IMAD.WIDE.U32 R8, R8, 0x8, R22 ;  /* 0x0000000808087825 */ /* 0x010fe200078e0016 */
[----:B------:R-:W-:Y:S01]  /*4900*/  MOV R16, R30 ;  /* 0x0000001e00107202 */ /* 0x000fe20000000f00 */
[----:B------:R-:W-:Y:S02]  /*4910*/  STG.E.64 desc[UR6][R10.64], R2 ;  /* 0x000000020a007986 */ /* 0x000fe4000c101b06 */
[----:B--2---:R-:W-:-:S02]  /*4920*/  IMAD.WIDE.U32 R22, R25, 0x4, R26 ;  /* 0x0000000419167825 */ /* 0x004fc400078e001a */
[----:B------:R-:W-:Y:S02]  /*4930*/  STG.E.64 desc[UR6][R14.64], R12 ;  /* 0x0000000c0e007986 */ /* 0x000fe4000c101b06 */
[--C-:B------:R-:W-:Y:S02]  /*4940*/  IMAD.WIDE.U32 R24, R29, 0x4, R26.reuse ;  /* 0x000000041d187825 */ /* 0x100fe400078e001a */
[----:B------:R-:W-:Y:S02]  /*4950*/  STG.E.64 desc[UR6][R18.64], R16 ;  /* 0x0000001012007986 */ /* 0x000fe4000c101b06 */
[----:B------:R-:W-:Y:S02]  /*4960*/  IMAD.WIDE.U32 R26, R31, 0x4, R26 ;  /* 0x000000041f1a7825 */ /* 0x000fe400078e001a */
[----:B------:R-:W-:Y:S04]  /*4970*/  STG.E.64 desc[UR6][R8.64], R20 ;  /* 0x0000001408007986 */ /* 0x000fe8000c101b06 */
[----:B---3--:R-:W-:Y:S04]  /*4980*/  STG.E desc[UR6][R22.64], R4 ;  /* 0x0000000416007986 */ /* 0x008fe8000c101906 */
[----:B------:R-:W-:Y:S04]  /*4990*/  STG.E desc[UR6][R22.64+0x4], R5 ;  /* 0x0000040516007986 */ /* 0x000fe8000c101906 */
[----:B------:R-:W-:Y:S04]  /*49a0*/  STG.E desc[UR6][R24.64], R6 ;  /* 0x0000000618007986 */ /* 0x000fe8000c101906 */
[----:B------:R-:W-:Y:S04]  /*49b0*/  STG.E desc[UR6][R24.64+0x4], R7 ;  /* 0x0000040718007986 */ /* 0x000fe8000c101906 */
[----:B------:R-:W-:Y:S04]  /*49c0*/  STG.E desc[UR6][R26.64], R32 ;  /* 0x000000201a007986 */ /* 0x000fe8000c101906 */
[----:B------:R-:W-:Y:S01]  /*49d0*/  STG.E desc[UR6][R26.64+0x4], R33 ;  /* 0x000004211a007986 */ /* 0x000fe2000c101906 */
[----:B------:R-:W-:Y:S05]  /*49e0*/  EXIT ;  /* 0x000000000000794d */ /* 0x000fea0003800000 */
        .weak           $__internal_0_$__cuda_sm20_dblrcp_rn_slowpath_v3
        .type           $__internal_0_$__cuda_sm20_dblrcp_rn_slowpath_v3,@function
        .size           $__internal_0_$__cuda_sm20_dblrcp_rn_slowpath_v3,($__internal_1_$__cuda_sm20_div_rn_f64_full - $__internal_0_$__cuda_sm20_dblrcp_rn_slowpath_v3)
$__internal_0_$__cuda_sm20_dblrcp_rn_slowpath_v3:
[----:B------:R-:W-:-:S14]  /*49f0*/  DSETP.GTU.AND P0, PT, |R10|, +INF , PT ;  /* 0x7ff000000a00742a */ /* 0x000fdc0003f0c200 */
[----:B------:R-:W-:Y:S05]  /*4a00*/  @P0 BRA `(.L_x_122) ;  /* 0x00000000007c0947 */ /* 0x000fea0003800000 */
[----:B------:R-:W-:-:S04]  /*4a10*/  LOP3.LUT R9, R11, 0x7fffffff, RZ, 0xc0, !PT ;  /* 0x7fffffff0b097812 */ /* 0x000fc800078ec0ff */
[----:B------:R-:W-:-:S04]  /*4a20*/  IADD3 R56, PT, PT, R9, -0x1, RZ ;  /* 0xffffffff09387810 */ /* 0x000fc80007ffe0ff */
[----:B------:R-:W-:-:S13]  /*4a30*/  ISETP.GE.U32.AND P0, PT, R56, 0x7fefffff, PT ;  /* 0x7fefffff3800780c */ /* 0x000fda0003f06070 */
[----:B------:R-:W-:Y:S01]  /*4a40*/  @P0 LOP3.LUT R57, R11, 0x7ff00000, RZ, 0x3c, !PT ;  /* 0x7ff000000b390812 */ /* 0x000fe200078e3cff */
[----:B------:R-:W-:Y:S01]  /*4a50*/  @P0 IMAD.MOV.U32 R56, RZ, RZ, RZ ;  /* 0x000000ffff380224 */ /* 0x000fe200078e00ff */
[----:B------:R-:W-:Y:S06]  /*4a60*/  @P0 BRA `(.L_x_123) ;  /* 0x00000000006c0947 */ /* 0x000fec0003800000 */
[----:B------:R-:W-:-:S13]  /*4a70*/  ISETP.GE.U32.AND P0, PT, R9, 0x1000001, PT ;  /* 0x010000010900780c */ /* 0x000fda0003f06070 */
[----:B------:R-:W-:Y:S05]  /*4a80*/  @!P0 BRA `(.L_x_124) ;  /* 0x0000000000348947 */ /* 0x000fea0003800000 */
[----:B------:R-:W-:Y:S01]  /*4a90*/  IADD3 R57, PT, PT, R11, -0x3fe00000, RZ ;  /* 0xc02000000b397810 */ /* 0x000fe20007ffe0ff */
[----:B------:R-:W-:-:S03]  /*4aa0*/  IMAD.MOV.U32 R56, RZ, RZ, R10 ;  /* 0x000000ffff387224 */ /* 0x000fc600078e000a */
[----:B------:R-:W0:Y:S03]  /*4ab0*/  MUFU.RCP64H R59, R57 ;  /* 0x00000039003b7308 */ /* 0x000e260000001800 */
[----:B0-----:R-:W-:-:S08]  /*4ac0*/  DFMA R60, -R56, R58, 1 ;  /* 0x3ff00000383c742b */ /* 0x001fd0000000013a */
[----:B------:R-:W-:-:S08]  /*4ad0*/  DFMA R60, R60, R60, R60 ;  /* 0x0000003c3c3c722b */ /* 0x000fd0000000003c */
[----:B------:R-:W-:-:S08]  /*4ae0*/  DFMA R60, R58, R60, R58 ;  /* 0x0000003c3a3c722b */ /* 0x000fd0000000003a */
[----:B------:R-:W-:-:S08]  /*4af0*/  DFMA R58, -R56, R60, 1 ;  /* 0x3ff00000383a742b */ /* 0x000fd0000000013c */
[----:B------:R-:W-:-:S08]  /*4b00*/  DFMA R58, R60, R58, R60 ;  /* 0x0000003a3c3a722b */ /* 0x000fd0000000003c */
[----:B------:R-:W-:-:S08]  /*4b10*/  DMUL R58, R58, 2.2250738585072013831e-308 ;  /* 0x001000003a3a7828 */ /* 0x000fd00000000000 */
[----:B------:R-:W-:-:S08]  /*4b20*/  DFMA R10, -R10, R58, 1 ;  /* 0x3ff000000a0a742b */ /* 0x000fd0000000013a */
[----:B------:R-:W-:-:S08]  /*4b30*/  DFMA R10, R10, R10, R10 ;  /* 0x0000000a0a0a722b */ /* 0x000fd0000000000a */
[----:B------:R-:W-:Y:S01]  /*4b40*/  DFMA R56, R58, R10, R58 ;  /* 0x0000000a3a38722b */ /* 0x000fe2000000003a */
[----:B------:R-:W-:Y:S10]  /*4b50*/  BRA `(.L_x_123) ;  /* 0x0000000000307947 */ /* 0x000ff40003800000 */
.L_x_124:
[----:B------:R-:W-:Y:S01]  /*4b60*/  DMUL R10, R10, 8.11296384146066816958e+31 ;  /* 0x469000000a0a7828 */ /* 0x000fe20000000000 */
[----:B------:R-:W-:-:S05]  /*4b70*/  MOV R56, R58 ;  /* 0x0000003a00387202 */ /* 0x000fca0000000f00 */
[----:B------:R-:W0:Y:S02]  /*4b80*/  MUFU.RCP64H R57, R11 ;  /* 0x0000000b00397308 */ /* 0x000e240000001800 */
[----:B0-----:R-:W-:-:S08]  /*4b90*/  DFMA R58, -R10, R56, 1 ;  /* 0x3ff000000a3a742b */ /* 0x001fd00000000138 */
[----:B------:R-:W-:-:S08]  /*4ba0*/  DFMA R58, R58, R58, R58 ;  /* 0x0000003a3a3a722b */ /* 0x000fd0000000003a */
[----:B------:R-:W-:-:S08]  /*4bb0*/  DFMA R58, R56, R58, R56 ;  /* 0x0000003a383a722b */ /* 0x000fd00000000038 */
[----:B------:R-:W-:-:S08]  /*4bc0*/  DFMA R56, -R10, R58, 1 ;  /* 0x3ff000000a38742b */ /* 0x000fd0000000013a */
[----:B------:R-:W-:-:S08]  /*4bd0*/  DFMA R56, R58, R56, R58 ;  /* 0x000000383a38722b */ /* 0x000fd0000000003a */
[----:B------:R-:W-:Y:S01]  /*4be0*/  DMUL R56, R56, 8.11296384146066816958e+31 ;  /* 0x4690000038387828 */ /* 0x000fe20000000000 */
[----:B------:R-:W-:Y:S10]  /*4bf0*/  BRA `(.L_x_123) ;  /* 0x0000000000087947 */ /* 0x000ff40003800000 */
.L_x_122:
[----:B------:R-:W-:Y:S01]  /*4c00*/  LOP3.LUT R57, R11, 0x80000, RZ, 0xfc, !PT ;  /* 0x000800000b397812 */ /* 0x000fe200078efcff */
[----:B------:R-:W-:-:S07]  /*4c10*/  IMAD.MOV.U32 R56, RZ, RZ, R10 ;  /* 0x000000ffff387224 */ /* 0x000fce00078e000a */
.L_x_123:
[----:B------:R-:W-:Y:S01]  /*4c20*/  MOV R10, R12 ;  /* 0x0000000c000a7202 */ /* 0x000fe20000000f00 */
[----:B------:R-:W-:-:S04]  /*4c30*/  IMAD.MOV.U32 R11, RZ, RZ, 0x0 ;  /* 0x00000000ff0b7424 */ /* 0x000fc800078e00ff */
[----:B------:R-:W-:Y:S05]  /*4c40*/  RET.REL.NODEC R10 `(_Z19phase2_prove_targetILi6EEviiiddddPKijPxPdPi) ;  /* 0xffffffb00aec7950 */ /* 0x000fea0003c3ffff */
        .weak           $__internal_1_$__cuda_sm20_div_rn_f64_full
        .type           $__internal_1_$__cuda_sm20_div_rn_f64_full,@function
        .size           $__internal_1_$__cuda_sm20_div_rn_f64_full,(.L_x_433 - $__internal_1_$__cuda_sm20_div_rn_f64_full)
$__internal_1_$__cuda_sm20_div_rn_f64_full:
[----:B------:R-:W-:Y:S01]  /*4c50*/  FSETP.GEU.AND P4, PT, |R63|, 1.469367938527859385e-39, PT ;  /* 0x001000003f00780b */ /* 0x000fe20003f8e200 */
[----:B------:R-:W-:Y:S01]  /*4c60*/  IMAD.MOV.U32 R70, RZ, RZ, 0x1 ;  /* 0x00000001ff467424 */ /* 0x000fe200078e00ff */
[C---:B------:R-:W-:Y:S01]  /*4c70*/  FSETP.GEU.AND P2, PT, |R67|.reuse, 1.469367938527859385e-39, PT ;  /* 0x001000004300780b */ /* 0x040fe20003f4e200 */
[----:B------:R-:W-:Y:S01]  /*4c80*/  BSSY.RECONVERGENT B3, `(.L_x_125) ;  /* 0x0000055000037945 */ /* 0x000fe20003800200 */
[----:B------:R-:W-:Y:S02]  /*4c90*/  LOP3.LUT R64, R67, 0x800fffff, RZ, 0xc0, !PT ;  /* 0x800fffff43407812 */ /* 0x000fe400078ec0ff */
[----:B------:R-:W-:Y:S02]  /*4ca0*/  MOV R66, R12 ;  /* 0x0000000c00427202 */ /* 0x000fe40000000f00 */
[----:B------:R-:W-:Y:S01]  /*4cb0*/  LOP3.LUT R65, R64, 0x3ff00000, RZ, 0xfc, !PT ;  /* 0x3ff0000040417812 */ /* 0x000fe200078efcff */
[----:B------:R-:W-:Y:S01]  /*4cc0*/  IMAD.MOV.U32 R64, RZ, RZ, R12 ;  /* 0x000000ffff407224 */ /* 0x000fe200078e000c */
[----:B------:R-:W-:-:S02]  /*4cd0*/  LOP3.LUT R9, R63, 0x7ff00000, RZ, 0xc0, !PT ;  /* 0x7ff000003f097812 */ /* 0x000fc400078ec0ff */
[C---:B------:R-:W-:Y:S02]  /*4ce0*/  LOP3.LUT R12, R67.reuse, 0x7ff00000, RZ, 0xc0, !PT ;  /* 0x7ff00000430c7812 */ /* 0x040fe400078ec0ff */
[----:B------:R-:W-:Y:S01]  /*4cf0*/  @!P4 LOP3.LUT R68, R67, 0x7ff00000, RZ, 0xc0, !PT ;  /* 0x7ff000004344c812 */ /* 0x000fe200078ec0ff */
[----:B------:R-:W-:Y:S01]  /*4d00*/  @!P2 DMUL R64, R66, 8.98846567431157953865e+307 ;  /* 0x7fe000004240a828 */ /* 0x000fe20000000000 */
[----:B------:R-:W-:Y:S02]  /*4d10*/  MOV R11, 0x1ca00000 ;  /* 0x1ca00000000b7802 */ /* 0x000fe40000000f00 */
[C---:B------:R-:W-:Y:S01]  /*4d20*/  @!P4 ISETP.GE.U32.AND P5, PT, R9.reuse, R68, PT ;  /* 0x000000440900c20c */ /* 0x040fe20003fa6070 */
[----:B------:R-:W-:Y:S01]  /*4d30*/  IMAD.MOV.U32 R68, RZ, RZ, R62 ;  /* 0x000000ffff447224 */ /* 0x000fe200078e003e */
[----:B------:R-:W-:Y:S01]  /*4d40*/  ISETP.GE.U32.AND P3, PT, R9, R12, PT ;  /* 0x0000000c0900720c */ /* 0x000fe20003f66070 */
[----:B------:R-:W0:Y:S01]  /*4d50*/  MUFU.RCP64H R71, R65 ;  /* 0x0000004100477308 */ /* 0x000e220000001800 */
[----:B------:R-:W-:-:S02]  /*4d60*/  @!P4 SEL R73, R11, 0x63400000, !P5 ;  /* 0x634000000b49c807 */ /* 0x000fc40006800000 */
[----:B------:R-:W-:Y:S02]  /*4d70*/  SEL R69, R11, 0x63400000, !P3 ;  /* 0x634000000b457807 */ /* 0x000fe40005800000 */
[--C-:B------:R-:W-:Y:S02]  /*4d80*/  @!P4 LOP3.LUT R73, R73, 0x80000000, R63.reuse, 0xf8, !PT ;  /* 0x800000004949c812 */ /* 0x100fe400078ef83f */
[----:B------:R-:W-:Y:S02]  /*4d90*/  LOP3.LUT R69, R69, 0x800fffff, R63, 0xf8, !PT ;  /* 0x800fffff45457812 */ /* 0x000fe400078ef83f */
[----:B------:R-:W-:Y:S02]  /*4da0*/  @!P4 LOP3.LUT R73, R73, 0x100000, RZ, 0xfc, !PT ;  /* 0x001000004949c812 */ /* 0x000fe400078efcff */
[----:B------:R-:W-:Y:S02]  /*4db0*/  @!P4 MOV R72, RZ ;  /* 0x000000ff0048c202 */ /* 0x000fe40000000f00 */
[----:B------:R-:W-:-:S04]  /*4dc0*/  @!P2 LOP3.LUT R12, R65, 0x7ff00000, RZ, 0xc0, !PT ;  /* 0x7ff00000410ca812 */ /* 0x000fc800078ec0ff */
[----:B------:R-:W-:Y:S02]  /*4dd0*/  @!P4 DFMA R68, R68, 2, -R72 ;  /* 0x400000004444c82b */ /* 0x000fe40000000848 */
[----:B0-----:R-:W-:-:S08]  /*4de0*/  DFMA R72, R70, -R64, 1 ;  /* 0x3ff000004648742b */ /* 0x001fd00000000840 */
[----:B------:R-:W-:-:S08]  /*4df0*/  DFMA R72, R72, R72, R72 ;  /* 0x000000484848722b */ /* 0x000fd00000000048 */
[----:B------:R-:W-:-:S08]  /*4e00*/  DFMA R70, R70, R72, R70 ;  /* 0x000000484646722b */ /* 0x000fd00000000046 */
[----:B------:R-:W-:-:S08]  /*4e10*/  DFMA R72, R70, -R64, 1 ;  /* 0x3ff000004648742b */ /* 0x000fd00000000840 */
[----:B------:R-:W-:-:S08]  /*4e20*/  DFMA R70, R70, R72, R70 ;  /* 0x000000484646722b */ /* 0x000fd00000000046 */
[----:B------:R-:W-:-:S08]  /*4e30*/  DMUL R72, R70, R68 ;  /* 0x0000004446487228 */ /* 0x000fd00000000000 */
[----:B------:R-:W-:-:S08]  /*4e40*/  DFMA R74, R72, -R64, R68 ;  /* 0x80000040484a722b */ /* 0x000fd00000000044 */
[----:B------:R-:W-:Y:S01]  /*4e50*/  DFMA R74, R70, R74, R72 ;  /* 0x0000004a464a722b */ /* 0x000fe20000000048 */
[----:B------:R-:W-:Y:S02]  /*4e60*/  MOV R73, R9 ;  /* 0x0000000900497202 */ /* 0x000fe40000000f00 */
[----:B------:R-:W-:-:S05]  /*4e70*/  @!P4 LOP3.LUT R73, R69, 0x7ff00000, RZ, 0xc0, !PT ;  /* 0x7ff000004549c812 */ /* 0x000fca00078ec0ff */
[----:B------:R-:W-:-:S05]  /*4e80*/  VIADD R70, R73, 0xffffffff ;  /* 0xffffffff49467836 */ /* 0x000fca0000000000 */
[----:B------:R-:W-:Y:S02]  /*4e90*/  ISETP.GT.U32.AND P2, PT, R70, 0x7feffffe, PT ;  /* 0x7feffffe4600780c */ /* 0x000fe40003f44070 */
[----:B------:R-:W-:-:S04]  /*4ea0*/  IADD3 R70, PT, PT, R12, -0x1, RZ ;  /* 0xffffffff0c467810 */ /* 0x000fc80007ffe0ff */
[----:B------:R-:W-:-:S13]  /*4eb0*/  ISETP.GT.U32.OR P2, PT, R70, 0x7feffffe, P2 ;  /* 0x7feffffe4600780c */ /* 0x000fda0001744470 */
[----:B------:R-:W-:Y:S05]  /*4ec0*/  @P2 BRA `(.L_x_126) ;  /* 0x00000000006c2947 */ /* 0x000fea0003800000 */
[----:B------:R-:W-:Y:S01]  /*4ed0*/  LOP3.LUT R12, R67, 0x7ff00000, RZ, 0xc0, !PT ;  /* 0x7ff00000430c7812 */ /* 0x000fe200078ec0ff */
[----:B------:R-:W-:-:S03]  /*4ee0*/  IMAD.MOV.U32 R62, RZ, RZ, RZ ;  /* 0x000000ffff3e7224 */ /* 0x000fc600078e00ff */
[CC--:B------:R-:W-:Y:S02]  /*4ef0*/  ISETP.GE.U32.AND P2, PT, R9.reuse, R12.reuse, PT ;  /* 0x0000000c0900720c */ /* 0x0c0fe40003f46070 */
[----:B------:R-:W-:Y:S02]  /*4f00*/  VIADDMNMX R9, R9, -R12, 0xb9600000, !PT ;  /* 0xb960000009097446 */ /* 0x000fe4000780090c */
[----:B------:R-:W-:Y:S02]  /*4f10*/  SEL R12, R11, 0x63400000, !P2 ;  /* 0x634000000b0c7807 */ /* 0x000fe40005000000 */
[----:B------:R-:W-:-:S05]  /*4f20*/  VIMNMX R9, PT, PT, R9, 0x46a00000, PT ;  /* 0x46a0000009097848 */ /* 0x000fca0003fe0100 */
[----:B------:R-:W-:-:S05]  /*4f30*/  IMAD.IADD R9, R9, 0x1, -R12 ;  /* 0x0000000109097824 */ /* 0x000fca00078e0a0c */
[----:B------:R-:W-:-:S06]  /*4f40*/  IADD3 R63, PT, PT, R9, 0x7fe00000, RZ ;  /* 0x7fe00000093f7810 */ /* 0x000fcc0007ffe0ff */
[----:B------:R-:W-:-:S10]  /*4f50*/  DMUL R70, R74, R62 ;  /* 0x0000003e4a467228 */ /* 0x000fd40000000000 */
[----:B------:R-:W-:-:S13]  /*4f60*/  FSETP.GTU.AND P2, PT, |R71|, 1.469367938527859385e-39, PT ;  /* 0x001000004700780b */ /* 0x000fda0003f4c200 */
[----:B------:R-:W-:Y:S05]  /*4f70*/  @P2 BRA `(.L_x_127) ;  /* 0x0000000000942947 */ /* 0x000fea0003800000 */
[----:B------:R-:W-:Y:S01]  /*4f80*/  DFMA R64, R74, -R64, R68 ;  /* 0x800000404a40722b */ /* 0x000fe20000000044 */
[----:B------:R-:W-:-:S09]  /*4f90*/  MOV R62, RZ ;  /* 0x000000ff003e7202 */ /* 0x000fd20000000f00 */
[C---:B------:R-:W-:Y:S02]  /*4fa0*/  FSETP.NEU.AND P2, PT, R65.reuse, RZ, PT ;  /* 0x000000ff4100720b */ /* 0x040fe40003f4d000 */
[----:B------:R-:W-:-:S04]  /*4fb0*/  LOP3.LUT R67, R65, 0x80000000, R67, 0x48, !PT ;  /* 0x8000000041437812 */ /* 0x000fc800078e4843 */
[----:B------:R-:W-:-:S07]  /*4fc0*/  LOP3.LUT R63, R67, R63, RZ, 0xfc, !PT ;  /* 0x0000003f433f7212 */ /* 0x000fce00078efcff */
[----:B------:R-:W-:Y:S05]  /*4fd0*/  @!P2 BRA `(.L_x_127) ;  /* 0x00000000007ca947 */ /* 0x000fea0003800000 */
[----:B------:R-:W-:Y:S01]  /*4fe0*/  IMAD.MOV R65, RZ, RZ, -R9 ;  /* 0x000000ffff417224 */ /* 0x000fe200078e0a09 */
[----:B------:R-:W-:Y:S01]  /*4ff0*/  MOV R64, RZ ;  /* 0x000000ff00407202 */ /* 0x000fe20000000f00 */
[----:B------:R-:W-:Y:S01]  /*5000*/  DMUL.RP R62, R74, R62 ;  /* 0x0000003e4a3e7228 */ /* 0x000fe20000008000 */
[----:B------:R-:W-:-:S04]  /*5010*/  IADD3 R9, PT, PT, -R9, -0x43300000, RZ ;  /* 0xbcd0000009097810 */ /* 0x000fc80007ffe1ff */
[----:B------:R-:W-:-:S05]  /*5020*/  DFMA R64, R70, -R64, R74 ;  /* 0x800000404640722b */ /* 0x000fca000000004a */
[----:B------:R-:W-:-:S05]  /*5030*/  LOP3.LUT R67, R63, R67, RZ, 0x3c, !PT ;  /* 0x000000433f437212 */ /* 0x000fca00078e3cff */
[----:B------:R-:W-:-:S04]  /*5040*/  FSETP.NEU.AND P2, PT, |R65|, R9, PT ;  /* 0x000000094100720b */ /* 0x000fc80003f4d200 */
[----:B------:R-:W-:Y:S02]  /*5050*/  FSEL R70, R62, R70, !P2 ;  /* 0x000000463e467208 */ /* 0x000fe40005000000 */
[----:B------:R-:W-:Y:S01]  /*5060*/  FSEL R71, R67, R71, !P2 ;  /* 0x0000004743477208 */ /* 0x000fe20005000000 */
[----:B------:R-:W-:Y:S06]  /*5070*/  BRA `(.L_x_127) ;  /* 0x0000000000547947 */ /* 0x000fec0003800000 */
.L_x_126:
[----:B------:R-:W-:-:S14]  /*5080*/  DSETP.NAN.AND P2, PT, R62, R62, PT ;  /* 0x0000003e3e00722a */ /* 0x000fdc0003f48000 */
[----:B------:R-:W-:Y:S05]  /*5090*/  @P2 BRA `(.L_x_128) ;  /* 0x0000000000442947 */ /* 0x000fea0003800000 */
[----:B------:R-:W-:-:S14]  /*50a0*/  DSETP.NAN.AND P2, PT, R66, R66, PT ;  /* 0x000000424200722a */ /* 0x000fdc0003f48000 */
[----:B------:R-:W-:Y:S05]  /*50b0*/  @P2 BRA `(.L_x_129) ;  /* 0x0000000000302947 */ /* 0x000fea0003800000 */
[----:B------:R-:W-:Y:S01]  /*50c0*/  ISETP.NE.AND P2, PT, R73, R12, PT ;  /* 0x0000000c4900720c */ /* 0x000fe20003f45270 */
[----:B------:R-:W-:Y:S01]  /*50d0*/  IMAD.MOV.U32 R70, RZ, RZ, 0x0 ;  /* 0x00000000ff467424 */ /* 0x000fe200078e00ff */
[----:B------:R-:W-:-:S11]  /*50e0*/  MOV R71, 0xfff80000 ;  /* 0xfff8000000477802 */ /* 0x000fd60000000f00 */
[----:B------:R-:W-:Y:S05]  /*50f0*/  @!P2 BRA `(.L_x_127) ;  /* 0x000000000034a947 */ /* 0x000fea0003800000 */
[----:B------:R-:W-:Y:S02]  /*5100*/  ISETP.NE.AND P2, PT, R73, 0x7ff00000, PT ;  /* 0x7ff000004900780c */ /* 0x000fe40003f45270 */
[----:B------:R-:W-:Y:S02]  /*5110*/  LOP3.LUT R71, R63, 0x80000000, R67, 0x48, !PT ;  /* 0x800000003f477812 */ /* 0x000fe400078e4843 */
[----:B------:R-:W-:-:S13]  /*5120*/  ISETP.EQ.OR P2, PT, R12, RZ, !P2 ;  /* 0x000000ff0c00720c */ /* 0x000fda0005742670 */
[----:B------:R-:W-:Y:S01]  /*5130*/  @P2 LOP3.LUT R9, R71, 0x7ff00000, RZ, 0xfc, !PT ;  /* 0x7ff0000047092812 */ /* 0x000fe200078efcff */
[----:B------:R-:W-:Y:S01]  /*5140*/  @!P2 IMAD.MOV.U32 R70, RZ, RZ, RZ ;  /* 0x000000ffff46a224 */ /* 0x000fe200078e00ff */
[----:B------:R-:W-:-:S03]  /*5150*/  @P2 MOV R70, RZ ;  /* 0x000000ff00462202 */ /* 0x000fc60000000f00 */
[----:B------:R-:W-:Y:S01]  /*5160*/  @P2 IMAD.MOV.U32 R71, RZ, RZ, R9 ;  /* 0x000000ffff472224 */ /* 0x000fe200078e0009 */
[----:B------:R-:W-:Y:S06]  /*5170*/  BRA `(.L_x_127) ;  /* 0x0000000000147947 */ /* 0x000fec0003800000 */
.L_x_129:
[----:B------:R-:W-:Y:S02]  /*5180*/  LOP3.LUT R71, R67, 0x80000, RZ, 0xfc, !PT ;  /* 0x0008000043477812 */ /* 0x000fe400078efcff */
[----:B------:R-:W-:Y:S01]  /*5190*/  MOV R70, R66 ;  /* 0x0000004200467202 */ /* 0x000fe20000000f00 */
[----:B------:R-:W-:Y:S06]  /*51a0*/  BRA `(.L_x_127) ;  /* 0x0000000000087947 */ /* 0x000fec0003800000 */
.L_x_128:
[----:B------:R-:W-:Y:S01]  /*51b0*/  LOP3.LUT R71, R63, 0x80000, RZ, 0xfc, !PT ;  /* 0x000800003f477812 */ /* 0x000fe200078efcff */
[----:B------:R-:W-:-:S07]  /*51c0*/  IMAD.MOV.U32 R70, RZ, RZ, R62 ;  /* 0x000000ffff467224 */ /* 0x000fce00078e003e */
.L_x_127:
[----:B------:R-:W-:Y:S05]  /*51d0*/  BSYNC.RECONVERGENT B3 ;  /* 0x0000000000037941 */ /* 0x000fea0003800200 */
.L_x_125:
[----:B------:R-:W-:-:S04]  /*51e0*/  HFMA2 R11, -RZ, RZ, 0, 0 ;  /* 0x00000000ff0b7431 */ /* 0x000fc800000001ff */
[----:B------:R-:W-:Y:S05]  /*51f0*/  RET.REL.NODEC R10 `(_Z19phase2_prove_targetILi6EEviiiddddPKijPxPdPi) ;  /* 0xffffffac0a807950 */ /* 0x000fea0003c3ffff */
.L_x_130:
[----:B------:R-:W-:-:S00]  /*5200*/  BRA `(.L_x_130) ;  /* 0xfffffffc00fc7947 */ /* 0x000fc0000383ffff */
[----:B------:R-:W-:-:S00]  /*5210*/  NOP ;  /* 0x0000000000007918 */ /* 0x000fc00000000000 */
        /* <DEDUP_REMOVED lines=14> */
.L_x_433:


//--------------------- .text._Z19phase2_prove_targetILi4EEviiiddddPKijPxPdPi --------------------------
	.section	.text._Z19phase2_prove_targetILi4EEviiiddddPKijPxPdPi,"ax",@progbits
	.align	128
        .global         _Z19phase2_prove_targetILi4EEviiiddddPKijPxPdPi
        .type           _Z19phase2_prove_targetILi4EEviiiddddPKijPxPdPi,@function
        .size           _Z19phase2_prove_targetILi4EEviiiddddPKijPxPdPi,(.L_x_435 - _Z19phase2_prove_targetILi4EEviiiddddPKijPxPdPi)
        .other          _Z19phase2_prove_targetILi4EEviiiddddPKijPxPdPi,@"STO_CUDA_ENTRY STV_DEFAULT"
_Z19phase2_prove_targetILi4EEviiiddddPKijPxPdPi:
.text._Z19phase2_prove_targetILi4EEviiiddddPKijPxPdPi:
        /* <DEDUP_REMOVED lines=21> */
[----:B------:R-:W3:Y:S01]  /*0150*/  LDG.E.CONSTANT R8, desc[UR6][R10.64+0x4] ;  /* 0x000004060a087981 */ /* 0x000ee2000c1e9900 */
[----:B-1----:R-:W0:Y:S01]  /*0160*/  I2F.F64 R20, UR4 ;  /* 0x0000000400147d12 */ /* 0x002e220008201c00 */
[----:B------:R-:W-:Y:S02]  /*0170*/  IMAD.MOV.U32 R22, RZ, RZ, 0x1 ;  /* 0x00000001ff167424 */ /* 0x000fe400078e00ff */
[----:B------:R1:W5:Y:S01]  /*0180*/  LDG.E.CONSTANT R7, desc[UR6][R10.64+0x8] ;  /* 0x000008060a077981 */ /* 0x000362000c1e9900 */
[----:B------:R-:W-:Y:S04]  /*0190*/  BSSY.RECONVERGENT B1, `(.L_x_133) ;  /* 0x0000015000017945 */ /* 0x000fe80003800200 */
[----:B0-----:R-:W0:Y:S02]  /*01a0*/  MUFU.RCP64H R23, R21 ;  /* 0x0000001500177308 */ /* 0x001e240000001800 */
[----:B0-----:R-:W-:-:S08]  /*01b0*/  DFMA R14, -R20, R22, 1 ;  /* 0x3ff00000140e742b */ /* 0x001fd00000000116 */
[----:B------:R-:W-:-:S08]  /*01c0*/  DFMA R24, R14, R14, R14 ;  /* 0x0000000e0e18722b */ /* 0x000fd0000000000e */
[----:B------:R-:W-:-:S08]  /*01d0*/  DFMA R24, R22, R24, R22 ;  /* 0x000000181618722b */ /* 0x000fd00000000016 */
[----:B------:R-:W-:-:S08]  /*01e0*/  DFMA R26, -R20, R24, 1 ;  /* 0x3ff00000141a742b */ /* 0x000fd00000000118 */
[----:B------:R-:W-:Y:S01]  /*01f0*/  DFMA R26, R24, R26, R24 ;  /* 0x0000001a181a722b */ /* 0x000fe20000000018 */
[----:B--2---:R-:W-:Y:S08]  /*0200*/  I2F.F64 R14, R5 ;  /* 0x00000005000e7312 */ /* 0x004ff00000201c00 */
[----:B---3--:R-:W0:Y:S02]  /*0210*/  I2F.F64 R22, R8 ;  /* 0x0000000800167312 */ /* 0x008e240000201c00 */
[----:B0-----:R-:W-:-:S08]  /*0220*/  DADD R22, R14, R22 ;  /* 0x000000000e167229 */ /* 0x001fd00000000016 */
[----:B-1----:R-:W-:Y:S02]  /*0230*/  DMUL R10, R22, R26 ;  /* 0x0000001a160a7228 */ /* 0x002fe40000000000 */
[----:B------:R-:W-:-:S06]  /*0240*/  FSETP.GEU.AND P3, PT, |R23|, 6.5827683646048100446e-37, PT ;  /* 0x036000001700780b */ /* 0x000fcc0003f6e200 */
[----:B------:R-:W-:-:S08]  /*0250*/  DFMA R14, -R20, R10, R22 ;  /* 0x0000000a140e722b */ /* 0x000fd00000000116 */
[----:B------:R-:W-:-:S10]  /*0260*/  DFMA R10, R26, R14, R10 ;  /* 0x0000000e1a0a722b */ /* 0x000fd4000000000a */
[----:B------:R-:W-:-:S05]  /*0270*/  FFMA R0, RZ, R21, R11 ;  /* 0x00000015ff007223 */ /* 0x000fca000000000b */
[----:B------:R-:W-:-:S13]  /*0280*/  FSETP.GT.AND P2, PT, |R0|, 1.469367938527859385e-39, PT ;  /* 0x001000000000780b */ /* 0x000fda0003f44200 */
[----:B------:R-:W-:Y:S05]  /*0290*/  @P2 BRA P3, `(.L_x_134) ;  /* 0x0000000000102947 */ /* 0x000fea0001800000 */
[----:B------:R-:W-:-:S07]  /*02a0*/  MOV R4, 0x2c0 ;  /* 0x000002c000047802 */ /* 0x000fce0000000f00 */
[----:B-----5:R-:W-:Y:S05]  /*02b0*/  CALL.REL.NOINC `($__internal_3_$__cuda_sm20_div_rn_f64_full) ;  /* 0x0000002800387944 */ /* 0x020fea0003c00000 */
[----:B------:R-:W-:Y:S02]  /*02c0*/  IMAD.MOV.U32 R10, RZ, RZ, R14 ;  /* 0x000000ffff0a7224 */ /* 0x000fe400078e000e */
[----:B------:R-:W-:-:S07]  /*02d0*/  IMAD.MOV.U32 R11, RZ, RZ, R15 ;  /* 0x000000ffff0b7224 */ /* 0x000fce00078e000f */
.L_x_134:
[----:B------:R-:W-:Y:S05]  /*02e0*/  BSYNC.RECONVERGENT B1 ;  /* 0x0000000000017941 */ /* 0x000fea0003800200 */
.L_x_133:
[----:B------:R-:W0:Y:S01]  /*02f0*/  LDCU.64 UR4, c[0x0][0x398] ;  /* 0x00007300ff0477ac */ /* 0x000e220008000a00 */
[C---:B------:R-:W-:Y:S01]  /*0300*/  DADD R14, -R10.reuse, 1 ;  /* 0x3ff000000a0e7429 */ /* 0x040fe20000000100 */
[----:B-----5:R-:W-:Y:S01]  /*0310*/  IADD3 R0, PT, PT, R7, R8, R5 ;  /* 0x0000000807007210 */ /* 0x020fe20007ffe005 */
[----:B------:R-:W-:Y:S01]  /*0320*/  DSETP.GT.AND P2, PT, R10, 0.5, PT ;  /* 0x3fe000000a00742a */ /* 0x000fe20003f44000 */
[----:B------:R-:W1:Y:S07]  /*0330*/  LDCU UR8, c[0x0][0x380] ;  /* 0x00007000ff0877ac */ /* 0x000e6e0008000800 */
[----:B------:R-:W-:-:S02]  /*0340*/  FSEL R10, R10, R14, P2 ;  /* 0x0000000e0a0a7208 */ /* 0x000fc40001000000 */
[----:B------:R-:W-:-:S06]  /*0350*/  FSEL R11, R11, R15, P2 ;  /* 0x0000000f0b0b7208 */ /* 0x000fcc0001000000 */
[----:B0-----:R-:W-:Y:S01]  /*0360*/  DADD R10, R10, -UR4 ;  /* 0x800000040a0a7e29 */ /* 0x001fe20008000000 */
[----:B------:R-:W0:Y:S01]  /*0370*/  LDCU.64 UR4, c[0x0][0x3a0] ;  /* 0x00007400ff0477ac */ /* 0x000e220008000a00 */
[----:B-1----:R-:W-:-:S06]  /*0380*/  IADD3 R23, PT, PT, -R0, UR8, RZ ;  /* 0x0000000800177c10 */ /* 0x002fcc000fffe1ff */
        /* <DEDUP_REMOVED lines=8> */
[----:B------:R-:W0:Y:S01]  /*0410*/  LDCU UR4, c[0x0][0x388] ;  /* 0x00007100ff0477ac */ /* 0x000e220008000800 */
[----:B------:R-:W-:Y:S01]  /*0420*/  IMAD.WIDE R24, R5, 0x2, RZ ;  /* 0x0000000205187825 */ /* 0x000fe200078e02ff */
[----:B------:R-:W-:Y:S02]  /*0430*/  SHF.R.S32.HI R9, RZ, 0x1f, R23 ;  /* 0x0000001fff097819 */ /* 0x000fe40000011417 */
[----:B------:R-:W-:Y:S01]  /*0440*/  SHF.R.S32.HI R17, RZ, 0x1f, R8 ;  /* 0x0000001fff117819 */ /* 0x000fe20000011408 */
[-C--:B------:R-:W-:Y:S01]  /*0450*/  IMAD R0, R25, R23.reuse, RZ ;  /* 0x0000001719007224 */ /* 0x080fe200078e02ff */
[----:B------:R-:W-:Y:S01]  /*0460*/  SHF.R.S32.HI R33, RZ, 0x1f, R7 ;  /* 0x0000001fff217819 */ /* 0x000fe20000011407 */
[----:B------:R-:W-:-:S04]  /*0470*/  IMAD.WIDE.U32 R34, R24, R23, RZ ;  /* 0x0000001718227225 */ /* 0x000fc800078e00ff */
[----:B------:R-:W-:Y:S02]  /*0480*/  IMAD R19, R24, R9, R0 ;  /* 0x0000000918137224 */ /* 0x000fe400078e0200 */
[-C--:B------:R-:W-:Y:S02]  /*0490*/  IMAD R0, R25, R8.reuse, RZ ;  /* 0x0000000819007224 */ /* 0x080fe400078e02ff */
[----:B------:R-:W-:Y:S02]  /*04a0*/  IMAD.IADD R35, R35, 0x1, R19 ;  /* 0x0000000123237824 */ /* 0x000fe400078e0213 */
[----:B------:R-:W-:Y:S01]  /*04b0*/  IMAD.WIDE R18, R8, R8, RZ ;  /* 0x0000000808127225 */ /* 0x000fe200078e02ff */
[----:B0-----:R-:W0:Y:S03]  /*04c0*/  I2F.F64 R10, UR4 ;  /* 0x00000004000a7d12 */ /* 0x001e260008201c00 */
[----:B------:R-:W-:-:S02]  /*04d0*/  IMAD R29, R24, R17, R0 ;  /* 0x00000011181d7224 */ /* 0x000fc400078e0200 */
[----:B------:R-:W-:Y:S02]  /*04e0*/  IMAD R0, R25, R7, RZ ;  /* 0x0000000719007224 */ /* 0x000fe400078e02ff */
[----:B------:R-:W-:-:S04]  /*04f0*/  IMAD.WIDE.U32 R18, R7, R24, R18 ;  /* 0x0000001807127225 */ /* 0x000fc800078e0012 */
[----:B------:R-:W-:Y:S02]  /*0500*/  IMAD R31, R24, R33, R0 ;  /* 0x00000021181f7224 */ /* 0x000fe400078e0200 */
[----:B------:R-:W-:Y:S01]  /*0510*/  IMAD.WIDE R60, R5, R5, RZ ;  /* 0x00000005053c7225 */ /* 0x000fe200078e02ff */
[----:B0-----:R-:W-:-:S03]  /*0520*/  DMUL R10, R10, R10 ;  /* 0x0000000a0a0a7228 */ /* 0x001fc60000000000 */
[----:B------:R-:W-:-:S03]  /*0530*/  IMAD.WIDE.U32 R24, R24, R8, RZ ;  /* 0x0000000818187225 */ /* 0x000fc600078e00ff */
[----:B------:R-:W0:Y:S01]  /*0540*/  MUFU.RCP64H R15, R11 ;  /* 0x0000000b000f7308 */ /* 0x000e220000001800 */
[----:B------:R-:W-:Y:S01]  /*0550*/  IADD3 R17, P0, PT, R60, R24, RZ ;  /* 0x000000183c117210 */ /* 0x000fe20007f1e0ff */
[----:B------:R-:W-:Y:S02]  /*0560*/  IMAD.IADD R29, R25, 0x1, R29 ;  /* 0x00000001191d7824 */ /* 0x000fe400078e021d */
[----:B------:R-:W-:Y:S01]  /*0570*/  IADD3 R14, PT, PT, R11, 0x300402, RZ ;  /* 0x003004020b0e7810 */ /* 0x000fe20007ffe0ff */
[----:B------:R-:W-:Y:S01]  /*0580*/  IMAD.IADD R31, R19, 0x1, R31 ;  /* 0x00000001131f7824 */ /* 0x000fe200078e021f */
[----:B------:R-:W-:Y:S01]  /*0590*/  IADD3 R32, P1, PT, R17, R18, RZ ;  /* 0x0000001211207210 */ /* 0x000fe20007f3e0ff */
[----:B------:R-:W-:Y:S02]  /*05a0*/  IMAD.X R53, R61, 0x1, R29, P0 ;  /* 0x000000013d357824 */ /* 0x000fe400000e061d */
[----:B------:R-:W-:-:S04]  /*05b0*/  IMAD.WIDE R26, R7, R7, RZ ;  /* 0x00000007071a7225 */ /* 0x000fc800078e02ff */
[----:B------:R-:W-:Y:S01]  /*05c0*/  IMAD.WIDE R36, R7, R23, RZ ;  /* 0x0000001707247225 */ /* 0x000fe200078e02ff */
[----:B0-----:R-:W-:-:S04]  /*05d0*/  DFMA R20, -R10, R14, 1 ;  /* 0x3ff000000a14742b */ /* 0x001fc8000000010e */
[C---:B------:R-:W-:Y:S01]  /*05e0*/  SHF.L.U64.HI R37, R36.reuse, 0x1, R37 ;  /* 0x0000000124257819 */ /* 0x040fe20000010225 */
[----:B------:R-:W-:-:S03]  /*05f0*/  IMAD.SHL.U32 R36, R36, 0x2, RZ ;  /* 0x0000000224247824 */ /* 0x000fc600078e00ff */
[----:B------:R-:W-:Y:S01]  /*0600*/  DFMA R42, R20, R20, R20 ;  /* 0x00000014142a722b */ /* 0x000fe20000000014 */
[----:B------:R-:W-:-:S04]  /*0610*/  IMAD.WIDE R20, R8, 0x2, RZ ;  /* 0x0000000208147825 */ /* 0x000fc800078e02ff */
[----:B------:R-:W-:Y:S02]  /*0620*/  IMAD R0, R21, R7, RZ ;  /* 0x0000000715007224 */ /* 0x000fe400078e02ff */
[----:B------:R-:W-:Y:S01]  /*0630*/  IMAD.WIDE.U32 R34, R7, R20, R34 ;  /* 0x0000001407227225 */ /* 0x000fe200078e0022 */
[----:B------:R-:W-:-:S03]  /*0640*/  DFMA R42, R14, R42, R14 ;  /* 0x0000002a0e2a722b */ /* 0x000fc6000000000e */
[C---:B------:R-:W-:Y:S01]  /*0650*/  IMAD R39, R20.reuse, R33, R0 ;  /* 0x0000002114277224 */ /* 0x040fe200078e0200 */
[----:B------:R-:W-:Y:S01]  /*0660*/  IADD3.X R33, PT, PT, R53, R31, RZ, P1, !PT ;  /* 0x0000001f35217210 */ /* 0x000fe20000ffe4ff */
[----:B------:R-:W-:Y:S01]  /*0670*/  IMAD.WIDE.U32 R26, R20, R23, R26 ;  /* 0x00000017141a7225 */ /* 0x000fe200078e001a */
[----:B------:R-:W-:-:S03]  /*0680*/  IADD3 R55, P0, PT, R32, R34, RZ ;  /* 0x0000002220377210 */ /* 0x000fc60007f1e0ff */
[----:B------:R-:W-:Y:S01]  /*0690*/  IMAD.IADD R39, R35, 0x1, R39 ;  /* 0x0000000123277824 */ /* 0x000fe200078e0227 */
[----:B------:R-:W-:Y:S01]  /*06a0*/  IADD3 R40, P1, PT, R55, R26, RZ ;  /* 0x0000001a37287210 */ /* 0x000fe20007f3e0ff */
[----:B------:R-:W-:Y:S02]  /*06b0*/  IMAD R23, R21, R23, RZ ;  /* 0x0000001715177224 */ /* 0x000fe400078e02ff */
[----:B------:R-:W-:Y:S01]  /*06c0*/  IMAD.X R57, R33, 0x1, R39, P0 ;  /* 0x0000000121397824 */ /* 0x000fe200000e0627 */
[----:B------:R-:W-:Y:S01]  /*06d0*/  FSETP.GEU.AND P0, PT, |R14|, 5.8789094863358348022e-39, PT ;  /* 0x004004020e00780b */ /* 0x000fe20003f0e200 */
[----:B------:R-:W-:Y:S01]  /*06e0*/  IMAD R23, R20, R9, R23 ;  /* 0x0000000914177224 */ /* 0x000fe200078e0217 */
[----:B------:R-:W-:Y:S01]  /*06f0*/  DFMA R20, -R10, R42, 1 ;  /* 0x3ff000000a14742b */ /* 0x000fe2000000012a */
[----:B------:R-:W-:Y:S02]  /*0700*/  IADD3 R52, P2, PT, R40, R36, RZ ;  /* 0x0000002428347210 */ /* 0x000fe40007f5e0ff */
[----:B------:R-:W-:-:S05]  /*0710*/  IMAD.IADD R41, R27, 0x1, R23 ;  /* 0x000000011b297824 */ /* 0x000fca00078e0217 */
[----:B------:R-:W-:Y:S01]  /*0720*/  IADD3.X R54, PT, PT, R57, R41, RZ, P1, !PT ;  /* 0x0000002939367210 */ /* 0x000fe20000ffe4ff */
[----:B------:R-:W-:-:S04]  /*0730*/  DFMA R42, R42, R20, R42 ;  /* 0x000000142a2a722b */ /* 0x000fc8000000002a */
[----:B------:R-:W-:Y:S01]  /*0740*/  IMAD.X R56, R54, 0x1, R37, P2 ;  /* 0x0000000136387824 */ /* 0x000fe200010e0625 */
[----:B------:R-:W-:Y:S06]  /*0750*/  @P0 BRA `(.L_x_135) ;  /* 0x0000000000100947 */ /* 0x000fec0003800000 */
[----:B------:R-:W-:-:S05]  /*0760*/  LOP3.LUT R0, R11, 0x7fffffff, RZ, 0xc0, !PT ;  /* 0x7fffffff0b007812 */ /* 0x000fca00078ec0ff */
[----:B------:R-:W-:Y:S01]  /*0770*/  VIADD R9, R0, 0xfff00000 ;  /* 0xfff0000000097836 */ /* 0x000fe20000000000 */
[----:B------:R-:W-:-:S07]  /*0780*/  MOV R0, 0x7a0 ;  /* 0x000007a000007802 */ /* 0x000fce0000000f00 */
[----:B------:R-:W-:Y:S05]  /*0790*/  CALL.REL.NOINC `($__internal_2_$__cuda_sm20_dblrcp_rn_slowpath_v3) ;  /* 0x00000020005c7944 */ /* 0x000fea0003c00000 */
.L_x_135:
[----:B------:R-:W0:Y:S01]  /*07a0*/  LDCU UR4, c[0x0][0x384] ;  /* 0x00007080ff0477ac */ /* 0x000e220008000800 */
[----:B------:R-:W-:Y:S01]  /*07b0*/  IMAD.MOV.U32 R14, RZ, RZ, 0x1 ;  /* 0x00000001ff0e7424 */ /* 0x000fe200078e00ff */
[----:B------:R-:W-:Y:S01]  /*07c0*/  FSETP.GEU.AND P1, PT, |R43|, 6.5827683646048100446e-37, PT ;  /* 0x036000002b00780b */ /* 0x000fe20003f2e200 */
[----:B------:R-:W-:Y:S01]  /*07d0*/  BSSY.RECONVERGENT B1, `(.L_x_136) ;  /* 0x0000014000017945 */ /* 0x000fe20003800200 */
        /* <DEDUP_REMOVED lines=16> */
[----:B------:R-:W-:Y:S02]  /*08e0*/  MOV R23, R43 ;  /* 0x0000002b00177202 */ /* 0x000fe40000000f00 */
[----:B------:R-:W-:-:S07]  /*08f0*/  MOV R4, 0x910 ;  /* 0x0000091000047802 */ /* 0x000fce0000000f00 */
[----:B------:R-:W-:Y:S05]  /*0900*/  CALL.REL.NOINC `($__internal_3_$__cuda_sm20_div_rn_f64_full) ;  /* 0x0000002000a47944 */ /* 0x000fea0003c00000 */
.L_x_137:
[----:B------:R-:W-:Y:S05]  /*0910*/  BSYNC.RECONVERGENT B1 ;  /* 0x0000000000017941 */ /* 0x000fea0003800200 */
.L_x_136:
[----:B------:R-:W0:Y:S01]  /*0920*/  I2F.F64.S64 R10, R32 ;  /* 0x00000020000a7312 */ /* 0x000e220000301c00 */
[----:B------:R-:W1:Y:S01]  /*0930*/  LDCU UR4, c[0x0][0x380] ;  /* 0x00007000ff0477ac */ /* 0x000e620008000800 */
[----:B------:R-:W-:Y:S01]  /*0940*/  IADD3 R9, PT, PT, R7, R8, R5 ;  /* 0x0000000807097210 */ /* 0x000fe20007ffe005 */
[----:B------:R-:W-:Y:S04]  /*0950*/  BSSY.RECONVERGENT B1, `(.L_x_138) ;  /* 0x000003d000017945 */ /* 0x000fe80003800200 */
[----:B------:R-:W-:Y:S01]  /*0960*/  BSSY.RELIABLE B2, `(.L_x_139) ;  /* 0x000000d000027945 */ /* 0x000fe20003800100 */
[----:B------:R-:W-:Y:S01]  /*0970*/  CS2R R46, SRZ ;  /* 0x00000000002e7805 */ /* 0x000fe2000001ff00 */
[----:B0-----:R-:W-:Y:S01]  /*0980*/  DMUL R10, R10, R14 ;  /* 0x0000000e0a0a7228 */ /* 0x001fe20000000000 */
[----:B-1----:R-:W-:-:S07]  /*0990*/  IADD3 R9, PT, PT, -R9, UR4, RZ ;  /* 0x0000000409097c10 */ /* 0x002fce000fffe1ff */
[----:B------:R-:W-:Y:S01]  /*09a0*/  DSETP.GT.AND P0, PT, R10, RZ, PT ;  /* 0x000000ff0a00722a */ /* 0x000fe20003f04000 */
[----:B------:R-:W-:-:S13]  /*09b0*/  IMAD.WIDE R48, R9, R9, RZ ;  /* 0x0000000909307225 */ /* 0x000fda00078e02ff */
[----:B------:R-:W-:Y:S05]  /*09c0*/  @!P0 BRA `(.L_x_140) ;  /* 0x0000000000188947 */ /* 0x000fea0003800000 */
[----:B------:R-:W0:Y:S01]  /*09d0*/  LDCU.64 UR4, c[0x0][0x3a8] ;  /* 0x00007500ff0477ac */ /* 0x000e220008000a00 */
[----:B------:R-:W-:Y:S02]  /*09e0*/  IMAD.MOV.U32 R46, RZ, RZ, R10 ;  /* 0x000000ffff2e7224 */ /* 0x000fe400078e000a */
[----:B------:R-:W-:Y:S01]  /*09f0*/  IMAD.MOV.U32 R47, RZ, RZ, R11 ;  /* 0x000000ffff2f7224 */ /* 0x000fe200078e000b */
[----:B0-----:R-:W-:-:S14]  /*0a00*/  DSETP.GT.AND P0, PT, R10, UR4, PT ;  /* 0x000000040a007e2a */ /* 0x001fdc000bf04000 */
[----:B------:R-:W-:Y:S05]  /*0a10*/  @P0 BREAK.RELIABLE B2 ;  /* 0x0000000000020942 */ /* 0x000fea0003800100 */
[----:B------:R-:W-:Y:S05]  /*0a20*/  @P0 BRA `(.L_x_141) ;  /* 0x0000000000bc0947 */ /* 0x000fea0003800000 */
.L_x_140:
[----:B------:R-:W-:Y:S05]  /*0a30*/  BSYNC.RELIABLE B2 ;  /* 0x0000000000027941 */ /* 0x000fea0003800100 */
.L_x_139:
[----:B------:R-:W-:Y:S01]  /*0a40*/  IADD3 R20, P0, PT, -R60, R55, RZ ;  /* 0x000000373c147210 */ /* 0x000fe20007f1e1ff */
[----:B------:R-:W-:Y:S04]  /*0a50*/  BSSY.RELIABLE B2, `(.L_x_142) ;  /* 0x000000c000027945 */ /* 0x000fe80003800100 */
[----:B------:R-:W-:-:S04]  /*0a60*/  IMAD.X R21, R57, 0x1, ~R61, P0 ;  /* 0x0000000139157824 */ /* 0x000fc800000e0e3d */
        /* <DEDUP_REMOVED lines=10> */
.L_x_143:
[----:B------:R-:W-:Y:S05]  /*0b10*/  BSYNC.RELIABLE B2 ;  /* 0x0000000000027941 */ /* 0x000fea0003800100 */
.L_x_142:
[----:B------:R-:W-:Y:S01]  /*0b20*/  IADD3 R10, P0, PT, R40, -R17, RZ ;  /* 0x80000011280a7210 */ /* 0x000fe20007f1e0ff */
[----:B------:R-:W-:Y:S04]  /*0b30*/  BSSY.RELIABLE B2, `(.L_x_144) ;  /* 0x000000c000027945 */ /* 0x000fe80003800100 */
[----:B------:R-:W-:-:S06]  /*0b40*/  IMAD.X R11, R54, 0x1, ~R53, P0 ;  /* 0x00000001360b7824 */ /* 0x000fcc00000e0e35 */
        /* <DEDUP_REMOVED lines=10> */
.L_x_145:
[----:B------:R-:W-:Y:S05]  /*0bf0*/  BSYNC.RELIABLE B2 ;  /* 0x0000000000027941 */ /* 0x000fea0003800100 */
.L_x_144:
[----:B------:R-:W-:-:S05]  /*0c00*/  IADD3 R10, P0, PT, R52, -R32, RZ ;  /* 0x80000020340a7210 */ /* 0x000fca0007f1e0ff */
[----:B------:R-:W-:-:S06]  /*0c10*/  IMAD.X R11, R56, 0x1, ~R33, P0 ;  /* 0x00000001380b7824 */ /* 0x000fcc00000e0e21 */
        /* <DEDUP_REMOVED lines=8> */
[----:B------:R-:W-:Y:S05]  /*0ca0*/  @P0 BRA `(.L_x_141) ;  /* 0x00000000001c0947 */ /* 0x000fea0003800000 */
.L_x_146:
[----:B------:R-:W-:-:S04]  /*0cb0*/  IADD3 R10, P0, P1, -R55, R48, R52 ;  /* 0x00000030370a7210 */ /* 0x000fc8000791e134 */
[----:B------:R-:W-:-:S06]  /*0cc0*/  IADD3.X R11, PT, PT, ~R57, R49, R56, P0, P1 ;  /* 0x00000031390b7210 */ /* 0x000fcc00007e2538 */
[----:B------:R-:W0:Y:S02]  /*0cd0*/  I2F.F64.S64 R10, R10 ;  /* 0x0000000a000a7312 */ /* 0x000e240000301c00 */
[----:B0-----:R-:W-:-:S08]  /*0ce0*/  DMUL R14, R10, R14 ;  /* 0x0000000e0a0e7228 */ /* 0x001fd00000000000 */
[----:B------:R-:W-:-:S14]  /*0cf0*/  DSETP.GT.AND P0, PT, R14, R46, PT ;  /* 0x0000002e0e00722a */ /* 0x000fdc0003f04000 */
[----:B------:R-:W-:Y:S02]  /*0d00*/  @P0 IMAD.MOV.U32 R46, RZ, RZ, R14 ;  /* 0x000000ffff2e0224 */ /* 0x000fe400078e000e */
[----:B------:R-:W-:-:S07]  /*0d10*/  @P0 IMAD.MOV.U32 R47, RZ, RZ, R15 ;  /* 0x000000ffff2f0224 */ /* 0x000fce00078e000f */
.L_x_141:
[----:B------:R-:W-:Y:S05]  /*0d20*/  BSYNC.RECONVERGENT B1 ;  /* 0x0000000000017941 */ /* 0x000fea0003800200 */
.L_x_138:
[----:B------:R-:W0:Y:S01]  /*0d30*/  LDCU.64 UR4, c[0x0][0x3a8] ;  /* 0x00007500ff0477ac */ /* 0x000e220008000a00 */
[----:B------:R-:W-:Y:S01]  /*0d40*/  BSSY.RECONVERGENT B1, `(.L_x_147) ;  /* 0x00000d3000017945 */ /* 0x000fe20003800200 */
[----:B0-----:R-:W-:-:S14]  /*0d50*/  DSETP.GT.AND P0, PT, R46, UR4, PT ;  /* 0x000000042e007e2a */ /* 0x001fdc000bf04000 */
[----:B------:R-:W-:Y:S05]  /*0d60*/  @P0 BRA `(.L_x_148) ;  /* 0x0000000c00400947 */ /* 0x000fea0003800000 */
[----:B------:R-:W-:Y:S01]  /*0d70*/  DMUL R22, R44, 3 ;  /* 0x400800002c167828 */ /* 0x000fe20000000000 */
[----:B------:R-:W-:Y:S01]  /*0d80*/  IMAD.MOV.U32 R10, RZ, RZ, 0x1 ;  /* 0x00000001ff0a7424 */ /* 0x000fe200078e00ff */
[----:B------:R-:W-:Y:S01]  /*0d90*/  FSETP.GEU.AND P1, PT, |R43|, 6.5827683646048100446e-37, PT ;  /* 0x036000002b00780b */ /* 0x000fe20003f2e200 */
[----:B------:R-:W-:Y:S03]  /*0da0*/  BSSY.RECONVERGENT B2, `(.L_x_149) ;  /* 0x0000015000027945 */ /* 0x000fe60003800200 */
        /* <DEDUP_REMOVED lines=12> */
[----:B------:R-:W-:Y:S01]  /*0e70*/  MOV R20, R22 ;  /* 0x0000001600147202 */ /* 0x000fe20000000f00 */
[----:B------:R-:W-:Y:S01]  /*0e80*/  IMAD.MOV.U32 R21, RZ, RZ, R23 ;  /* 0x000000ffff157224 */ /* 0x000fe200078e0017 */
[----:B------:R-:W-:Y:S01]  /*0e90*/  MOV R4, 0xed0 ;  /* 0x00000ed000047802 */ /* 0x000fe20000000f00 */
[----:B------:R-:W-:Y:S02]  /*0ea0*/  IMAD.MOV.U32 R22, RZ, RZ, R42 ;  /* 0x000000ffff167224 */ /* 0x000fe400078e002a */
[----:B------:R-:W-:-:S07]  /*0eb0*/  IMAD.MOV.U32 R23, RZ, RZ, R43 ;  /* 0x000000ffff177224 */ /* 0x000fce00078e002b */
[----:B------:R-:W-:Y:S05]  /*0ec0*/  CALL.REL.NOINC `($__internal_3_$__cuda_sm20_div_rn_f64_full) ;  /* 0x0000001c00347944 */ /* 0x000fea0003c00000 */
[----:B------:R-:W-:Y:S01]  /*0ed0*/  IMAD.MOV.U32 R10, RZ, RZ, R14 ;  /* 0x000000ffff0a7224 */ /* 0x000fe200078e000e */
[----:B------:R-:W-:-:S07]  /*0ee0*/  MOV R11, R15 ;  /* 0x0000000f000b7202 */ /* 0x000fce0000000f00 */
.L_x_150:
[----:B------:R-:W-:Y:S05]  /*0ef0*/  BSYNC.RECONVERGENT B2 ;  /* 0x0000000000027941 */ /* 0x000fea0003800200 */
.L_x_149:
[----:B------:R-:W-:Y:S01]  /*0f00*/  IADD3 R14, P0, PT, R60, R24, RZ ;  /* 0x000000183c0e7210 */ /* 0x000fe20007f1e0ff */
[----:B------:R-:W-:Y:S04]  /*0f10*/  BSSY.RECONVERGENT B2, `(.L_x_151) ;  /* 0x000004d000027945 */ /* 0x000fe80003800200 */
[----:B------:R-:W-:Y:S01]  /*0f20*/  BSSY.RELIABLE B3, `(.L_x_152) ;  /* 0x000000c000037945 */ /* 0x000fe20003800100 */
[----:B------:R-:W-:-:S04]  /*0f30*/  IMAD.X R15, R61, 0x1, R29, P0 ;  /* 0x000000013d0f7824 */ /* 0x000fc800000e061d */
        /* <DEDUP_REMOVED lines=10> */
.L_x_153:
[----:B------:R-:W-:Y:S05]  /*0fe0*/  BSYNC.RELIABLE B3 ;  /* 0x0000000000037941 */ /* 0x000fea0003800100 */
.L_x_152:
[----:B------:R-:W-:Y:S01]  /*0ff0*/  IMAD.IADD R17, R14, 0x1, R18 ;  /* 0x000000010e117824 */ /* 0x000fe200078e0212 */
[----:B------:R-:W-:Y:S04]  /*1000*/  BSSY.RELIABLE B3, `(.L_x_155) ;  /* 0x000000d000037945 */ /* 0x000fe80003800100 */
[----:B------:R-:W-:-:S04]  /*1010*/  IADD3 R22, P0, PT, -R60, R17, RZ ;  /* 0x000000113c167210 */ /* 0x000fc80007f1e1ff */
[----:B------:R-:W-:-:S04]  /*1020*/  IADD3.X R23, PT, PT, ~R61, R33, RZ, P0, !PT ;  /* 0x000000213d177210 */ /* 0x000fc800007fe5ff */
        /* <DEDUP_REMOVED lines=10> */
.L_x_156:
[----:B------:R-:W-:Y:S05]  /*10d0*/  BSYNC.RELIABLE B3 ;  /* 0x0000000000037941 */ /* 0x000fea0003800100 */
.L_x_155:
        /* <DEDUP_REMOVED lines=13> */
.L_x_158:
[----:B------:R-:W-:Y:S05]  /*11b0*/  BSYNC.RELIABLE B3 ;  /* 0x0000000000037941 */ /* 0x000fea0003800100 */
.L_x_157:
[----:B------:R-:W-:Y:S01]  /*11c0*/  IADD3 R14, P1, PT, R55, R26, RZ ;  /* 0x0000001a370e7210 */ /* 0x000fe20007f3e0ff */
[----:B------:R-:W-:Y:S03]  /*11d0*/  BSSY.RELIABLE B3, `(.L_x_159) ;  /* 0x000000e000037945 */ /* 0x000fe60003800100 */
[----:B------:R-:W-:Y:S01]  /*11e0*/  IADD3 R14, P0, PT, R14, -R17, RZ ;  /* 0x800000110e0e7210 */ /* 0x000fe20007f1e0ff */
[----:B------:R-:W-:-:S04]  /*11f0*/  IMAD.X R15, R57, 0x1, R41, P1 ;  /* 0x00000001390f7824 */ /* 0x000fc800008e0629 */
        /* <DEDUP_REMOVED lines=11> */
.L_x_160:
[----:B------:R-:W-:Y:S05]  /*12b0*/  BSYNC.RELIABLE B3 ;  /* 0x0000000000037941 */ /* 0x000fea0003800100 */
.L_x_159:
        /* <DEDUP_REMOVED lines=11> */
.L_x_161:
[----:B------:R-:W-:-:S05]  /*1370*/  IADD3 R14, P0, PT, R48, R36, RZ ;  /* 0x00000024300e7210 */ /* 0x000fca0007f1e0ff */
[----:B------:R-:W-:-:S06]  /*1380*/  IMAD.X R15, R49, 0x1, R37, P0 ;  /* 0x00000001310f7824 */ /* 0x000fcc00000e0625 */
[----:B------:R-:W0:Y:S02]  /*1390*/  I2F.F64.S64 R14, R14 ;  /* 0x0000000e000e7312 */ /* 0x000e240000301c00 */
[----:B0-----:R-:W-:-:S08]  /*13a0*/  DMUL R10, R14, R10 ;  /* 0x0000000a0e0a7228 */ /* 0x001fd00000000000 */
[----:B------:R-:W-:-:S14]  /*13b0*/  DSETP.GT.AND P0, PT, R10, R46, PT ;  /* 0x0000002e0a00722a */ /* 0x000fdc0003f04000 */
[----:B------:R-:W-:Y:S01]  /*13c0*/  @P0 IMAD.MOV.U32 R46, RZ, RZ, R10 ;  /* 0x000000ffff2e0224 */ /* 0x000fe200078e000a */
[----:B------:R-:W-:-:S07]  /*13d0*/  @P0 MOV R47, R11 ;  /* 0x0000000b002f0202 */ /* 0x000fce0000000f00 */
.L_x_154:
[----:B------:R-:W-:Y:S05]  /*13e0*/  BSYNC.RECONVERGENT B2 ;  /* 0x0000000000027941 */ /* 0x000fea0003800200 */
.L_x_151:
[----:B------:R-:W0:Y:S02]  /*13f0*/  LDCU.64 UR4, c[0x0][0x3a8] ;  /* 0x00007500ff0477ac */ /* 0x000e240008000a00 */
[----:B0-----:R-:W-:-:S14]  /*1400*/  DSETP.GT.AND P0, PT, R46, UR4, PT ;  /* 0x000000042e007e2a */ /* 0x001fdc000bf04000 */
[----:B------:R-:W-:Y:S05]  /*1410*/  @P0 BRA `(.L_x_148) ;  /* 0x0000000400940947 */ /* 0x000fea0003800000 */
[----:B------:R-:W-:Y:S01]  /*1420*/  DADD R20, R44, R44 ;  /* 0x000000002c147229 */ /* 0x000fe2000000002c */
        /* <DEDUP_REMOVED lines=16> */
[----:B------:R-:W-:Y:S01]  /*1530*/  MOV R4, 0x1560 ;  /* 0x0000156000047802 */ /* 0x000fe20000000f00 */
[----:B------:R-:W-:-:S07]  /*1540*/  IMAD.MOV.U32 R23, RZ, RZ, R43 ;  /* 0x000000ffff177224 */ /* 0x000fce00078e002b */
[----:B------:R-:W-:Y:S05]  /*1550*/  CALL.REL.NOINC `($__internal_3_$__cuda_sm20_div_rn_f64_full) ;  /* 0x0000001400907944 */ /* 0x000fea0003c00000 */
[----:B------:R-:W-:Y:S01]  /*1560*/  IMAD.MOV.U32 R10, RZ, RZ, R14 ;  /* 0x000000ffff0a7224 */ /* 0x000fe200078e000e */
[----:B------:R-:W-:-:S07]  /*1570*/  MOV R11, R15 ;  /* 0x0000000f000b7202 */ /* 0x000fce0000000f00 */
.L_x_163:
[----:B------:R-:W-:Y:S05]  /*1580*/  BSYNC.RECONVERGENT B2 ;  /* 0x0000000000027941 */ /* 0x000fea0003800200 */
.L_x_162:
        /* <DEDUP_REMOVED lines=11> */
.L_x_165:
[----:B------:R-:W-:Y:S05]  /*1640*/  BSYNC.RELIABLE B2 ;  /* 0x0000000000027941 */ /* 0x000fea0003800100 */
.L_x_164:
        /* <DEDUP_REMOVED lines=12> */
.L_x_167:
[----:B------:R-:W-:Y:S05]  /*1710*/  BSYNC.RELIABLE B2 ;  /* 0x0000000000027941 */ /* 0x000fea0003800100 */
.L_x_166:
[----:B------:R-:W-:Y:S01]  /*1720*/  IMAD.MOV.U32 R30, RZ, RZ, R18 ;  /* 0x000000ffff1e7224 */ /* 0x000fe200078e0012 */
        /* <DEDUP_REMOVED lines=11> */
.L_x_169:
[----:B------:R-:W-:Y:S05]  /*17e0*/  BSYNC.RELIABLE B2 ;  /* 0x0000000000027941 */ /* 0x000fea0003800100 */
.L_x_168:
        /* <DEDUP_REMOVED lines=12> */
.L_x_171:
[----:B------:R-:W-:Y:S05]  /*18b0*/  BSYNC.RELIABLE B2 ;  /* 0x0000000000027941 */ /* 0x000fea0003800100 */
.L_x_170:
        /* <DEDUP_REMOVED lines=12> */
.L_x_173:
[----:B------:R-:W-:Y:S05]  /*1980*/  BSYNC.RELIABLE B2 ;  /* 0x0000000000027941 */ /* 0x000fea0003800100 */
.L_x_172:
        /* <DEDUP_REMOVED lines=9> */
.L_x_174:
[----:B------:R-:W0:Y:S02]  /*1a20*/  I2F.F64.U64 R48, R48 ;  /* 0x0000003000307312 */ /* 0x000e240000301800 */
[----:B0-----:R-:W-:-:S08]  /*1a30*/  DMUL R10, R48, R10 ;  /* 0x0000000a300a7228 */ /* 0x001fd00000000000 */
[----:B------:R-:W-:-:S14]  /*1a40*/  DSETP.GT.AND P0, PT, R10, R46, PT ;  /* 0x0000002e0a00722a */ /* 0x000fdc0003f04000 */
[----:B------:R-:W-:Y:S02]  /*1a50*/  @P0 IMAD.MOV.U32 R46, RZ, RZ, R10 ;  /* 0x000000ffff2e0224 */ /* 0x000fe400078e000a */
[----:B------:R-:W-:-:S07]  /*1a60*/  @P0 IMAD.MOV.U32 R47, RZ, RZ, R11 ;  /* 0x000000ffff2f0224 */ /* 0x000fce00078e000b */
.L_x_148:
[----:B------:R-:W-:Y:S05]  /*1a70*/  BSYNC.RECONVERGENT B1 ;  /* 0x0000000000017941 */ /* 0x000fea0003800200 */
.L_x_147:
[----:B------:R-:W0:Y:S01]  /*1a80*/  LDCU.64 UR4, c[0x0][0x3a8] ;  /* 0x00007500ff0477ac */ /* 0x000e220008000a00 */
[----:B------:R-:W-:Y:S01]  /*1a90*/  CS2R R18, SRZ ;  /* 0x0000000000127805 */ /* 0x000fe2000001ff00 */
[----:B------:R-:W-:Y:S01]  /*1aa0*/  IMAD.MOV.U32 R17, RZ, RZ, RZ ;  /* 0x000000ffff117224 */ /* 0x000fe200078e00ff */
[----:B------:R-:W-:Y:S01]  /*1ab0*/  PLOP3.LUT P2, PT, PT, PT, PT, 0x80, 0x8 ;  /* 0x000000000008781c */ /* 0x000fe20003f4f070 */
[----:B0-----:R-:W-:-:S06]  /*1ac0*/  DSETP.GT.AND P1, PT, R46, UR4, PT ;  /* 0x000000042e007e2a */ /* 0x001fcc000bf24000 */
[----:B------:R-:W-:-:S08]  /*1ad0*/  PLOP3.LUT P0, PT, P1, PT, PT, 0x8, 0x80 ;  /* 0x000000000080781c */ /* 0x000fd00000f0e170 */
[----:B------:R-:W-:Y:S01]  /*1ae0*/  @!P1 MOV R12, R46 ;  /* 0x0000002e000c9202 */ /* 0x000fe20000000f00 */
[----:B------:R-:W-:Y:S01]  /*1af0*/  @!P1 IMAD.MOV.U32 R13, RZ, RZ, R47 ;  /* 0x000000ffff0d9224 */ /* 0x000fe200078e002f */
[----:B------:R-:W-:Y:S01]  /*1b00*/  @!P1 MOV R19, R9 ;  /* 0x0000000900139202 */ /* 0x000fe20000000f00 */
[----:B------:R-:W-:Y:S02]  /*1b10*/  @!P1 IMAD.MOV.U32 R16, RZ, RZ, R5 ;  /* 0x000000ffff109224 */ /* 0x000fe400078e0005 */
[----:B------:R-:W-:Y:S02]  /*1b20*/  @!P1 IMAD.MOV.U32 R17, RZ, RZ, R8 ;  /* 0x000000ffff119224 */ /* 0x000fe400078e0008 */
[----:B------:R-:W-:-:S07]  /*1b30*/  @!P1 IMAD.MOV.U32 R18, RZ, RZ, R7 ;  /* 0x000000ffff129224 */ /* 0x000fce00078e0007 */
.L_x_132:
[----:B------:R-:W-:Y:S05]  /*1b40*/  BSYNC.RECONVERGENT B0 ;  /* 0x0000000000007941 */ /* 0x000fea0003800200 */
.L_x_131:
[----:B------:R-:W-:Y:S05]  /*1b50*/  WARPSYNC.ALL ;  /* 0x0000000000007948 */ /* 0x000fea0003800000 */
[C---:B------:R-:W-:Y:S01]  /*1b60*/  ISETP.NE.AND P6, PT, R6.reuse, RZ, PT ;  /* 0x000000ff0600720c */ /* 0x040fe20003fc5270 */
[----:B------:R-:W0:Y:S01]  /*1b70*/  S2R R0, SR_CgaCtaId ;  /* 0x0000000000007919 */ /* 0x000e220000008800 */
[----:B------:R-:W-:Y:S01]  /*1b80*/  MOV R5, 0x400 ;  /* 0x0000040000057802 */ /* 0x000fe20000000f00 */
[----:B------:R-:W-:Y:S01]  /*1b90*/  BSSY.RECONVERGENT B0, `(.L_x_175) ;  /* 0x0000017000007945 */ /* 0x000fe20003800200 */
[C---:B------:R-:W-:Y:S02]  /*1ba0*/  ISETP.GT.U32.AND P3, PT, R6.reuse, 0x7f, PT ;  /* 0x0000007f0600780c */ /* 0x040fe40003f64070 */
[C---:B------:R-:W-:Y:S01]  /*1bb0*/  ISETP.GT.U32.AND P5, PT, R6.reuse, 0x3f, PT ;  /* 0x0000003f0600780c */ /* 0x040fe20003fa4070 */
[----:B------:R-:W-:Y:S01]  /*1bc0*/  VIADD R9, R5, 0x810 ;  /* 0x0000081005097836 */ /* 0x000fe20000000000 */
[----:B------:R-:W-:-:S05]  /*1bd0*/  ISETP.GT.U32.AND P4, PT, R6, 0x1f, PT ;  /* 0x0000001f0600780c */ /* 0x000fca0003f84070 */
[----:B------:R-:W1:Y:S01]  /*1be0*/  @!P6 S2R R7, SR_CgaCtaId ;  /* 0x000000000007e919 */ /* 0x000e620000008800 */
[----:B------:R-:W-:Y:S02]  /*1bf0*/  @!P6 MOV R2, 0x400 ;  /* 0x000004000002e802 */ /* 0x000fe40000000f00 */
[----:B0-----:R-:W-:Y:S02]  /*1c00*/  LEA R9, R0, R9, 0x18 ;  /* 0x0000000900097211 */ /* 0x001fe400078ec0ff */
[----:B-1----:R-:W-:Y:S01]  /*1c10*/  @!P6 LEA R4, R7, R2, 0x18 ;  /* 0x000000020704e211 */ /* 0x002fe200078ec0ff */
[----:B------:R-:W-:Y:S01]  /*1c20*/  VIADD R7, R5, 0x10 ;  /* 0x0000001005077836 */ /* 0x000fe20000000000 */
[----:B------:R-:W-:Y:S01]  /*1c30*/  P2R R2, PR, RZ, 0x8 ;  /* 0x00000008ff027803 */ /* 0x000fe20000000000 */
[C---:B------:R-:W-:Y:S01]  /*1c40*/  IMAD R2, R6.reuse, 0x10, R9 ;  /* 0x0000001006027824 */ /* 0x040fe200078e0209 */
[----:B------:R-:W-:Y:S01]  /*1c50*/  ISETP.GT.U32.AND P3, PT, R6, 0xf, PT ;  /* 0x0000000f0600780c */ /* 0x000fe20003f64070 */
[----:B------:R0:W-:Y:S01]  /*1c60*/  @!P6 STS.64 [R4], RZ ;  /* 0x000000ff0400e388 */ /* 0x0001e20000000a00 */
[----:B------:R-:W-:-:S03]  /*1c70*/  LEA R7, R0, R7, 0x18 ;  /* 0x0000000700077211 */ /* 0x000fc600078ec0ff */
[----:B------:R0:W-:Y:S02]  /*1c80*/  @!P6 STS [R4+0x8], RZ ;  /* 0x000008ff0400e388 */ /* 0x0001e40000000800 */
[----:B------:R-:W-:Y:S01]  /*1c90*/  IMAD R7, R6, 0x8, R7 ;  /* 0x0000000806077824 */ /* 0x000fe200078e0207 */
[----:B------:R-:W-:Y:S06]  /*1ca0*/  BAR.SYNC.DEFER_BLOCKING 0x0 ;  /* 0x0000000000007b1d */ /* 0x000fec0000010000 */
[----:B------:R-:W-:Y:S05]  /*1cb0*/  @P2 BRA `(.L_x_176) ;  /* 0x0000000000102947 */ /* 0x000fea0003800000 */
[----:B------:R-:W1:Y:S01]  /*1cc0*/  S2UR UR5, SR_CgaCtaId ;  /* 0x00000000000579c3 */ /* 0x000e620000008800 */
[----:B------:R-:W-:Y:S02]  /*1cd0*/  UMOV UR4, 0x400 ;  /* 0x0000040000047882 */ /* 0x000fe40000000000 */
[----:B-1----:R-:W-:-:S09]  /*1ce0*/  ULEA UR4, UR5, UR4, 0x18 ;  /* 0x0000000405047291 */ /* 0x002fd2000f8ec0ff */
[----:B------:R-:W-:Y:S03]  /*1cf0*/  ATOMS.POPC.INC.32 RZ, [UR4] ;  /* 0x00000000ffff7f8c */ /* 0x000fe6000d800004 */
.L_x_176:
[----:B------:R-:W-:Y:S05]  /*1d00*/  BSYNC.RECONVERGENT B0 ;  /* 0x0000000000007941 */ /* 0x000fea0003800200 */
.L_x_175:
[----:B------:R-:W-:Y:S01]  /*1d10*/  BSSY.RECONVERGENT B0, `(.L_x_177) ;  /* 0x0000008000007945 */ /* 0x000fe20003800200 */
[----:B------:R-:W-:-:S03]  /*1d20*/  ISETP.GT.U32.AND P2, PT, R6, 0x7, PT ;  /* 0x000000070600780c */ /* 0x000fc60003f44070 */
[----:B------:R-:W-:Y:S10]  /*1d30*/  @P0 BRA `(.L_x_178) ;  /* 0x0000000000140947 */ /* 0x000ff40003800000 */
[----:B------:R-:W1:Y:S01]  /*1d40*/  S2UR UR5, SR_CgaCtaId ;  /* 0x00000000000579c3 */ /* 0x000e620000008800 */
[----:B------:R-:W-:Y:S02]  /*1d50*/  UMOV UR4, 0x400 ;  /* 0x0000040000047882 */ /* 0x000fe40000000000 */
[----:B------:R-:W-:-:S04]  /*1d60*/  UIADD3 UR4, UPT, UPT, UR4, 0x4, URZ ;  /* 0x0000000404047890 */ /* 0x000fc8000fffe0ff */
[----:B-1----:R-:W-:-:S09]  /*1d70*/  ULEA UR4, UR5, UR4, 0x18 ;  /* 0x0000000405047291 */ /* 0x002fd2000f8ec0ff */
[----:B------:R-:W-:Y:S03]  /*1d80*/  ATOMS.POPC.INC.32 RZ, [UR4] ;  /* 0x00000000ffff7f8c */ /* 0x000fe6000d800004 */
.L_x_178:
[----:B------:R-:W-:Y:S05]  /*1d90*/  BSYNC.RECONVERGENT B0 ;  /* 0x0000000000007941 */ /* 0x000fea0003800200 */
.L_x_177:
        /* <DEDUP_REMOVED lines=8> */
.L_x_180:
[----:B------:R-:W-:Y:S05]  /*1e20*/  BSYNC.RECONVERGENT B0 ;  /* 0x0000000000007941 */ /* 0x000fea0003800200 */
.L_x_179:
[----:B------:R-:W-:Y:S01]  /*1e30*/  ISETP.GT.U32.AND P1, PT, R6, 0x7f, PT ;  /* 0x0000007f0600780c */ /* 0x000fe20003f24070 */
[----:B------:R1:W-:Y:S01]  /*1e40*/  STS.64 [R7], R12 ;  /* 0x0000000c07007388 */ /* 0x0003e20000000a00 */
[----:B------:R-:W-:Y:S03]  /*1e50*/  BSSY.RECONVERGENT B0, `(.L_x_181) ;  /* 0x0000011000007945 */ /* 0x000fe60003800200 */
[----:B------:R1:W-:Y:S01]  /*1e60*/  STS.128 [R2], R16 ;  /* 0x0000001002007388 */ /* 0x0003e20000000c00 */
[----:B------:R-:W-:Y:S07]  /*1e70*/  BAR.SYNC.DEFER_BLOCKING 0x0 ;  /* 0x0000000000007b1d */ /* 0x000fee0000010000 */
        /* <DEDUP_REMOVED lines=9> */
[----:B------:R-:W4:Y:S04]  /*1f10*/  LDS R17, [R2+0x80c] ;  /* 0x00080c0002117984 */ /* 0x000f280000000800 */
[----:B--2---:R2:W-:Y:S04]  /*1f20*/  STS [R2], R11 ;  /* 0x0000000b02007388 */ /* 0x0045e80000000800 */
[----:B-1----:R2:W-:Y:S04]  /*1f30*/  STS [R2+0x4], R13 ;  /* 0x0000040d02007388 */ /* 0x0025e80000000800 */
[----:B---3--:R2:W-:Y:S04]  /*1f40*/  STS [R2+0x8], R15 ;  /* 0x0000080f02007388 */ /* 0x0085e80000000800 */
[----:B----4-:R2:W-:Y:S02]  /*1f50*/  STS [R2+0xc], R17 ;  /* 0x00000c1102007388 */ /* 0x0105e40000000800 */
.L_x_182:
[----:B------:R-:W-:Y:S05]  /*1f60*/  BSYNC.RECONVERGENT B0 ;  /* 0x0000000000007941 */ /* 0x000fea0003800200 */
.L_x_181:
[----:B------:R-:W-:Y:S01]  /*1f70*/  BAR.SYNC.DEFER_BLOCKING 0x0 ;  /* 0x0000000000007b1d */ /* 0x000fe20000010000 */
[----:B------:R-:W-:-:S05]  /*1f80*/  ISETP.GT.U32.AND P1, PT, R6, 0x1, PT ;  /* 0x000000010600780c */ /* 0x000fca0003f24070 */
        /* <DEDUP_REMOVED lines=15> */
.L_x_184:
[----:B------:R-:W-:Y:S05]  /*2080*/  BSYNC.RECONVERGENT B0 ;  /* 0x0000000000007941 */ /* 0x000fea0003800200 */
.L_x_183:
        /* <DEDUP_REMOVED lines=16> */
.L_x_186:
[----:B------:R-:W-:Y:S05]  /*2190*/  BSYNC.RECONVERGENT B0 ;  /* 0x0000000000007941 */ /* 0x000fea0003800200 */
.L_x_185:
        /* <DEDUP_REMOVED lines=16> */
.L_x_188:
[----:B------:R-:W-:Y:S05]  /*22a0*/  BSYNC.RECONVERGENT B0 ;  /* 0x0000000000007941 */ /* 0x000fea0003800200 */
.L_x_187:
        /* <DEDUP_REMOVED lines=16> */
.L_x_190:
[----:B------:R-:W-:Y:S05]  /*23b0*/  BSYNC.RECONVERGENT B0 ;  /* 0x0000000000007941 */ /* 0x000fea0003800200 */
.L_x_189:
        /* <DEDUP_REMOVED lines=16> */
.L_x_192:
[----:B------:R-:W-:Y:S05]  /*24c0*/  BSYNC.RECONVERGENT B0 ;  /* 0x0000000000007941 */ /* 0x000fea0003800200 */
.L_x_191:
        /* <DEDUP_REMOVED lines=16> */
.L_x_194:
[----:B------:R-:W-:Y:S05]  /*25d0*/  BSYNC.RECONVERGENT B0 ;  /* 0x0000000000007941 */ /* 0x000fea0003800200 */
.L_x_193:
[----:B------:R-:W-:Y:S06]  /*25e0*/  BAR.SYNC.DEFER_BLOCKING 0x0 ;  /* 0x0000000000007b1d */ /* 0x000fec0000010000 */
[----:B------:R-:W-:Y:S04]  /*25f0*/  BSSY.RECONVERGENT B0, `(.L_x_195) ;  /* 0x0000010000007945 */ /* 0x000fe80003800200 */
[----:B------:R-:W-:Y:S05]  /*2600*/  @P6 BRA `(.L_x_196) ;  /* 0x0000000000386947 */ /* 0x000fea0003800000 */
[----:B0-----:R-:W-:Y:S01]  /*2610*/  LEA R4, R0, R5, 0x18 ;  /* 0x0000000500047211 */ /* 0x001fe200078ec0ff */
[----:B--2---:R-:W-:Y:S04]  /*2620*/  LDS.64 R10, [R7] ;  /* 0x00000000070a7984 */ /* 0x004fe80000000a00 */
[----:B------:R-:W0:Y:S02]  /*2630*/  LDS.64 R8, [R4+0x18] ;  /* 0x0000180004087984 */ /* 0x000e240000000a00 */
[----:B0-----:R-:W-:-:S14]  /*2640*/  DSETP.GEU.AND P0, PT, R8, R10, PT ;  /* 0x0000000a0800722a */ /* 0x001fdc0003f0e000 */
[----:B------:R-:W-:Y:S05]  /*2650*/  @P0 BRA `(.L_x_196) ;  /* 0x0000000000240947 */ /* 0x000fea0003800000 */
[----:B------:R-:W-:Y:S04]  /*2660*/  STS.64 [R7], R8 ;  /* 0x0000000807007388 */ /* 0x000fe80000000a00 */
[----:B------:R-:W0:Y:S04]  /*2670*/  LDS R11, [R4+0x820] ;  /* 0x00082000040b7984 */ /* 0x000e280000000800 */
[----:B0-----:R-:W-:Y:S04]  /*2680*/  STS [R2], R11 ;  /* 0x0000000b02007388 */ /* 0x001fe80000000800 */
[----:B-1----:R-:W0:Y:S04]  /*2690*/  LDS R13, [R4+0x824] ;  /* 0x00082400040d7984 */ /* 0x002e280000000800 */
[----:B0-----:R-:W-:Y:S04]  /*26a0*/  STS [R2+0x4], R13 ;  /* 0x0000040d02007388 */ /* 0x001fe80000000800 */
[----:B------:R-:W0:Y:S04]  /*26b0*/  LDS R15, [R4+0x828] ;  /* 0x00082800040f7984 */ /* 0x000e280000000800 */
[----:B0-----:R-:W-:Y:S04]  /*26c0*/  STS [R2+0x8], R15 ;  /* 0x0000080f02007388 */ /* 0x001fe80000000800 */
[----:B------:R-:W0:Y:S04]  /*26d0*/  LDS R17, [R4+0x82c] ;  /* 0x00082c0004117984 */ /* 0x000e280000000800 */
[----:B0-----:R3:W-:Y:S02]  /*26e0*/  STS [R2+0xc], R17 ;  /* 0x00000c1102007388 */ /* 0x0017e40000000800 */
.L_x_196:
[----:B------:R-:W-:Y:S05]  /*26f0*/  BSYNC.RECONVERGENT B0 ;  /* 0x0000000000007941 */ /* 0x000fea0003800200 */
.L_x_195:
[----:B------:R-:W-:Y:S06]  /*2700*/  BAR.SYNC.DEFER_BLOCKING 0x0 ;  /* 0x0000000000007b1d */ /* 0x000fec0000010000 */
[----:B------:R-:W-:Y:S05]  /*2710*/  @P6 EXIT ;  /* 0x000000000000694d */ /* 0x000fea0003800000 */
[----:B------:R-:W-:Y:S01]  /*2720*/  LEA R0, R0, R5, 0x18 ;  /* 0x0000000500007211 */ /* 0x000fe200078ec0ff */
[----:B-1----:R-:W1:Y:S01]  /*2730*/  LDC.64 R18, c[0x0][0x3c0] ;  /* 0x0000f000ff127b82 */ /* 0x002e620000000a00 */
[----:B--2---:R-:W-:-:S03]  /*2740*/  IMAD R11, R3, 0x3, RZ ;  /* 0x00000003030b7824 */ /* 0x004fc600078e02ff */
[----:B------:R-:W2:Y:S01]  /*2750*/  LDS.128 R28, [R0] ;  /* 0x00000000001c7984 */ /* 0x000ea20000000c00 */
[C---:B------:R-:W-:Y:S01]  /*2760*/  VIADD R27, R11.reuse, 0x2 ;  /* 0x000000020b1b7836 */ /* 0x040fe20000000000 */
[C---:B------:R-:W-:Y:S02]  /*2770*/  IADD3 R15, PT, PT, R11.reuse, 0x1, RZ ;  /* 0x000000010b0f7810 */ /* 0x040fe40007ffe0ff */
[----:B------:R-:W4:Y:S01]  /*2780*/  LDS.64 R20, [R0+0x10] ;  /* 0x0000100000147984 */ /* 0x000f220000000a00 */
[----:B------:R-:W5:Y:S03]  /*2790*/  LDC.64 R22, c[0x0][0x3c8] ;  /* 0x0000f200ff167b82 */ /* 0x000f660000000a00 */
[----:B0-----:R-:W0:Y:S05]  /*27a0*/  LDS.128 R4, [R0+0x810] ;  /* 0x0008100000047984 */ /* 0x001e2a0000000c00 */
[----:B------:R-:W4:Y:S01]  /*27b0*/  LDC.64 R24, c[0x0][0x3d0] ;  /* 0x0000f400ff187b82 */ /* 0x000f220000000a00 */
[----:B-1----:R-:W-:-:S04]  /*27c0*/  IMAD.WIDE.U32 R10, R11, 0x8, R18 ;  /* 0x000000080b0a7825 */ /* 0x002fc800078e0012 */
[----:B------:R-:W-:-:S04]  /*27d0*/  IMAD.WIDE.U32 R14, R15, 0x8, R18 ;  /* 0x000000080f0e7825 */ /* 0x000fc800078e0012 */
[----:B------:R-:W-:Y:S01]  /*27e0*/  IMAD.WIDE.U32 R18, R27, 0x8, R18 ;  /* 0x000000081b127825 */ /* 0x000fe200078e0012 */
[----:B--2---:R-:W-:-:S03]  /*27f0*/  SHF.R.S32.HI R13, RZ, 0x1f, R29 ;  /* 0x0000001fff0d7819 */ /* 0x004fc6000001141d */
[----:B------:R-:W-:Y:S01]  /*2800*/  IMAD.MOV.U32 R12, RZ, RZ, R29 ;  /* 0x000000ffff0c7224 */ /* 0x000fe200078e001d */
[C---:B------:R-:W-:Y:S01]  /*2810*/  SHF.L.U32 R29, R3.reuse, 0x2, RZ ;  /* 0x00000002031d7819 */ /* 0x040fe200000006ff */
[--C-:B------:R-:W-:Y:S01]  /*2820*/  IMAD.MOV.U32 R8, RZ, RZ, R28.reuse ;  /* 0x000000ffff087224 */ /* 0x100fe200078e001c */
[----:B------:R-:W-:Y:S01]  /*2830*/  SHF.R.S32.HI R9, RZ, 0x1f, R28 ;  /* 0x0000001fff097819 */ /* 0x000fe2000001141c */
[--C-:B------:R-:W-:Y:S01]  /*2840*/  IMAD.MOV.U32 R16, RZ, RZ, R30.reuse ;  /* 0x000000ffff107224 */ /* 0x100fe200078e001e */
[----:B---3--:R-:W-:Y:S01]  /*2850*/  SHF.R.S32.HI R17, RZ, 0x1f, R30 ;  /* 0x0000001fff117819 */ /* 0x008fe2000001141e */
[----:B-----5:R-:W-:Y:S02]  /*2860*/  IMAD.WIDE.U32 R2, R3, 0x8, R22 ;  /* 0x0000000803027825 */ /* 0x020fe400078e0016 */
[----:B------:R-:W-:Y:S02]  /*2870*/  STG.E.64 desc[UR6][R10.64], R8 ;  /* 0x000000080a007986 */ /* 0x000fe4000c101b06 */
[----:B----4-:R-:W-:-:S02]  /*2880*/  IMAD.WIDE.U32 R22, R29, 0x4, R24 ;  /* 0x000000041d167825 */ /* 0x010fc400078e0018 */
[----:B------:R-:W-:Y:S04]  /*2890*/  STG.E.64 desc[UR6][R14.64], R12 ;  /* 0x0000000c0e007986 */ /* 0x000fe8000c101b06 */
[----:B------:R-:W-:Y:S04]  /*28a0*/  STG.E.64 desc[UR6][R18.64], R16 ;  /* 0x0000001012007986 */ /* 0x000fe8000c101b06 */
[----:B------:R-:W-:Y:S04]  /*28b0*/  STG.E.64 desc[UR6][R2.64], R20 ;  /* 0x0000001402007986 */ /* 0x000fe8000c101b06 */
[----:B0-----:R-:W-:Y:S04]  /*28c0*/  STG.E desc[UR6][R22.64], R4 ;  /* 0x0000000416007986 */ /* 0x001fe8000c101906 */
[----:B------:R-:W-:Y:S04]  /*28d0*/  STG.E desc[UR6][R22.64+0x4], R5 ;  /* 0x0000040516007986 */ /* 0x000fe8000c101906 */
[----:B------:R-:W-:Y:S04]  /*28e0*/  STG.E desc[UR6][R22.64+0x8], R6 ;  /* 0x0000080616007986 */ /* 0x000fe8000c101906 */
[----:B------:R-:W-:Y:S01]  /*28f0*/  STG.E desc[UR6][R22.64+0xc], R7 ;  /* 0x00000c0716007986 */ /* 0x000fe2000c101906 */
[----:B------:R-:W-:Y:S05]  /*2900*/  EXIT ;  /* 0x000000000000794d */ /* 0x000fea0003800000 */
        .weak           $__internal_2_$__cuda_sm20_dblrcp_rn_slowpath_v3
        .type           $__internal_2_$__cuda_sm20_dblrcp_rn_slowpath_v3,@function
        .size           $__internal_2_$__cuda_sm20_dblrcp_rn_slowpath_v3,($__internal_3_$__cuda_sm20_div_rn_f64_full - $__internal_2_$__cuda_sm20_dblrcp_rn_slowpath_v3)
$__internal_2_$__cuda_sm20_dblrcp_rn_slowpath_v3:
[----:B------:R-:W-:-:S14]  /*2910*/  DSETP.GTU.AND P0, PT, |R10|, +INF , PT ;  /* 0x7ff000000a00742a */ /* 0x000fdc0003f0c200 */
[----:B------:R-:W-:Y:S05]  /*2920*/  @P0 BRA `(.L_x_197) ;  /* 0x0000000000800947 */ /* 0x000fea0003800000 */
[----:B------:R-:W-:-:S05]  /*2930*/  LOP3.LUT R2, R11, 0x7fffffff, RZ, 0xc0, !PT ;  /* 0x7fffffff0b027812 */ /* 0x000fca00078ec0ff */
[----:B------:R-:W-:-:S05]  /*2940*/  VIADD R4, R2, 0xffffffff ;  /* 0xffffffff02047836 */ /* 0x000fca0000000000 */
[----:B------:R-:W-:-:S13]  /*2950*/  ISETP.GE.U32.AND P0, PT, R4, 0x7fefffff, PT ;  /* 0x7fefffff0400780c */ /* 0x000fda0003f06070 */
[----:B------:R-:W-:Y:S01]  /*2960*/  @P0 LOP3.LUT R21, R11, 0x7ff00000, RZ, 0x3c, !PT ;  /* 0x7ff000000b150812 */ /* 0x000fe200078e3cff */
[----:B------:R-:W-:Y:S01]  /*2970*/  @P0 IMAD.MOV.U32 R20, RZ, RZ, RZ ;  /* 0x000000ffff140224 */ /* 0x000fe200078e00ff */
[----:B------:R-:W-:Y:S06]  /*2980*/  @P0 BRA `(.L_x_198) ;  /* 0x0000000000700947 */ /* 0x000fec0003800000 */
[----:B------:R-:W-:-:S13]  /*2990*/  ISETP.GE.U32.AND P0, PT, R2, 0x1000001, PT ;  /* 0x010000010200780c */ /* 0x000fda0003f06070 */
[----:B------:R-:W-:Y:S05]  /*29a0*/  @!P0 BRA `(.L_x_199) ;  /* 0x0000000000388947 */ /* 0x000fea0003800000 */
[----:B------:R-:W-:Y:S01]  /*29b0*/  VIADD R15, R11, 0xc0200000 ;  /* 0xc02000000b0f7836 */ /* 0x000fe20000000000 */
[----:B------:R-:W-:Y:S01]  /*29c0*/  MOV R20, R9 ;  /* 0x0000000900147202 */ /* 0x000fe20000000f00 */
[----:B------:R-:W-:Y:S02]  /*29d0*/  IMAD.MOV.U32 R14, RZ, RZ, R10 ;  /* 0x000000ffff0e7224 */ /* 0x000fe400078e000a */
[----:B------:R-:W0:Y:S04]  /*29e0*/  MUFU.RCP64H R21, R15 ;  /* 0x0000000f00157308 */ /* 0x000e280000001800 */
        /* <DEDUP_REMOVED lines=10> */
.L_x_199:
[----:B------:R-:W-:Y:S01]  /*2a90*/  DMUL R10, R10, 8.11296384146066816958e+31 ;  /* 0x469000000a0a7828 */ /* 0x000fe20000000000 */
[----:B------:R-:W-:-:S05]  /*2aa0*/  IMAD.MOV.U32 R14, RZ, RZ, R9 ;  /* 0x000000ffff0e7224 */ /* 0x000fca00078e0009 */
        /* <DEDUP_REMOVED lines=8> */
.L_x_197:
[----:B------:R-:W-:Y:S01]  /*2b30*/  LOP3.LUT R21, R11, 0x80000, RZ, 0xfc, !PT ;  /* 0x000800000b157812 */ /* 0x000fe200078efcff */
[----:B------:R-:W-:-:S07]  /*2b40*/  IMAD.MOV.U32 R20, RZ, RZ, R10 ;  /* 0x000000ffff147224 */ /* 0x000fce00078e000a */
.L_x_198:
[----:B------:R-:W-:Y:S01]  /*2b50*/  MOV R10, R0 ;  /* 0x00000000000a7202 */ /* 0x000fe20000000f00 */
[----:B------:R-:W-:Y:S02]  /*2b60*/  IMAD.MOV.U32 R11, RZ, RZ, 0x0 ;  /* 0x00000000ff0b7424 */ /* 0x000fe400078e00ff */
[----:B------:R-:W-:Y:S02]  /*2b70*/  IMAD.MOV.U32 R42, RZ, RZ, R20 ;  /* 0x000000ffff2a7224 */ /* 0x000fe400078e0014 */
[----:B------:R-:W-:Y:S01]  /*2b80*/  IMAD.MOV.U32 R43, RZ, RZ, R21 ;  /* 0x000000ffff2b7224 */ /* 0x000fe200078e0015 */
[----:B------:R-:W-:Y:S06]  /*2b90*/  RET.REL.NODEC R10 `(_Z19phase2_prove_targetILi4EEviiiddddPKijPxPdPi) ;  /* 0xffffffd40a187950 */ /* 0x000fec0003c3ffff */
        .weak           $__internal_3_$__cuda_sm20_div_rn_f64_full
        .type           $__internal_3_$__cuda_sm20_div_rn_f64_full,@function
        .size           $__internal_3_$__cuda_sm20_div_rn_f64_full,(.L_x_435 - $__internal_3_$__cuda_sm20_div_rn_f64_full)
$__internal_3_$__cuda_sm20_div_rn_f64_full:
[C---:B------:R-:W-:Y:S01]  /*2ba0*/  FSETP.GEU.AND P2, PT, |R21|.reuse, 1.469367938527859385e-39, PT ;  /* 0x001000001500780b */ /* 0x040fe20003f4e200 */
[----:B------:R-:W-:Y:S01]  /*2bb0*/  IMAD.MOV.U32 R58, RZ, RZ, 0x1 ;  /* 0x00000001ff3a7424 */ /* 0x000fe200078e00ff */
[----:B------:R-:W-:Y:S01]  /*2bc0*/  LOP3.LUT R14, R21, 0x800fffff, RZ, 0xc0, !PT ;  /* 0x800fffff150e7812 */ /* 0x000fe200078ec0ff */
[----:B------:R-:W-:Y:S01]  /*2bd0*/  IMAD.MOV.U32 R2, RZ, RZ, 0x1ca00000 ;  /* 0x1ca00000ff027424 */ /* 0x000fe200078e00ff */
[C---:B------:R-:W-:Y:S01]  /*2be0*/  FSETP.GEU.AND P4, PT, |R23|.reuse, 1.469367938527859385e-39, PT ;  /* 0x001000001700780b */ /* 0x040fe20003f8e200 */
[----:B------:R-:W-:Y:S01]  /*2bf0*/  BSSY.RECONVERGENT B3, `(.L_x_200) ;  /* 0x0000052000037945 */ /* 0x000fe20003800200 */
[----:B------:R-:W-:Y:S01]  /*2c00*/  LOP3.LUT R15, R14, 0x3ff00000, RZ, 0xfc, !PT ;  /* 0x3ff000000e0f7812 */ /* 0x000fe200078efcff */
[----:B------:R-:W-:Y:S01]  /*2c10*/  IMAD.MOV.U32 R14, RZ, RZ, R20 ;  /* 0x000000ffff0e7224 */ /* 0x000fe200078e0014 */
[----:B------:R-:W-:Y:S02]  /*2c20*/  LOP3.LUT R10, R23, 0x7ff00000, RZ, 0xc0, !PT ;  /* 0x7ff00000170a7812 */ /* 0x000fe400078ec0ff */
[----:B------:R-:W-:-:S03]  /*2c30*/  LOP3.LUT R11, R21, 0x7ff00000, RZ, 0xc0, !PT ;  /* 0x7ff00000150b7812 */ /* 0x000fc600078ec0ff */
[----:B------:R-:W-:Y:S01]  /*2c40*/  @!P2 DMUL R14, R20, 8.98846567431157953865e+307 ;  /* 0x7fe00000140ea828 */ /* 0x000fe20000000000 */
[C---:B------:R-:W-:Y:S01]  /*2c50*/  ISETP.GE.U32.AND P3, PT, R10.reuse, R11, PT ;  /* 0x0000000b0a00720c */ /* 0x040fe20003f66070 */
[----:B------:R-:W-:Y:S02]  /*2c60*/  IMAD.MOV.U32 R0, RZ, RZ, R10 ;  /* 0x000000ffff007224 */ /* 0x000fe400078e000a */
[----:B------:R-:W-:Y:S01]  /*2c70*/  @!P4 LOP3.LUT R51, R21, 0x7ff00000, RZ, 0xc0, !PT ;  /* 0x7ff000001533c812 */ /* 0x000fe200078ec0ff */
[----:B------:R-:W-:Y:S01]  /*2c80*/  @!P4 IMAD.MOV.U32 R50, RZ, RZ, RZ ;  /* 0x000000ffff32c224 */ /* 0x000fe200078e00ff */
[----:B------:R-:W0:Y:S02]  /*2c90*/  MUFU.RCP64H R59, R15 ;  /* 0x0000000f003b7308 */ /* 0x000e240000001800 */
[----:B------:R-:W-:Y:S02]  /*2ca0*/  @!P4 ISETP.GE.U32.AND P5, PT, R10, R51, PT ;  /* 0x000000330a00c20c */ /* 0x000fe40003fa6070 */
[----:B------:R-:W-:-:S02]  /*2cb0*/  @!P2 LOP3.LUT R11, R15, 0x7ff00000, RZ, 0xc0, !PT ;  /* 0x7ff000000f0ba812 */ /* 0x000fc400078ec0ff */
[----:B------:R-:W-:-:S04]  /*2cc0*/  @!P4 SEL R51, R2, 0x63400000, !P5 ;  /* 0x634000000233c807 */ /* 0x000fc80006800000 */
[----:B------:R-:W-:-:S04]  /*2cd0*/  @!P4 LOP3.LUT R51, R51, 0x80000000, R23, 0xf8, !PT ;  /* 0x800000003333c812 */ /* 0x000fc800078ef817 */
[----:B------:R-:W-:Y:S01]  /*2ce0*/  @!P4 LOP3.LUT R51, R51, 0x100000, RZ, 0xfc, !PT ;  /* 0x001000003333c812 */ /* 0x000fe200078efcff */
[----:B0-----:R-:W-:-:S08]  /*2cf0*/  DFMA R62, R58, -R14, 1 ;  /* 0x3ff000003a3e742b */ /* 0x001fd0000000080e */
[----:B------:R-:W-:-:S08]  /*2d00*/  DFMA R62, R62, R62, R62 ;  /* 0x0000003e3e3e722b */ /* 0x000fd0000000003e */
[----:B------:R-:W-:Y:S01]  /*2d10*/  DFMA R62, R58, R62, R58 ;  /* 0x0000003e3a3e722b */ /* 0x000fe2000000003a */
[----:B------:R-:W-:Y:S02]  /*2d20*/  SEL R59, R2, 0x63400000, !P3 ;  /* 0x63400000023b7807 */ /* 0x000fe40005800000 */
[----:B------:R-:W-:Y:S02]  /*2d30*/  MOV R58, R22 ;  /* 0x00000016003a7202 */ /* 0x000fe40000000f00 */
[----:B------:R-:W-:-:S03]  /*2d40*/  LOP3.LUT R59, R59, 0x800fffff, R23, 0xf8, !PT ;  /* 0x800fffff3b3b7812 */ /* 0x000fc600078ef817 */
[----:B------:R-:W-:-:S03]  /*2d50*/  DFMA R64, R62, -R14, 1 ;  /* 0x3ff000003e40742b */ /* 0x000fc6000000080e */
[----:B------:R-:W-:-:S05]  /*2d60*/  @!P4 DFMA R58, R58, 2, -R50 ;  /* 0x400000003a3ac82b */ /* 0x000fca0000000832 */
[----:B------:R-:W-:-:S05]  /*2d70*/  DFMA R64, R62, R64, R62 ;  /* 0x000000403e40722b */ /* 0x000fca000000003e */
[----:B------:R-:W-:-:S03]  /*2d80*/  @!P4 LOP3.LUT R0, R59, 0x7ff00000, RZ, 0xc0, !PT ;  /* 0x7ff000003b00c812 */ /* 0x000fc600078ec0ff */
[----:B------:R-:W-:-:S08]  /*2d90*/  DMUL R50, R64, R58 ;  /* 0x0000003a40327228 */ /* 0x000fd00000000000 */
[----:B------:R-:W-:-:S08]  /*2da0*/  DFMA R62, R50, -R14, R58 ;  /* 0x8000000e323e722b */ /* 0x000fd0000000003a */
[----:B------:R-:W-:Y:S01]  /*2db0*/  DFMA R62, R64, R62, R50 ;  /* 0x0000003e403e722b */ /* 0x000fe20000000032 */
[----:B------:R-:W-:Y:S02]  /*2dc0*/  VIADD R50, R0, 0xffffffff ;  /* 0xffffffff00327836 */ /* 0x000fe40000000000 */
[----:B------:R-:W-:-:S03]  /*2dd0*/  VIADD R51, R11, 0xffffffff ;  /* 0xffffffff0b337836 */ /* 0x000fc60000000000 */
[----:B------:R-:W-:-:S04]  /*2de0*/  ISETP.GT.U32.AND P2, PT, R50, 0x7feffffe, PT ;  /* 0x7feffffe3200780c */ /* 0x000fc80003f44070 */
[----:B------:R-:W-:-:S13]  /*2df0*/  ISETP.GT.U32.OR P2, PT, R51, 0x7feffffe, P2 ;  /* 0x7feffffe3300780c */ /* 0x000fda0001744470 */
[----:B------:R-:W-:Y:S05]  /*2e00*/  @P2 BRA `(.L_x_201) ;  /* 0x00000000006c2947 */ /* 0x000fea0003800000 */
[----:B------:R-:W-:-:S04]  /*2e10*/  LOP3.LUT R11, R21, 0x7ff00000, RZ, 0xc0, !PT ;  /* 0x7ff00000150b7812 */ /* 0x000fc800078ec0ff */
[CC--:B------:R-:W-:Y:S02]  /*2e20*/  VIADDMNMX R0, R10.reuse, -R11.reuse, 0xb9600000, !PT ;  /* 0xb96000000a007446 */ /* 0x0c0fe4000780090b */
[----:B------:R-:W-:Y:S01]  /*2e30*/  ISETP.GE.U32.AND P2, PT, R10, R11, PT ;  /* 0x0000000b0a00720c */ /* 0x000fe20003f46070 */
[----:B------:R-:W-:Y:S01]  /*2e40*/  IMAD.MOV.U32 R10, RZ, RZ, RZ ;  /* 0x000000ffff0a7224 */ /* 0x000fe200078e00ff */
[----:B------:R-:W-:Y:S02]  /*2e50*/  VIMNMX R0, PT, PT, R0, 0x46a00000, PT ;  /* 0x46a0000000007848 */ /* 0x000fe40003fe0100 */
[----:B------:R-:W-:-:S04]  /*2e60*/  SEL R11, R2, 0x63400000, !P2 ;  /* 0x63400000020b7807 */ /* 0x000fc80005000000 */
[----:B------:R-:W-:-:S05]  /*2e70*/  IADD3 R0, PT, PT, -R11, R0, RZ ;  /* 0x000000000b007210 */ /* 0x000fca0007ffe1ff */
[----:B------:R-:W-:-:S06]  /*2e80*/  VIADD R11, R0, 0x7fe00000 ;  /* 0x7fe00000000b7836 */ /* 0x000fcc0000000000 */
[----:B------:R-:W-:-:S10]  /*2e90*/  DMUL R50, R62, R10 ;  /* 0x0000000a3e327228 */ /* 0x000fd40000000000 */
[----:B------:R-:W-:-:S13]  /*2ea0*/  FSETP.GTU.AND P2, PT, |R51|, 1.469367938527859385e-39, PT ;  /* 0x001000003300780b */ /* 0x000fda0003f4c200 */
[----:B------:R-:W-:Y:S05]  /*2eb0*/  @P2 BRA `(.L_x_202) ;  /* 0x0000000000942947 */ /* 0x000fea0003800000 */
[----:B------:R-:W-:-:S06]  /*2ec0*/  DFMA R14, R62, -R14, R58 ;  /* 0x8000000e3e0e722b */ /* 0x000fcc000000003a */
[----:B------:R-:W-:-:S04]  /*2ed0*/  IMAD.MOV.U32 R14, RZ, RZ, RZ ;  /* 0x000000ffff0e7224 */ /* 0x000fc800078e00ff */
[C---:B------:R-:W-:Y:S02]  /*2ee0*/  FSETP.NEU.AND P2, PT, R15.reuse, RZ, PT ;  /* 0x000000ff0f00720b */ /* 0x040fe40003f4d000 */
[----:B------:R-:W-:-:S04]  /*2ef0*/  LOP3.LUT R21, R15, 0x80000000, R21, 0x48, !PT ;  /* 0x800000000f157812 */ /* 0x000fc800078e4815 */
[----:B------:R-:W-:-:S07]  /*2f00*/  LOP3.LUT R15, R21, R11, RZ, 0xfc, !PT ;  /* 0x0000000b150f7212 */ /* 0x000fce00078efcff */
[----:B------:R-:W-:Y:S05]  /*2f10*/  @!P2 BRA `(.L_x_202) ;  /* 0x00000000007ca947 */ /* 0x000fea0003800000 */
[----:B------:R-:W-:Y:S01]  /*2f20*/  IMAD.MOV R11, RZ, RZ, -R0 ;  /* 0x000000ffff0b7224 */ /* 0x000fe200078e0a00 */
[----:B------:R-:W-:Y:S01]  /*2f30*/  MOV R10, RZ ;  /* 0x000000ff000a7202 */ /* 0x000fe20000000f00 */
[----:B------:R-:W-:-:S05]  /*2f40*/  DMUL.RP R14, R62, R14 ;  /* 0x0000000e3e0e7228 */ /* 0x000fca0000008000 */
[----:B------:R-:W-:-:S05]  /*2f50*/  DFMA R10, R50, -R10, R62 ;  /* 0x8000000a320a722b */ /* 0x000fca000000003e */
[----:B------:R-:W-:Y:S02]  /*2f60*/  LOP3.LUT R21, R15, R21, RZ, 0x3c, !PT ;  /* 0x000000150f157212 */ /* 0x000fe400078e3cff */
[----:B------:R-:W-:-:S04]  /*2f70*/  IADD3 R10, PT, PT, -R0, -0x43300000, RZ ;  /* 0xbcd00000000a7810 */ /* 0x000fc80007ffe1ff */
[----:B------:R-:W-:-:S04]  /*2f80*/  FSETP.NEU.AND P2, PT, |R11|, R10, PT ;  /* 0x0000000a0b00720b */ /* 0x000fc80003f4d200 */
[----:B------:R-:W-:Y:S02]  /*2f90*/  FSEL R50, R14, R50, !P2 ;  /* 0x000000320e327208 */ /* 0x000fe40005000000 */
[----:B------:R-:W-:Y:S01]  /*2fa0*/  FSEL R51, R21, R51, !P2 ;  /* 0x0000003315337208 */ /* 0x000fe20005000000 */
[----:B------:R-:W-:Y:S06]  /*2fb0*/  BRA `(.L_x_202) ;  /* 0x0000000000547947 */ /* 0x000fec0003800000 */
.L_x_201:
[----:B------:R-:W-:-:S14]  /*2fc0*/  DSETP.NAN.AND P2, PT, R22, R22, PT ;  /* 0x000000161600722a */ /* 0x000fdc0003f48000 */
[----:B------:R-:W-:Y:S05]  /*2fd0*/  @P2 BRA `(.L_x_203) ;  /* 0x0000000000442947 */ /* 0x000fea0003800000 */
[----:B------:R-:W-:-:S14]  /*2fe0*/  DSETP.NAN.AND P2, PT, R20, R20, PT ;  /* 0x000000141400722a */ /* 0x000fdc0003f48000 */
[----:B------:R-:W-:Y:S05]  /*2ff0*/  @P2 BRA `(.L_x_204) ;  /* 0x0000000000302947 */ /* 0x000fea0003800000 */
[----:B------:R-:W-:Y:S01]  /*3000*/  ISETP.NE.AND P2, PT, R0, R11, PT ;  /* 0x0000000b0000720c */ /* 0x000fe20003f45270 */
[----:B------:R-:W-:Y:S02]  /*3010*/  IMAD.MOV.U32 R50, RZ, RZ, 0x0 ;  /* 0x00000000ff327424 */ /* 0x000fe400078e00ff */
[----:B------:R-:W-:-:S10]  /*3020*/  IMAD.MOV.U32 R51, RZ, RZ, -0x80000 ;  /* 0xfff80000ff337424 */ /* 0x000fd400078e00ff */
[----:B------:R-:W-:Y:S05]  /*3030*/  @!P2 BRA `(.L_x_202) ;  /* 0x000000000034a947 */ /* 0x000fea0003800000 */
[----:B------:R-:W-:Y:S02]  /*3040*/  ISETP.NE.AND P2, PT, R0, 0x7ff00000, PT ;  /* 0x7ff000000000780c */ /* 0x000fe40003f45270 */
[----:B------:R-:W-:Y:S02]  /*3050*/  LOP3.LUT R51, R23, 0x80000000, R21, 0x48, !PT ;  /* 0x8000000017337812 */ /* 0x000fe400078e4815 */
[----:B------:R-:W-:-:S13]  /*3060*/  ISETP.EQ.OR P2, PT, R11, RZ, !P2 ;  /* 0x000000ff0b00720c */ /* 0x000fda0005742670 */
[----:B------:R-:W-:Y:S01]  /*3070*/  @P2 LOP3.LUT R0, R51, 0x7ff00000, RZ, 0xfc, !PT ;  /* 0x7ff0000033002812 */ /* 0x000fe200078efcff */
[----:B------:R-:W-:Y:S02]  /*3080*/  @!P2 IMAD.MOV.U32 R50, RZ, RZ, RZ ;  /* 0x000000ffff32a224 */ /* 0x000fe400078e00ff */
[----:B------:R-:W-:Y:S01]  /*3090*/  @P2 IMAD.MOV.U32 R50, RZ, RZ, RZ ;  /* 0x000000ffff322224 */ /* 0x000fe200078e00ff */
[----:B------:R-:W-:Y:S01]  /*30a0*/  @P2 MOV R51, R0 ;  /* 0x0000000000332202 */ /* 0x000fe20000000f00 */
[----:B------:R-:W-:Y:S06]  /*30b0*/  BRA `(.L_x_202) ;  /* 0x0000000000147947 */ /* 0x000fec0003800000 */
.L_x_204:
[----:B------:R-:W-:Y:S01]  /*30c0*/  LOP3.LUT R51, R21, 0x80000, RZ, 0xfc, !PT ;  /* 0x0008000015337812 */ /* 0x000fe200078efcff */
[----:B------:R-:W-:Y:S01]  /*30d0*/  IMAD.MOV.U32 R50, RZ, RZ, R20 ;  /* 0x000000ffff327224 */ /* 0x000fe200078e0014 */
[----:B------:R-:W-:Y:S06]  /*30e0*/  BRA `(.L_x_202) ;  /* 0x0000000000087947 */ /* 0x000fec0003800000 */
.L_x_203:
[----:B------:R-:W-:Y:S01]  /*30f0*/  LOP3.LUT R51, R23, 0x80000, RZ, 0xfc, !PT ;  /* 0x0008000017337812 */ /* 0x000fe200078efcff */
[----:B------:R-:W-:-:S07]  /*3100*/  IMAD.MOV.U32 R50, RZ, RZ, R22 ;  /* 0x000000ffff327224 */ /* 0x000fce00078e0016 */
.L_x_202:
[----:B------:R-:W-:Y:S05]  /*3110*/  BSYNC.RECONVERGENT B3 ;  /* 0x0000000000037941 */ /* 0x000fea0003800200 */
.L_x_200:
[----:B------:R-:W-:Y:S01]  /*3120*/  IMAD.MOV.U32 R10, RZ, RZ, R4 ;  /* 0x000000ffff0a7224 */ /* 0x000fe200078e0004 */
[----:B------:R-:W-:Y:S01]  /*3130*/  MOV R15, R51 ;  /* 0x00000033000f7202 */ /* 0x000fe20000000f00 */
[----:B------:R-:W-:Y:S02]  /*3140*/  IMAD.MOV.U32 R11, RZ, RZ, 0x0 ;  /* 0x00000000ff0b7424 */ /* 0x000fe400078e00ff */
[----:B------:R-:W-:Y:S02]  /*3150*/  IMAD.MOV.U32 R14, RZ, RZ, R50 ;  /* 0x000000ffff0e7224 */ /* 0x000fe400078e0032 */
[----:B------:R-:W-:Y:S05]  /*3160*/  RET.REL.NODEC R10 `(_Z19phase2_prove_targetILi4EEviiiddddPKijPxPdPi) ;  /* 0xffffffcc0aa47950 */ /* 0x000fea0003c3ffff */
.L_x_205:
        /* <DEDUP_REMOVED lines=9> */
.L_x_435:


//--------------------- .text._Z15phase2_find_minILi6EEviiiddPKijPdPi --------------------------
	.section	.text._Z15phase2_find_minILi6EEviiiddPKijPdPi,"ax",@progbits
	.align	128
        .global         _Z15phase2_find_minILi6EEviiiddPKijPdPi
        .type           _Z15phase2_find_minILi6EEviiiddPKijPdPi,@function
        .size           _Z15phase2_find_minILi6EEviiiddPKijPdPi,(.L_x_437 - _Z15phase2_find_minILi6EEviiiddPKijPdPi)
        .other          _Z15phase2_find_minILi6EEviiiddPKijPdPi,@"STO_CUDA_ENTRY STV_DEFAULT"
_Z15phase2_find_minILi6EEviiiddPKijPdPi:
.text._Z15phase2_find_minILi6EEviiiddPKijPdPi:
[----:B------:R-:W-:Y:S01]  /*0000*/  LDC R1, c[0x0][0x37c] ;  /* 0x0000df00ff017b82 */ /* 0x000fe20000000800 */
[----:B------:R-:W0:Y:S01]  /*0010*/  S2R R3, SR_CTAID.X ;  /* 0x0000000000037919 */ /* 0x000e220000002500 */
[----:B------:R-:W0:Y:S01]  /*0020*/  LDCU UR6, c[0x0][0x360] ;  /* 0x00006c00ff0677ac */ /* 0x000e220008000800 */
[----:B------:R-:W-:Y:S01]  /*0030*/  BSSY.RECONVERGENT B0, `(.L_x_206) ;  /* 0x000025a000007945 */ /* 0x000fe20003800200 */
[----:B------:R-:W-:Y:S01]  /*0040*/  IMAD.MOV.U32 R6, RZ, RZ, 0x39a08cea ;  /* 0x39a08ceaff067424 */ /* 0x000fe200078e00ff */
[----:B------:R-:W0:Y:S01]  /*0050*/  S2R R4, SR_TID.X ;  /* 0x0000000000047919 */ /* 0x000e220000002100 */
[----:B------:R-:W1:Y:S01]  /*0060*/  LDCU UR7, c[0x0][0x3a8] ;  /* 0x00007500ff0777ac */ /* 0x000e620008000800 */
[----:B------:R-:W-:Y:S01]  /*0070*/  IMAD.MOV.U32 R7, RZ, RZ, 0x46293e59 ;  /* 0x46293e59ff077424 */ /* 0x000fe200078e00ff */
[----:B------:R-:W-:Y:S02]  /*0080*/  CS2R R12, SRZ ;  /* 0x00000000000c7805 */ /* 0x000fe4000001ff00 */
[----:B------:R-:W-:Y:S01]  /*0090*/  CS2R R14, SRZ ;  /* 0x00000000000e7805 */ /* 0x000fe2000001ff00 */
[----:B------:R-:W2:Y:S01]  /*00a0*/  LDCU.64 UR4, c[0x0][0x358] ;  /* 0x00006b00ff0477ac */ /* 0x000ea20008000a00 */
        /* <DEDUP_REMOVED lines=9> */
[----:B------:R-:W4:Y:S04]  /*0140*/  LDG.E.CONSTANT R15, desc[UR4][R6.64+0xc] ;  /* 0x00000c04060f7981 */ /* 0x000f28000c1e9900 */
[----:B------:R-:W5:Y:S04]  /*0150*/  LDG.E.CONSTANT R14, desc[UR4][R6.64+0x8] ;  /* 0x00000804060e7981 */ /* 0x000f68000c1e9900 */
[----:B------:R-:W5:Y:S01]  /*0160*/  LDG.E.CONSTANT R16, desc[UR4][R6.64+0x10] ;  /* 0x0000100406107981 */ /* 0x000f62000c1e9900 */
[----:B-1----:R-:W0:Y:S01]  /*0170*/  I2F.F64 R62, UR6 ;  /* 0x00000006003e7d12 */ /* 0x002e220008201c00 */
[----:B------:R-:W1:Y:S01]  /*0180*/  LDCU UR6, c[0x0][0x380] ;  /* 0x00007000ff0677ac */ /* 0x000e620008000800 */
[----:B0-----:R-:W-:-:S06]  /*0190*/  DMUL R62, R62, R62 ;  /* 0x0000003e3e3e7228 */ /* 0x001fcc0000000000 */
[----:B------:R-:W0:Y:S04]  /*01a0*/  MUFU.RCP64H R29, R63 ;  /* 0x0000003f001d7308 */ /* 0x000e280000001800 */
[----:B------:R-:W-:-:S06]  /*01b0*/  VIADD R28, R63, 0x300402 ;  /* 0x003004023f1c7836 */ /* 0x000fcc0000000000 */
[----:B0-----:R-:W-:-:S08]  /*01c0*/  DFMA R8, -R62, R28, 1 ;  /* 0x3ff000003e08742b */ /* 0x001fd0000000011c */
[----:B------:R-:W-:-:S08]  /*01d0*/  DFMA R60, R8, R8, R8 ;  /* 0x00000008083c722b */ /* 0x000fd00000000008 */
[----:B------:R-:W-:-:S08]  /*01e0*/  DFMA R60, R28, R60, R28 ;  /* 0x0000003c1c3c722b */ /* 0x000fd0000000001c */
[----:B------:R-:W-:-:S08]  /*01f0*/  DFMA R64, -R62, R60, 1 ;  /* 0x3ff000003e40742b */ /* 0x000fd0000000013c */
[----:B------:R-:W-:Y:S01]  /*0200*/  DFMA R60, R60, R64, R60 ;  /* 0x000000403c3c722b */ /* 0x000fe2000000003c */
[----:B--2---:R-:W-:Y:S01]  /*0210*/  IMAD.WIDE R24, R12, 0x2, RZ ;  /* 0x000000020c187825 */ /* 0x004fe200078e02ff */
[----:B---3--:R-:W-:-:S03]  /*0220*/  SHF.R.S32.HI R5, RZ, 0x1f, R13 ;  /* 0x0000001fff057819 */ /* 0x008fc6000001140d */
[----:B------:R-:W-:Y:S01]  /*0230*/  IMAD R0, R25, R13, RZ ;  /* 0x0000000d19007224 */ /* 0x000fe200078e02ff */
[----:B----4-:R-:W-:-:S03]  /*0240*/  SHF.R.S32.HI R49, RZ, 0x1f, R15 ;  /* 0x0000001fff317819 */ /* 0x010fc6000001140f */
[----:B------:R-:W-:Y:S02]  /*0250*/  IMAD R29, R24, R5, R0 ;  /* 0x00000005181d7224 */ /* 0x000fe400078e0200 */
[----:B------:R-:W-:Y:S02]  /*0260*/  IMAD R0, R25, R15, RZ ;  /* 0x0000000f19007224 */ /* 0x000fe400078e02ff */
[----:B------:R-:W-:Y:S01]  /*0270*/  IMAD.WIDE R10, R13, 0x2, RZ ;  /* 0x000000020d0a7825 */ /* 0x000fe200078e02ff */
[----:B-----5:R-:W-:-:S03]  /*0280*/  SHF.R.S32.HI R41, RZ, 0x1f, R14 ;  /* 0x0000001fff297819 */ /* 0x020fc6000001140e */
[-C--:B------:R-:W-:Y:S02]  /*0290*/  IMAD R31, R25, R14.reuse, RZ ;  /* 0x0000000e191f7224 */ /* 0x080fe400078e02ff */
[C---:B------:R-:W-:Y:S02]  /*02a0*/  IMAD R5, R24.reuse, R49, R0 ;  /* 0x0000003118057224 */ /* 0x040fe400078e0200 */
[----:B------:R-:W-:Y:S02]  /*02b0*/  IMAD R0, R11, R14, RZ ;  /* 0x0000000e0b007224 */ /* 0x000fe400078e02ff */
[-C--:B------:R-:W-:Y:S02]  /*02c0*/  IMAD R31, R24, R41.reuse, R31 ;  /* 0x00000029181f7224 */ /* 0x080fe400078e021f */
[----:B------:R-:W-:Y:S01]  /*02d0*/  IMAD R41, R10, R41, R0 ;  /* 0x000000290a297224 */ /* 0x000fe200078e0200 */
[C---:B------:R-:W-:Y:S01]  /*02e0*/  IADD3 R0, PT, PT, R14.reuse, R13, R12 ;  /* 0x0000000d0e007210 */ /* 0x040fe20007ffe00c */
[----:B------:R-:W-:-:S03]  /*02f0*/  IMAD.WIDE R34, R14, 0x2, RZ ;  /* 0x000000020e227825 */ /* 0x000fc600078e02ff */
[-C--:B------:R-:W-:Y:S01]  /*0300*/  IADD3 R0, PT, PT, R16, R15.reuse, R0 ;  /* 0x0000000f10007210 */ /* 0x080fe20007ffe000 */
[----:B------:R-:W-:-:S03]  /*0310*/  IMAD R2, R11, R15, RZ ;  /* 0x0000000f0b027224 */ /* 0x000fc600078e02ff */
[----:B-1----:R-:W-:Y:S01]  /*0320*/  IADD3 R17, PT, PT, -R0, UR6, RZ ;  /* 0x0000000600117c10 */ /* 0x002fe2000fffe1ff */
[----:B------:R-:W-:Y:S01]  /*0330*/  IMAD R6, R35, R15, RZ ;  /* 0x0000000f23067224 */ /* 0x000fe200078e02ff */
[----:B------:R-:W-:Y:S01]  /*0340*/  SHF.R.S32.HI R55, RZ, 0x1f, R16 ;  /* 0x0000001fff377819 */ /* 0x000fe20000011410 */
[----:B------:R-:W-:Y:S01]  /*0350*/  IMAD.WIDE R8, R15, 0x2, RZ ;  /* 0x000000020f087825 */ /* 0x000fe200078e02ff */
[----:B------:R-:W-:-:S03]  /*0360*/  SHF.R.S32.HI R7, RZ, 0x1f, R17 ;  /* 0x0000001fff077819 */ /* 0x000fc60000011411 */
[----:B------:R-:W-:-:S04]  /*0370*/  IMAD.WIDE.U32 R18, R24, R15, RZ ;  /* 0x0000000f18127225 */ /* 0x000fc800078e00ff */
[----:B------:R-:W-:Y:S02]  /*0380*/  IMAD R37, R10, R49, R2 ;  /* 0x000000310a257224 */ /* 0x000fe400078e0202 */
[C---:B------:R-:W-:Y:S02]  /*0390*/  IMAD R0, R25.reuse, R17, RZ ;  /* 0x0000001119007224 */ /* 0x040fe400078e02ff */
[----:B------:R-:W-:Y:S02]  /*03a0*/  IMAD R49, R34, R49, R6 ;  /* 0x0000003122317224 */ /* 0x000fe400078e0206 */
[-C--:B------:R-:W-:Y:S02]  /*03b0*/  IMAD R2, R25, R16.reuse, RZ ;  /* 0x0000001019027224 */ /* 0x080fe400078e02ff */
[-C--:B------:R-:W-:Y:S02]  /*03c0*/  IMAD R6, R11, R16.reuse, RZ ;  /* 0x000000100b067224 */ /* 0x080fe400078e02ff */
[----:B------:R-:W-:-:S02]  /*03d0*/  IMAD R30, R35, R16, RZ ;  /* 0x00000010231e7224 */ /* 0x000fc400078e02ff */
[----:B------:R-:W-:Y:S02]  /*03e0*/  IMAD R32, R9, R16, RZ ;  /* 0x0000001009207224 */ /* 0x000fe400078e02ff */
[----:B------:R-:W-:Y:S02]  /*03f0*/  IMAD.IADD R19, R19, 0x1, R5 ;  /* 0x0000000113137824 */ /* 0x000fe400078e0205 */
[----:B------:R-:W-:-:S04]  /*0400*/  IMAD.WIDE.U32 R22, R24, R17, RZ ;  /* 0x0000001118167225 */ /* 0x000fc800078e00ff */
[C---:B------:R-:W-:Y:S02]  /*0410*/  IMAD R33, R24.reuse, R7, R0 ;  /* 0x0000000718217224 */ /* 0x040fe400078e0200 */
[----:B------:R-:W-:Y:S02]  /*0420*/  IMAD R5, R24, R55, R2 ;  /* 0x0000003718057224 */ /* 0x000fe400078e0202 */
[----:B------:R-:W-:Y:S02]  /*0430*/  IMAD R2, R11, R17, RZ ;  /* 0x000000110b027224 */ /* 0x000fe400078e02ff */
[-C--:B------:R-:W-:Y:S02]  /*0440*/  IMAD R43, R10, R55.reuse, R6 ;  /* 0x000000370a2b7224 */ /* 0x080fe400078e0206 */
[----:B------:R-:W-:Y:S02]  /*0450*/  IMAD R47, R34, R55, R30 ;  /* 0x00000037222f7224 */ /* 0x000fe400078e021e */
[----:B------:R-:W-:-:S04]  /*0460*/  IMAD.WIDE.U32 R20, R24, R16, RZ ;  /* 0x0000001018147225 */ /* 0x000fc800078e00ff */
[----:B------:R-:W-:Y:S02]  /*0470*/  IMAD R55, R8, R55, R32 ;  /* 0x0000003708377224 */ /* 0x000fe400078e0220 */
[----:B------:R-:W-:Y:S02]  /*0480*/  IMAD.IADD R33, R23, 0x1, R33 ;  /* 0x0000000117217824 */ /* 0x000fe400078e0221 */
[----:B------:R-:W-:Y:S02]  /*0490*/  IMAD.MOV.U32 R32, RZ, RZ, R22 ;  /* 0x000000ffff207224 */ /* 0x000fe400078e0016 */
[----:B------:R-:W-:-:S04]  /*04a0*/  IMAD.WIDE R22, R13, R13, RZ ;  /* 0x0000000d0d167225 */ /* 0x000fc800078e02ff */
[----:B------:R-:W-:-:S04]  /*04b0*/  IMAD.WIDE.U32 R26, R10, R17, RZ ;  /* 0x000000110a1a7225 */ /* 0x000fc800078e00ff */
[----:B------:R-:W-:Y:S02]  /*04c0*/  IMAD R39, R10, R7, R2 ;  /* 0x000000070a277224 */ /* 0x000fe400078e0202 */
[----:B------:R-:W-:Y:S02]  /*04d0*/  IMAD.IADD R21, R21, 0x1, R5 ;  /* 0x0000000115157824 */ /* 0x000fe400078e0205 */
[----:B------:R-:W-:Y:S02]  /*04e0*/  IMAD.IADD R39, R27, 0x1, R39 ;  /* 0x000000011b277824 */ /* 0x000fe400078e0227 */
[----:B------:R-:W-:Y:S02]  /*04f0*/  IMAD.MOV.U32 R38, RZ, RZ, R26 ;  /* 0x000000ffff267224 */ /* 0x000fe400078e001a */
[----:B------:R-:W-:-:S04]  /*0500*/  IMAD.WIDE.U32 R26, R15, R10, R20 ;  /* 0x0000000a0f1a7225 */ /* 0x000fc800078e0014 */
[----:B------:R-:W-:-:S04]  /*0510*/  IMAD.WIDE.U32 R22, R14, R24, R22 ;  /* 0x000000180e167225 */ /* 0x000fc800078e0016 */
[----:B------:R-:W-:-:S04]  /*0520*/  IMAD.WIDE R20, R12, R12, RZ ;  /* 0x0000000c0c147225 */ /* 0x000fc800078e02ff */
[----:B------:R-:W-:-:S04]  /*0530*/  IMAD.WIDE.U32 R24, R24, R13, RZ ;  /* 0x0000000d18187225 */ /* 0x000fc800078e00ff */
[----:B------:R-:W-:Y:S01]  /*0540*/  IMAD.MOV.U32 R36, RZ, RZ, R26 ;  /* 0x000000ffff247224 */ /* 0x000fe200078e001a */
[----:B------:R-:W-:Y:S01]  /*0550*/  IADD3 R26, P0, PT, R20, R24, RZ ;  /* 0x00000018141a7210 */ /* 0x000fe20007f1e0ff */
[----:B------:R-:W-:Y:S02]  /*0560*/  IMAD.IADD R29, R25, 0x1, R29 ;  /* 0x00000001191d7824 */ /* 0x000fe400078e021d */
[----:B------:R-:W-:-:S04]  /*0570*/  IMAD.WIDE.U32 R18, R14, R10, R18 ;  /* 0x0000000a0e127225 */ /* 0x000fc800078e0012 */
[----:B------:R-:W-:Y:S01]  /*0580*/  IMAD.WIDE.U32 R10, R16, R10, R32 ;  /* 0x0000000a100a7225 */ /* 0x000fe200078e0020 */
[----:B------:R-:W-:-:S03]  /*0590*/  IADD3 R32, P1, PT, R26, R22, RZ ;  /* 0x000000161a207210 */ /* 0x000fc60007f3e0ff */
[----:B------:R-:W-:Y:S02]  /*05a0*/  IMAD.IADD R37, R27, 0x1, R37 ;  /* 0x000000011b257824 */ /* 0x000fe400078e0225 */
[----:B------:R-:W-:-:S04]  /*05b0*/  IMAD.WIDE.U32 R38, R16, R34, R38 ;  /* 0x0000002210267225 */ /* 0x000fc800078e0026 */
[----:B------:R-:W-:Y:S02]  /*05c0*/  IMAD.IADD R31, R23, 0x1, R31 ;  /* 0x00000001171f7824 */ /* 0x000fe400078e021f */
[----:B------:R-:W-:Y:S02]  /*05d0*/  IMAD.X R27, R21, 0x1, R29, P0 ;  /* 0x00000001151b7824 */ /* 0x000fe400000e061d */
[----:B------:R-:W-:Y:S02]  /*05e0*/  IMAD R0, R35, R17, RZ ;  /* 0x0000001123007224 */ /* 0x000fe400078e02ff */
[----:B------:R-:W-:Y:S02]  /*05f0*/  IMAD.IADD R11, R11, 0x1, R43 ;  /* 0x000000010b0b7824 */ /* 0x000fe400078e022b */
[----:B------:R-:W-:Y:S01]  /*0600*/  IMAD.MOV.U32 R46, RZ, RZ, R38 ;  /* 0x000000ffff2e7224 */ /* 0x000fe200078e0026 */
[----:B------:R-:W-:Y:S01]  /*0610*/  IADD3 R38, P0, PT, R32, R18, RZ ;  /* 0x0000001220267210 */ /* 0x000fe20007f1e0ff */
[----:B------:R-:W-:-:S04]  /*0620*/  IMAD.WIDE R36, R14, R14, R36 ;  /* 0x0000000e0e247225 */ /* 0x000fc800078e0224 */
[----:B------:R-:W-:Y:S02]  /*0630*/  IMAD.X R33, R27, 0x1, R31, P1 ;  /* 0x000000011b217824 */ /* 0x000fe400008e061f */
[----:B------:R-:W-:Y:S02]  /*0640*/  IMAD.IADD R41, R19, 0x1, R41 ;  /* 0x0000000113297824 */ /* 0x000fe400078e0229 */
[----:B------:R-:W-:Y:S01]  /*0650*/  IMAD.WIDE.U32 R50, R34, R17, RZ ;  /* 0x0000001122327225 */ /* 0x000fe200078e00ff */
[----:B------:R-:W-:-:S03]  /*0660*/  IADD3 R44, P1, PT, R36, R38, RZ ;  /* 0x00000026242c7210 */ /* 0x000fc60007f3e0ff */
[----:B------:R-:W-:Y:S02]  /*0670*/  IMAD R5, R34, R7, R0 ;  /* 0x0000000722057224 */ /* 0x000fe400078e0200 */
[----:B------:R-:W-:Y:S02]  /*0680*/  IMAD.IADD R47, R39, 0x1, R47 ;  /* 0x00000001272f7824 */ /* 0x000fe400078e022f */
[----:B------:R-:W-:-:S04]  /*0690*/  IMAD.WIDE.U32 R34, R15, R34, R10 ;  /* 0x000000220f227225 */ /* 0x000fc800078e000a */
[----:B------:R-:W-:Y:S02]  /*06a0*/  IMAD.X R39, R33, 0x1, R41, P0 ;  /* 0x0000000121277824 */ /* 0x000fe400000e0629 */
[----:B------:R-:W-:Y:S01]  /*06b0*/  IMAD.IADD R51, R51, 0x1, R5 ;  /* 0x0000000133337824 */ /* 0x000fe200078e0205 */
[----:B------:R-:W-:Y:S01]  /*06c0*/  IADD3 R5, P0, PT, R44, R34, RZ ;  /* 0x000000222c057210 */ /* 0x000fe20007f1e0ff */
[----:B------:R-:W-:-:S04]  /*06d0*/  IMAD.WIDE R46, R15, R15, R46 ;  /* 0x0000000f0f2e7225 */ /* 0x000fc800078e022e */
[----:B------:R-:W-:Y:S02]  /*06e0*/  IMAD R0, R9, R17, RZ ;  /* 0x0000001109007224 */ /* 0x000fe400078e02ff */
[----:B------:R-:W-:-:S04]  /*06f0*/  IMAD.WIDE R42, R16, R16, RZ ;  /* 0x00000010102a7225 */ /* 0x000fc800078e02ff */
[----:B------:R-:W-:Y:S02]  /*0700*/  IMAD.X R45, R37, 0x1, R39, P1 ;  /* 0x00000001252d7824 */ /* 0x000fe400008e0627 */
[----:B------:R-:W-:Y:S01]  /*0710*/  IMAD.IADD R49, R35, 0x1, R49 ;  /* 0x0000000123317824 */ /* 0x000fe200078e0231 */
[----:B------:R-:W-:Y:S01]  /*0720*/  IADD3 R6, P1, PT, R46, R5, RZ ;  /* 0x000000052e067210 */ /* 0x000fe20007f3e0ff */
[----:B------:R-:W-:-:S04]  /*0730*/  IMAD.WIDE.U32 R50, R16, R8, R50 ;  /* 0x0000000810327225 */ /* 0x000fc800078e0032 */
[----:B------:R-:W-:Y:S02]  /*0740*/  IMAD R57, R8, R7, R0 ;  /* 0x0000000708397224 */ /* 0x000fe400078e0200 */
[----:B------:R-:W-:Y:S02]  /*0750*/  IMAD.X R7, R45, 0x1, R49, P0 ;  /* 0x000000012d077824 */ /* 0x000fe400000e0631 */
[----:B------:R-:W-:Y:S01]  /*0760*/  IMAD.WIDE.U32 R42, R17, R8, R42 ;  /* 0x00000008112a7225 */ /* 0x000fe200078e002a */
[----:B------:R-:W-:-:S03]  /*0770*/  IADD3 R8, P0, PT, R6, R50, RZ ;  /* 0x0000003206087210 */ /* 0x000fc60007f1e0ff */
[----:B------:R-:W-:Y:S02]  /*0780*/  IMAD.IADD R55, R51, 0x1, R55 ;  /* 0x0000000133377824 */ /* 0x000fe400078e0237 */
[----:B------:R-:W-:Y:S02]  /*0790*/  IMAD.X R9, R47, 0x1, R7, P1 ;  /* 0x000000012f097824 */ /* 0x000fe400008e0607 */
[----:B------:R-:W-:Y:S01]  /*07a0*/  IMAD.WIDE R66, R16, R17, RZ ;  /* 0x0000001110427225 */ /* 0x000fe200078e02ff */
[----:B------:R-:W-:-:S03]  /*07b0*/  IADD3 R10, P1, PT, R8, R42, RZ ;  /* 0x0000002a080a7210 */ /* 0x000fc60007f3e0ff */
[----:B------:R-:W-:Y:S01]  /*07c0*/  IMAD.X R11, R9, 0x1, R55, P0 ;  /* 0x00000001090b7824 */ /* 0x000fe200000e0637 */
[----:B------:R-:W-:Y:S01]  /*07d0*/  FSETP.GEU.AND P0, PT, |R28|, 5.8789094863358348022e-39, PT ;  /* 0x004004021c00780b */ /* 0x000fe20003f0e200 */
[C---:B------:R-:W-:Y:S02]  /*07e0*/  IMAD.SHL.U32 R52, R66.reuse, 0x2, RZ ;  /* 0x0000000242347824 */ /* 0x040fe400078e00ff */
[----:B------:R-:W-:Y:S01]  /*07f0*/  IMAD.IADD R57, R43, 0x1, R57 ;  /* 0x000000012b397824 */ /* 0x000fe200078e0239 */
[----:B------:R-:W-:Y:S01]  /*0800*/  SHF.L.U64.HI R53, R66, 0x1, R67 ;  /* 0x0000000142357819 */ /* 0x000fe20000010243 */
[----:B------:R-:W-:Y:S01]  /*0810*/  IMAD.WIDE R58, R17, R17, RZ ;  /* 0x00000011113a7225 */ /* 0x000fe200078e02ff */
[----:B------:R-:W-:-:S03]  /*0820*/  IADD3 R81, P2, PT, R10, R52, RZ ;  /* 0x000000340a517210 */ /* 0x000fc60007f5e0ff */
[----:B------:R-:W-:Y:S01]  /*0830*/  IMAD.X R83, R11, 0x1, R57, P1 ;  /* 0x000000010b537824 */ /* 0x000fe200008e0639 */
[----:B------:R-:W-:-:S03]  /*0840*/  IADD3 R85, P1, PT, R58, R81, RZ ;  /* 0x000000513a557210 */ /* 0x000fc60007f3e0ff */
[----:B------:R-:W-:-:S04]  /*0850*/  IMAD.X R80, R83, 0x1, R53, P2 ;  /* 0x0000000153507824 */ /* 0x000fc800010e0635 */
[----:B------:R-:W-:Y:S01]  /*0860*/  IMAD.X R82, R59, 0x1, R80, P1 ;  /* 0x000000013b527824 */ /* 0x000fe200008e0650 */
[----:B------:R-:W-:Y:S06]  /*0870*/  @P0 BRA `(.L_x_208) ;  /* 0x0000000000180947 */ /* 0x000fec0003800000 */
[----:B------:R-:W-:-:S05]  /*0880*/  LOP3.LUT R0, R63, 0x7fffffff, RZ, 0xc0, !PT ;  /* 0x7fffffff3f007812 */ /* 0x000fca00078ec0ff */
[----:B------:R-:W-:Y:S01]  /*0890*/  VIADD R64, R0, 0xfff00000 ;  /* 0xfff0000000407836 */ /* 0x000fe20000000000 */
[----:B------:R-:W-:-:S07]  /*08a0*/  MOV R0, 0x8c0 ;  /* 0x000008c000007802 */ /* 0x000fce0000000f00 */
[----:B------:R-:W-:Y:S05]  /*08b0*/  CALL.REL.NOINC `($__internal_4_$__cuda_sm20_dblrcp_rn_slowpath_v3) ;  /* 0x00000028008c7944 */ /* 0x000fea0003c00000 */
[----:B------:R-:W-:Y:S02]  /*08c0*/  IMAD.MOV.U32 R60, RZ, RZ, R62 ;  /* 0x000000ffff3c7224 */ /* 0x000fe400078e003e */
[----:B------:R-:W-:-:S07]  /*08d0*/  IMAD.MOV.U32 R61, RZ, RZ, R63 ;  /* 0x000000ffff3d7224 */ /* 0x000fce00078e003f */
.L_x_208:
        /* <DEDUP_REMOVED lines=21> */
[----:B------:R-:W-:Y:S02]  /*0a30*/  IMAD.MOV.U32 R68, RZ, RZ, R60 ;  /* 0x000000ffff447224 */ /* 0x000fe400078e003c */
[----:B------:R-:W-:-:S07]  /*0a40*/  IMAD.MOV.U32 R69, RZ, RZ, R61 ;  /* 0x000000ffff457224 */ /* 0x000fce00078e003d */
[----:B------:R-:W-:Y:S05]  /*0a50*/  CALL.REL.NOINC `($__internal_5_$__cuda_sm20_div_rn_f64_full) ;  /* 0x0000002800c47944 */ /* 0x000fea0003c00000 */
.L_x_210:
[----:B------:R-:W-:Y:S05]  /*0a60*/  BSYNC.RECONVERGENT B1 ;  /* 0x0000000000017941 */ /* 0x000fea0003800200 */
.L_x_209:
[----:B------:R-:W0:Y:S01]  /*0a70*/  I2F.F64.S64 R70, R44 ;  /* 0x0000002c00467312 */ /* 0x000e220000301c00 */
[----:B------:R-:W-:Y:S01]  /*0a80*/  DMUL R68, R62, 5 ;  /* 0x401400003e447828 */ /* 0x000fe20000000000 */
[----:B------:R-:W-:Y:S01]  /*0a90*/  IADD3 R64, P0, PT, -R20, R5, RZ ;  /* 0x0000000514407210 */ /* 0x000fe20007f1e1ff */
[----:B------:R-:W-:Y:S01]  /*0aa0*/  IMAD.MOV.U32 R76, RZ, RZ, 0x1 ;  /* 0x00000001ff4c7424 */ /* 0x000fe200078e00ff */
[----:B------:R-:W-:Y:S01]  /*0ab0*/  BSSY.RECONVERGENT B1, `(.L_x_211) ;  /* 0x0000049000017945 */ /* 0x000fe20003800200 */
[----:B------:R-:W-:Y:S02]  /*0ac0*/  IMAD.MOV.U32 R0, RZ, RZ, RZ ;  /* 0x000000ffff007224 */ /* 0x000fe400078e00ff */
[----:B------:R-:W-:Y:S01]  /*0ad0*/  IMAD.X R65, R7, 0x1, ~R21, P0 ;  /* 0x0000000107417824 */ /* 0x000fe200000e0e15 */
[----:B------:R-:W1:Y:S01]  /*0ae0*/  MUFU.RCP64H R77, R69 ;  /* 0x00000045004d7308 */ /* 0x000e620000001800 */
[----:B------:R-:W-:Y:S01]  /*0af0*/  IADD3 R72, P0, PT, R6, -R26, RZ ;  /* 0x8000001a06487210 */ /* 0x000fe20007f1e0ff */
[----:B------:R-:W-:-:S04]  /*0b00*/  IMAD.MOV.U32 R78, RZ, RZ, RZ ;  /* 0x000000ffff4e7224 */ /* 0x000fc800078e00ff */
[----:B------:R-:W-:Y:S01]  /*0b10*/  IMAD.X R73, R9, 0x1, ~R27, P0 ;  /* 0x0000000109497824 */ /* 0x000fe200000e0e1b */
[----:B0-----:R-:W-:Y:S01]  /*0b20*/  DMUL R70, R70, R66 ;  /* 0x0000004246467228 */ /* 0x001fe20000000000 */
[----:B------:R-:W0:Y:S01]  /*0b30*/  I2F.F64.S64 R64, R64 ;  /* 0x0000004000407312 */ /* 0x000e220000301c00 */
[----:B------:R-:W-:-:S06]  /*0b40*/  IADD3 R74, P0, PT, R8, -R32, RZ ;  /* 0x80000020084a7210 */ /* 0x000fcc0007f1e0ff */
[----:B------:R-:W-:Y:S01]  /*0b50*/  DSETP.MAX.AND P1, P2, RZ, R70, PT ;  /* 0x00000046ff00722a */ /* 0x000fe20003a2f000 */
[----:B------:R-:W2:Y:S01]  /*0b60*/  I2F.F64.S64 R72, R72 ;  /* 0x0000004800487312 */ /* 0x000ea20000301c00 */
[----:B------:R-:W-:Y:S02]  /*0b70*/  IMAD.MOV.U32 R79, RZ, RZ, R70 ;  /* 0x000000ffff4f7224 */ /* 0x000fe400078e0046 */
[----:B------:R-:W-:Y:S01]  /*0b80*/  IMAD.MOV.U32 R75, RZ, RZ, R71 ;  /* 0x000000ffff4b7224 */ /* 0x000fe200078e0047 */
[----:B-1----:R-:W-:Y:S02]  /*0b90*/  DFMA R70, -R68, R76, 1 ;  /* 0x3ff000004446742b */ /* 0x002fe4000000014c */
[----:B------:R-:W-:Y:S01]  /*0ba0*/  SEL R78, R78, R79, P1 ;  /* 0x0000004f4e4e7207 */ /* 0x000fe20000800000 */
[----:B0-----:R-:W-:Y:S01]  /*0bb0*/  DMUL R64, R64, R66 ;  /* 0x0000004240407228 */ /* 0x001fe20000000000 */
[----:B------:R-:W-:Y:S02]  /*0bc0*/  FSEL R87, R0, R75, P1 ;  /* 0x0000004b00577208 */ /* 0x000fe40000800000 */
[----:B------:R-:W-:-:S02]  /*0bd0*/  IADD3 R86, P1, PT, R10, -R38, RZ ;  /* 0x800000260a567210 */ /* 0x000fc40007f3e0ff */
[----:B------:R-:W-:Y:S01]  /*0be0*/  DFMA R70, R70, R70, R70 ;  /* 0x000000464646722b */ /* 0x000fe20000000046 */
[----:B------:R-:W-:Y:S01]  /*0bf0*/  @P2 LOP3.LUT R87, R75, 0x80000, RZ, 0xfc, !PT ;  /* 0x000800004b572812 */ /* 0x000fe200078efcff */
[----:B------:R-:W-:Y:S01]  /*0c00*/  IMAD.X R75, R11, 0x1, ~R33, P0 ;  /* 0x000000010b4b7824 */ /* 0x000fe200000e0e21 */
[----:B--2---:R-:W-:Y:S01]  /*0c10*/  DMUL R72, R72, R66 ;  /* 0x0000004248487228 */ /* 0x004fe20000000000 */
[----:B------:R-:W-:Y:S02]  /*0c20*/  FSETP.GEU.AND P2, PT, |R61|, 6.5827683646048100446e-37, PT ;  /* 0x036000003d00780b */ /* 0x000fe40003f4e200 */
[----:B------:R-:W-:Y:S02]  /*0c30*/  IMAD.MOV.U32 R79, RZ, RZ, R87 ;  /* 0x000000ffff4f7224 */ /* 0x000fe400078e0057 */
[----:B------:R-:W-:Y:S01]  /*0c40*/  DFMA R70, R76, R70, R76 ;  /* 0x000000464c46722b */ /* 0x000fe2000000004c */
[----:B------:R-:W0:Y:S01]  /*0c50*/  I2F.F64.S64 R74, R74 ;  /* 0x0000004a004a7312 */ /* 0x000e220000301c00 */
[----:B------:R-:W-:Y:S01]  /*0c60*/  IMAD.X R87, R83, 0x1, ~R39, P1 ;  /* 0x0000000153577824 */ /* 0x000fe200008e0e27 */
[----:B------:R-:W-:Y:S01]  /*0c70*/  IADD3 R88, P1, PT, R81, -R44, RZ ;  /* 0x8000002c51587210 */ /* 0x000fe20007f3e0ff */
[----:B------:R-:W-:-:S04]  /*0c80*/  DSETP.GT.AND P0, PT, R64, R78, PT ;  /* 0x0000004e4000722a */ /* 0x000fc80003f04000 */
[----:B------:R-:W-:Y:S01]  /*0c90*/  IMAD.X R89, R80, 0x1, ~R45, P1 ;  /* 0x0000000150597824 */ /* 0x000fe200008e0e2d */
[----:B------:R-:W1:Y:S01]  /*0ca0*/  I2F.F64.S64 R86, R86 ;  /* 0x0000005600567312 */ /* 0x000e620000301c00 */
[----:B------:R-:W-:Y:S02]  /*0cb0*/  FSEL R64, R64, R78, P0 ;  /* 0x0000004e40407208 */ /* 0x000fe40000000000 */
[----:B------:R-:W-:Y:S01]  /*0cc0*/  FSEL R65, R65, R79, P0 ;  /* 0x0000004f41417208 */ /* 0x000fe20000000000 */
[----:B------:R-:W-:Y:S02]  /*0cd0*/  DFMA R78, -R68, R70, 1 ;  /* 0x3ff00000444e742b */ /* 0x000fe40000000146 */
[----:B0-----:R-:W-:-:S03]  /*0ce0*/  DMUL R74, R74, R66 ;  /* 0x000000424a4a7228 */ /* 0x001fc60000000000 */
[----:B------:R-:W-:-:S03]  /*0cf0*/  DSETP.GT.AND P0, PT, R72, R64, PT ;  /* 0x000000404800722a */ /* 0x000fc60003f04000 */
[----:B------:R-:W-:Y:S01]  /*0d00*/  DFMA R78, R70, R78, R70 ;  /* 0x0000004e464e722b */ /* 0x000fe20000000046 */
[----:B------:R-:W-:Y:S01]  /*0d10*/  IADD3 R70, P1, PT, R85, -R5, RZ ;  /* 0x8000000555467210 */ /* 0x000fe20007f3e0ff */
[----:B-1----:R-:W-:Y:S01]  /*0d20*/  DMUL R86, R86, R66 ;  /* 0x0000004256567228 */ /* 0x002fe20000000000 */
[----:B------:R-:W-:Y:S02]  /*0d30*/  FSEL R64, R72, R64, P0 ;  /* 0x0000004048407208 */ /* 0x000fe40000000000 */
[----:B------:R-:W-:Y:S01]  /*0d40*/  FSEL R65, R73, R65, P0 ;  /* 0x0000004149417208 */ /* 0x000fe20000000000 */
[----:B------:R-:W-:Y:S02]  /*0d50*/  IMAD.X R71, R82, 0x1, ~R7, P1 ;  /* 0x0000000152477824 */ /* 0x000fe400008e0e07 */
[----:B------:R-:W-:Y:S01]  /*0d60*/  DMUL R76, R78, R60 ;  /* 0x0000003c4e4c7228 */ /* 0x000fe20000000000 */
[----:B------:R-:W0:Y:S02]  /*0d70*/  I2F.F64.S64 R72, R88 ;  /* 0x0000005800487312 */ /* 0x000e240000301c00 */
[----:B------:R-:W-:-:S06]  /*0d80*/  DSETP.GT.AND P0, PT, R74, R64, PT ;  /* 0x000000404a00722a */ /* 0x000fcc0003f04000 */
[----:B------:R-:W1:Y:S01]  /*0d90*/  I2F.F64.S64 R70, R70 ;  /* 0x0000004600467312 */ /* 0x000e620000301c00 */
[----:B------:R-:W-:Y:S02]  /*0da0*/  FSEL R74, R74, R64, P0 ;  /* 0x000000404a4a7208 */ /* 0x000fe40000000000 */
[----:B------:R-:W-:Y:S01]  /*0db0*/  FSEL R75, R75, R65, P0 ;  /* 0x000000414b4b7208 */ /* 0x000fe20000000000 */
[----:B------:R-:W-:Y:S02]  /*0dc0*/  DFMA R64, -R68, R76, R60 ;  /* 0x0000004c4440722b */ /* 0x000fe4000000013c */
[----:B0-----:R-:W-:-:S03]  /*0dd0*/  DMUL R72, R72, R66 ;  /* 0x0000004248487228 */ /* 0x001fc60000000000 */
[----:B------:R-:W-:-:S03]  /*0de0*/  DSETP.GT.AND P0, PT, R86, R74, PT ;  /* 0x0000004a5600722a */ /* 0x000fc60003f04000 */
[----:B------:R-:W-:-:S03]  /*0df0*/  DFMA R64, R78, R64, R76 ;  /* 0x000000404e40722b */ /* 0x000fc6000000004c */
[----:B------:R-:W-:Y:S01]  /*0e00*/  FSEL R74, R86, R74, P0 ;  /* 0x0000004a564a7208 */ /* 0x000fe20000000000 */
[----:B-1----:R-:W-:Y:S01]  /*0e10*/  DMUL R66, R70, R66 ;  /* 0x0000004246427228 */ /* 0x002fe20000000000 */
[----:B------:R-:W-:-:S05]  /*0e20*/  FSEL R75, R87, R75, P0 ;  /* 0x0000004b574b7208 */ /* 0x000fca0000000000 */
[----:B------:R-:W-:Y:S01]  /*0e30*/  FFMA R0, RZ, R69, R65 ;  /* 0x00000045ff007223 */ /* 0x000fe20000000041 */
[----:B------:R-:W-:-:S04]  /*0e40*/  DSETP.GT.AND P0, PT, R72, R74, PT ;  /* 0x0000004a4800722a */ /* 0x000fc80003f04000 */
[----:B------:R-:W-:Y:S02]  /*0e50*/  FSETP.GT.AND P1, PT, |R0|, 1.469367938527859385e-39, PT ;  /* 0x001000000000780b */ /* 0x000fe40003f24200 */
[----:B------:R-:W-:Y:S02]  /*0e60*/  FSEL R72, R72, R74, P0 ;  /* 0x0000004a48487208 */ /* 0x000fe40000000000 */
[----:B------:R-:W-:-:S06]  /*0e70*/  FSEL R73, R73, R75, P0 ;  /* 0x0000004b49497208 */ /* 0x000fcc0000000000 */
[----:B------:R-:W-:-:S06]  /*0e80*/  DSETP.GT.AND P0, PT, R66, R72, PT ;  /* 0x000000484200722a */ /* 0x000fcc0003f04000 */
[----:B------:R-:W-:Y:S02]  /*0e90*/  FSEL R72, R66, R72, P0 ;  /* 0x0000004842487208 */ /* 0x000fe40000000000 */
[----:B------:R-:W-:Y:S01]  /*0ea0*/  FSEL R73, R67, R73, P0 ;  /* 0x0000004943497208 */ /* 0x000fe20000000000 */
[----:B------:R-:W-:Y:S06]  /*0eb0*/  @P1 BRA P2, `(.L_x_212) ;  /* 0x0000000000201947 */ /* 0x000fec0001000000 */
[----:B------:R-:W-:Y:S01]  /*0ec0*/  IMAD.MOV.U32 R64, RZ, RZ, R68 ;  /* 0x000000ffff407224 */ /* 0x000fe200078e0044 */
[----:B------:R-:W-:Y:S01]  /*0ed0*/  MOV R2, 0xf20 ;  /* 0x00000f2000027802 */ /* 0x000fe20000000f00 */
[----:B------:R-:W-:Y:S02]  /*0ee0*/  IMAD.MOV.U32 R67, RZ, RZ, R69 ;  /* 0x000000ffff437224 */ /* 0x000fe400078e0045 */
[----:B------:R-:W-:Y:S02]  /*0ef0*/  IMAD.MOV.U32 R68, RZ, RZ, R60 ;  /* 0x000000ffff447224 */ /* 0x000fe400078e003c */
[----:B------:R-:W-:-:S07]  /*0f00*/  IMAD.MOV.U32 R69, RZ, RZ, R61 ;  /* 0x000000ffff457224 */ /* 0x000fce00078e003d */
[----:B------:R-:W-:Y:S05]  /*0f10*/  CALL.REL.NOINC `($__internal_5_$__cuda_sm20_div_rn_f64_full) ;  /* 0x0000002400947944 */ /* 0x000fea0003c00000 */
[----:B------:R-:W-:Y:S02]  /*0f20*/  IMAD.MOV.U32 R64, RZ, RZ, R66 ;  /* 0x000000ffff407224 */ /* 0x000fe400078e0042 */
[----:B------:R-:W-:-:S07]  /*0f30*/  IMAD.MOV.U32 R65, RZ, RZ, R67 ;  /* 0x000000ffff417224 */ /* 0x000fce00078e0043 */
.L_x_212:
[----:B------:R-:W-:Y:S05]  /*0f40*/  BSYNC.RECONVERGENT B1 ;  /* 0x0000000000017941 */ /* 0x000fea0003800200 */
.L_x_211:
[----:B------:R-:W0:Y:S01]  /*0f50*/  I2F.F64.S64 R70, R38 ;  /* 0x0000002600467312 */ /* 0x000e220000301c00 */
[----:B------:R-:W-:Y:S01]  /*0f60*/  IADD3 R76, P0, PT, -R20, R44, RZ ;  /* 0x0000002c144c7210 */ /* 0x000fe20007f1e1ff */
[----:B------:R-:W-:Y:S01]  /*0f70*/  DMUL R66, R62, 4 ;  /* 0x401000003e427828 */ /* 0x000fe20000000000 */
[----:B------:R-:W-:Y:S01]  /*0f80*/  IADD3 R86, P1, PT, R5, -R26, RZ ;  /* 0x8000001a05567210 */ /* 0x000fe20007f3e0ff */
[----:B------:R-:W-:Y:S01]  /*0f90*/  IMAD.MOV.U32 R74, RZ, RZ, 0x1 ;  /* 0x00000001ff4a7424 */ /* 0x000fe200078e00ff */
[----:B------:R-:W-:Y:S01]  /*0fa0*/  FSETP.GEU.AND P2, PT, |R61|, 6.5827683646048100446e-37, PT ;  /* 0x036000003d00780b */ /* 0x000fe20003f4e200 */
[----:B------:R-:W-:Y:S01]  /*0fb0*/  IMAD.X R77, R45, 0x1, ~R21, P0 ;  /* 0x000000012d4d7824 */ /* 0x000fe200000e0e15 */
[----:B------:R-:W-:Y:S01]  /*0fc0*/  BSSY.RECONVERGENT B1, `(.L_x_213) ;  /* 0x0000046000017945 */ /* 0x000fe20003800200 */
[----:B------:R-:W-:Y:S01]  /*0fd0*/  IMAD.X R87, R7, 0x1, ~R27, P1 ;  /* 0x0000000107577824 */ /* 0x000fe200008e0e1b */
[----:B------:R-:W1:Y:S01]  /*0fe0*/  MUFU.RCP64H R75, R67 ;  /* 0x00000043004b7308 */ /* 0x000e620000001800 */
[----:B------:R-:W-:Y:S01]  /*0ff0*/  IADD3 R88, P1, PT, R6, -R32, RZ ;  /* 0x8000002006587210 */ /* 0x000fe20007f3e0ff */
[----:B0-----:R-:W-:-:S04]  /*1000*/  DMUL R70, R70, R64 ;  /* 0x0000004046467228 */ /* 0x001fc80000000000 */
[----:B------:R-:W-:Y:S02]  /*1010*/  IMAD.X R89, R9, 0x1, ~R33, P1 ;  /* 0x0000000109597824 */ /* 0x000fe400008e0e21 */
[----:B------:R-:W0:Y:S02]  /*1020*/  I2F.F64.S64 R68, R76 ;  /* 0x0000004c00447312 */ /* 0x000e240000301c00 */
[----:B------:R-:W-:-:S06]  /*1030*/  DSETP.GT.AND P0, PT, R70, R72, PT ;  /* 0x000000484600722a */ /* 0x000fcc0003f04000 */
[----:B------:R2:W3:Y:S01]  /*1040*/  I2F.F64.S64 R78, R86 ;  /* 0x00000056004e7312 */ /* 0x0004e20000301c00 */
[----:B------:R-:W-:Y:S02]  /*1050*/  FSEL R70, R70, R72, P0 ;  /* 0x0000004846467208 */ /* 0x000fe40000000000 */
[----:B------:R-:W-:Y:S01]  /*1060*/  FSEL R71, R71, R73, P0 ;  /* 0x0000004947477208 */ /* 0x000fe20000000000 */
[----:B0-----:R-:W-:-:S04]  /*1070*/  DMUL R68, R68, R64 ;  /* 0x0000004044447228 */ /* 0x001fc80000000000 */
[----:B------:R0:W4:Y:S01]  /*1080*/  I2F.F64.S64 R76, R88 ;  /* 0x00000058004c7312 */ /* 0x0001220000301c00 */
[----:B--2---:R-:W-:-:S03]  /*1090*/  IADD3 R86, P1, PT, R10, -R44, RZ ;  /* 0x8000002c0a567210 */ /* 0x004fc60007f3e0ff */
[----:B------:R-:W-:Y:S02]  /*10a0*/  DSETP.GT.AND P0, PT, R68, R70, PT ;  /* 0x000000464400722a */ /* 0x000fe40003f04000 */
[----:B------:R-:W-:Y:S01]  /*10b0*/  IMAD.X R87, R83, 0x1, ~R45, P1 ;  /* 0x0000000153577824 */ /* 0x000fe200008e0e2d */
[----:B---3--:R-:W-:Y:S01]  /*10c0*/  DMUL R78, R78, R64 ;  /* 0x000000404e4e7228 */ /* 0x008fe20000000000 */
[----:B0-----:R-:W-:Y:S02]  /*10d0*/  IADD3 R88, P1, PT, R81, -R5, RZ ;  /* 0x8000000551587210 */ /* 0x001fe40007f3e0ff */
[----:B------:R-:W-:Y:S02]  /*10e0*/  FSEL R68, R68, R70, P0 ;  /* 0x0000004644447208 */ /* 0x000fe40000000000 */
[----:B------:R-:W0:Y:S01]  /*10f0*/  I2F.F64.S64 R86, R86 ;  /* 0x0000005600567312 */ /* 0x000e220000301c00 */
[----:B------:R-:W-:Y:S01]  /*1100*/  FSEL R69, R69, R71, P0 ;  /* 0x0000004745457208 */ /* 0x000fe20000000000 */
[----:B-1----:R-:W-:Y:S01]  /*1110*/  DFMA R70, -R66, R74, 1 ;  /* 0x3ff000004246742b */ /* 0x002fe2000000014a */
[----:B------:R-:W-:Y:S01]  /*1120*/  IADD3 R72, P0, PT, R8, -R38, RZ ;  /* 0x8000002608487210 */ /* 0x000fe20007f1e0ff */
[----:B----4-:R-:W-:Y:S01]  /*1130*/  DMUL R76, R76, R64 ;  /* 0x000000404c4c7228 */ /* 0x010fe20000000000 */
[----:B------:R-:W-:-:S03]  /*1140*/  IMAD.X R89, R80, 0x1, ~R7, P1 ;  /* 0x0000000150597824 */ /* 0x000fc600008e0e07 */
[----:B------:R-:W-:Y:S02]  /*1150*/  IMAD.X R73, R11, 0x1, ~R39, P0 ;  /* 0x000000010b497824 */ /* 0x000fe400000e0e27 */
[----:B------:R-:W-:Y:S02]  /*1160*/  DFMA R70, R70, R70, R70 ;  /* 0x000000464646722b */ /* 0x000fe40000000046 */
[----:B------:R-:W-:Y:S02]  /*1170*/  DSETP.GT.AND P0, PT, R78, R68, PT ;  /* 0x000000444e00722a */ /* 0x000fe40003f04000 */
[----:B------:R-:W1:Y:S01]  /*1180*/  I2F.F64.S64 R72, R72 ;  /* 0x0000004800487312 */ /* 0x000e620000301c00 */
[----:B0-----:R-:W-:-:S03]  /*1190*/  DMUL R86, R86, R64 ;  /* 0x0000004056567228 */ /* 0x001fc60000000000 */
[----:B------:R-:W-:Y:S01]  /*11a0*/  FSEL R68, R78, R68, P0 ;  /* 0x000000444e447208 */ /* 0x000fe20000000000 */
[----:B------:R-:W-:Y:S01]  /*11b0*/  DFMA R74, R74, R70, R74 ;  /* 0x000000464a4a722b */ /* 0x000fe2000000004a */
[----:B------:R-:W-:Y:S02]  /*11c0*/  FSEL R69, R79, R69, P0 ;  /* 0x000000454f457208 */ /* 0x000fe40000000000 */
[----:B------:R-:W0:Y:S04]  /*11d0*/  I2F.F64.S64 R78, R88 ;  /* 0x00000058004e7312 */ /* 0x000e280000301c00 */
[----:B------:R-:W-:Y:S02]  /*11e0*/  DSETP.GT.AND P0, PT, R76, R68, PT ;  /* 0x000000444c00722a */ /* 0x000fe40003f04000 */
[----:B------:R-:W-:-:S02]  /*11f0*/  DFMA R70, -R66, R74, 1 ;  /* 0x3ff000004246742b */ /* 0x000fc4000000014a */
[----:B-1----:R-:W-:Y:S02]  /*1200*/  DMUL R72, R72, R64 ;  /* 0x0000004048487228 */ /* 0x002fe40000000000 */
[----:B------:R-:W-:Y:S02]  /*1210*/  FSEL R68, R76, R68, P0 ;  /* 0x000000444c447208 */ /* 0x000fe40000000000 */
[----:B------:R-:W-:Y:S02]  /*1220*/  FSEL R69, R77, R69, P0 ;  /* 0x000000454d457208 */ /* 0x000fe40000000000 */
[----:B------:R-:W-:Y:S01]  /*1230*/  DFMA R70, R74, R70, R74 ;  /* 0x000000464a46722b */ /* 0x000fe2000000004a */
[----:B------:R-:W-:Y:S01]  /*1240*/  IADD3 R76, P1, PT, R85, -R6, RZ ;  /* 0x80000006554c7210 */ /* 0x000fe20007f3e0ff */
[----:B0-----:R-:W-:Y:S02]  /*1250*/  DMUL R78, R78, R64 ;  /* 0x000000404e4e7228 */ /* 0x001fe40000000000 */
[----:B------:R-:W-:-:S02]  /*1260*/  DSETP.GT.AND P0, PT, R72, R68, PT ;  /* 0x000000444800722a */ /* 0x000fc40003f04000 */
[----:B------:R-:W-:-:S04]  /*1270*/  IMAD.X R77, R82, 0x1, ~R9, P1 ;  /* 0x00000001524d7824 */ /* 0x000fc800008e0e09 */
[----:B------:R-:W-:Y:S02]  /*1280*/  FSEL R68, R72, R68, P0 ;  /* 0x0000004448447208 */ /* 0x000fe40000000000 */
[----:B------:R-:W-:Y:S01]  /*1290*/  FSEL R69, R73, R69, P0 ;  /* 0x0000004549457208 */ /* 0x000fe20000000000 */
[----:B------:R-:W-:Y:S01]  /*12a0*/  DMUL R72, R70, R60 ;  /* 0x0000003c46487228 */ /* 0x000fe20000000000 */
[----:B------:R-:W0:Y:S04]  /*12b0*/  I2F.F64.S64 R76, R76 ;  /* 0x0000004c004c7312 */ /* 0x000e280000301c00 */
[----:B------:R-:W-:-:S03]  /*12c0*/  DSETP.GT.AND P0, PT, R86, R68, PT ;  /* 0x000000445600722a */ /* 0x000fc60003f04000 */
[----:B------:R-:W-:-:S03]  /*12d0*/  DFMA R74, -R66, R72, R60 ;  /* 0x00000048424a722b */ /* 0x000fc6000000013c */
[----:B------:R-:W-:Y:S02]  /*12e0*/  FSEL R68, R86, R68, P0 ;  /* 0x0000004456447208 */ /* 0x000fe40000000000 */
[----:B------:R-:W-:-:S03]  /*12f0*/  FSEL R69, R87, R69, P0 ;  /* 0x0000004557457208 */ /* 0x000fc60000000000 */
[----:B------:R-:W-:Y:S02]  /*1300*/  DFMA R70, R70, R74, R72 ;  /* 0x0000004a4646722b */ /* 0x000fe40000000048 */
[----:B0-----:R-:W-:Y:S02]  /*1310*/  DMUL R64, R76, R64 ;  /* 0x000000404c407228 */ /* 0x001fe40000000000 */
[----:B------:R-:W-:-:S06]  /*1320*/  DSETP.GT.AND P0, PT, R78, R68, PT ;  /* 0x000000444e00722a */ /* 0x000fcc0003f04000 */
[----:B------:R-:W-:Y:S01]  /*1330*/  FFMA R0, RZ, R67, R71 ;  /* 0x00000043ff007223 */ /* 0x000fe20000000047 */
[----:B------:R-:W-:Y:S02]  /*1340*/  FSEL R68, R78, R68, P0 ;  /* 0x000000444e447208 */ /* 0x000fe40000000000 */
[----:B------:R-:W-:Y:S02]  /*1350*/  FSEL R69, R79, R69, P0 ;  /* 0x000000454f457208 */ /* 0x000fe40000000000 */
[----:B------:R-:W-:-:S04]  /*1360*/  FSETP.GT.AND P1, PT, |R0|, 1.469367938527859385e-39, PT ;  /* 0x001000000000780b */ /* 0x000fc80003f24200 */
[----:B------:R-:W-:-:S06]  /*1370*/  DSETP.GT.AND P0, PT, R64, R68, PT ;  /* 0x000000444000722a */ /* 0x000fcc0003f04000 */
[----:B------:R-:W-:Y:S02]  /*1380*/  FSEL R72, R64, R68, P0 ;  /* 0x0000004440487208 */ /* 0x000fe40000000000 */
[----:B------:R-:W-:Y:S01]  /*1390*/  FSEL R73, R65, R69, P0 ;  /* 0x0000004541497208 */ /* 0x000fe20000000000 */
[----:B------:R-:W-:Y:S06]  /*13a0*/  @P1 BRA P2, `(.L_x_214) ;  /* 0x00000000001c1947 */ /* 0x000fec0001000000 */
[----:B------:R-:W-:Y:S01]  /*13b0*/  IMAD.MOV.U32 R64, RZ, RZ, R66 ;  /* 0x000000ffff407224 */ /* 0x000fe200078e0042 */
[----:B------:R-:W-:Y:S01]  /*13c0*/  MOV R2, 0x1400 ;  /* 0x0000140000027802 */ /* 0x000fe20000000f00 */
[----:B------:R-:W-:Y:S02]  /*13d0*/  IMAD.MOV.U32 R68, RZ, RZ, R60 ;  /* 0x000000ffff447224 */ /* 0x000fe400078e003c */
[----:B------:R-:W-:-:S07]  /*13e0*/  IMAD.MOV.U32 R69, RZ, RZ, R61 ;  /* 0x000000ffff457224 */ /* 0x000fce00078e003d */
[----:B------:R-:W-:Y:S05]  /*13f0*/  CALL.REL.NOINC `($__internal_5_$__cuda_sm20_div_rn_f64_full) ;  /* 0x00000020005c7944 */ /* 0x000fea0003c00000 */
[----:B------:R-:W-:Y:S02]  /*1400*/  IMAD.MOV.U32 R70, RZ, RZ, R66 ;  /* 0x000000ffff467224 */ /* 0x000fe400078e0042 */
[----:B------:R-:W-:-:S07]  /*1410*/  IMAD.MOV.U32 R71, RZ, RZ, R67 ;  /* 0x000000ffff477224 */ /* 0x000fce00078e0043 */
.L_x_214:
[----:B------:R-:W-:Y:S05]  /*1420*/  BSYNC.RECONVERGENT B1 ;  /* 0x0000000000017941 */ /* 0x000fea0003800200 */
.L_x_213:
[----:B------:R0:W1:Y:S01]  /*1430*/  I2F.F64.S64 R64, R32 ;  /* 0x0000002000407312 */ /* 0x0000620000301c00 */
[----:B------:R-:W-:Y:S01]  /*1440*/  IADD3 R74, P0, PT, -R20, R38, RZ ;  /* 0x00000026144a7210 */ /* 0x000fe20007f1e1ff */
[----:B------:R-:W-:Y:S01]  /*1450*/  BSSY.RECONVERGENT B1, `(.L_x_215) ;  /* 0x0000052000017945 */ /* 0x000fe20003800200 */
[----:B------:R-:W-:-:S03]  /*1460*/  FSETP.GEU.AND P2, PT, |R61|, 6.5827683646048100446e-37, PT ;  /* 0x036000003d00780b */ /* 0x000fc60003f4e200 */
[----:B------:R-:W-:Y:S01]  /*1470*/  IMAD.X R75, R39, 0x1, ~R21, P0 ;  /* 0x00000001274b7824 */ /* 0x000fe200000e0e15 */
[----:B------:R-:W-:-:S03]  /*1480*/  IADD3 R76, P0, PT, R44, -R26, RZ ;  /* 0x8000001a2c4c7210 */ /* 0x000fc60007f1e0ff */
[----:B------:R2:W3:Y:S01]  /*1490*/  I2F.F64.S64 R66, R74 ;  /* 0x0000004a00427312 */ /* 0x0004e20000301c00 */
[----:B0-----:R-:W-:Y:S01]  /*14a0*/  IADD3 R32, P1, PT, R5, -R32, RZ ;  /* 0x8000002005207210 */ /* 0x001fe20007f3e0ff */
[----:B------:R-:W-:Y:S01]  /*14b0*/  IMAD.X R77, R45, 0x1, ~R27, P0 ;  /* 0x000000012d4d7824 */ /* 0x000fe200000e0e1b */
[----:B-1----:R-:W-:-:S03]  /*14c0*/  DMUL R64, R64, R70 ;  /* 0x0000004640407228 */ /* 0x002fc60000000000 */
[----:B------:R-:W-:Y:S02]  /*14d0*/  IMAD.X R33, R7, 0x1, ~R33, P1 ;  /* 0x0000000107217824 */ /* 0x000fe400008e0e21 */
[----:B------:R0:W1:Y:S01]  /*14e0*/  I2F.F64.S64 R68, R76 ;  /* 0x0000004c00447312 */ /* 0x0000620000301c00 */
[----:B--2---:R-:W-:Y:S02]  /*14f0*/  IMAD.MOV.U32 R74, RZ, RZ, 0x1 ;  /* 0x00000001ff4a7424 */ /* 0x004fe400078e00ff */
[----:B------:R-:W-:Y:S02]  /*1500*/  DSETP.GT.AND P0, PT, R64, R72, PT ;  /* 0x000000484000722a */ /* 0x000fe40003f04000 */
[----:B---3--:R-:W-:-:S03]  /*1510*/  DMUL R66, R66, R70 ;  /* 0x0000004642427228 */ /* 0x008fc60000000000 */
[----:B------:R-:W2:Y:S01]  /*1520*/  I2F.F64.S64 R32, R32 ;  /* 0x0000002000207312 */ /* 0x000ea20000301c00 */
[----:B0-----:R-:W-:Y:S02]  /*1530*/  IADD3 R76, P1, PT, R6, -R38, RZ ;  /* 0x80000026064c7210 */ /* 0x001fe40007f3e0ff */
[----:B------:R-:W-:Y:S02]  /*1540*/  FSEL R72, R64, R72, P0 ;  /* 0x0000004840487208 */ /* 0x000fe40000000000 */
[----:B------:R-:W-:Y:S01]  /*1550*/  FSEL R73, R65, R73, P0 ;  /* 0x0000004941497208 */ /* 0x000fe20000000000 */
[----:B------:R-:W-:Y:S01]  /*1560*/  DMUL R64, R62, 3 ;  /* 0x400800003e407828 */ /* 0x000fe20000000000 */
[----:B------:R-:W-:Y:S01]  /*1570*/  IMAD.X R77, R9, 0x1, ~R39, P1 ;  /* 0x00000001094d7824 */ /* 0x000fe200008e0e27 */
[----:B-1----:R-:W-:-:S03]  /*1580*/  DMUL R68, R68, R70 ;  /* 0x0000004644447228 */ /* 0x002fc60000000000 */
[----:B------:R-:W-:Y:S01]  /*1590*/  DSETP.GT.AND P0, PT, R66, R72, PT ;  /* 0x000000484200722a */ /* 0x000fe20003f04000 */
[----:B------:R-:W0:Y:S05]  /*15a0*/  MUFU.RCP64H R75, R65 ;  /* 0x00000041004b7308 */ /* 0x000e2a0000001800 */
[----:B------:R-:W-:Y:S02]  /*15b0*/  FSEL R66, R66, R72, P0 ;  /* 0x0000004842427208 */ /* 0x000fe40000000000 */
[----:B------:R-:W-:-:S06]  /*15c0*/  FSEL R67, R67, R73, P0 ;  /* 0x0000004943437208 */ /* 0x000fcc0000000000 */
[----:B------:R-:W-:Y:S02]  /*15d0*/  DSETP.GT.AND P0, PT, R68, R66, PT ;  /* 0x000000424400722a */ /* 0x000fe40003f04000 */
[----:B0-----:R-:W-:-:S04]  /*15e0*/  DFMA R72, -R64, R74, 1 ;  /* 0x3ff000004048742b */ /* 0x001fc8000000014a */
[----:B------:R-:W-:Y:S02]  /*15f0*/  FSEL R38, R68, R66, P0 ;  /* 0x0000004244267208 */ /* 0x000fe40000000000 */
[----:B------:R-:W-:Y:S01]  /*1600*/  FSEL R39, R69, R67, P0 ;  /* 0x0000004345277208 */ /* 0x000fe20000000000 */
[----:B--2---:R-:W-:Y:S01]  /*1610*/  DMUL R68, R32, R70 ;  /* 0x0000004620447228 */ /* 0x004fe20000000000 */
[----:B------:R-:W-:Y:S01]  /*1620*/  IADD3 R78, P0, PT, R8, -R44, RZ ;  /* 0x8000002c084e7210 */ /* 0x000fe20007f1e0ff */
[----:B------:R-:W0:Y:S04]  /*1630*/  I2F.F64.S64 R66, R76 ;  /* 0x0000004c00427312 */ /* 0x000e280000301c00 */
[----:B------:R-:W-:Y:S01]  /*1640*/  IMAD.X R79, R11, 0x1, ~R45, P0 ;  /* 0x000000010b4f7824 */ /* 0x000fe200000e0e2d */
[----:B------:R-:W-:-:S02]  /*1650*/  DFMA R44, R72, R72, R72 ;  /* 0x00000048482c722b */ /* 0x000fc40000000048 */
[----:B------:R-:W-:Y:S01]  /*1660*/  DSETP.GT.AND P0, PT, R68, R38, PT ;  /* 0x000000264400722a */ /* 0x000fe20003f04000 */
[----:B------:R-:W1:Y:S01]  /*1670*/  I2F.F64.S64 R32, R78 ;  /* 0x0000004e00207312 */ /* 0x000e620000301c00 */
[----:B------:R-:W-:-:S04]  /*1680*/  IADD3 R72, P1, PT, R10, -R5, RZ ;  /* 0x800000050a487210 */ /* 0x000fc80007f3e0ff */
[----:B------:R-:W-:Y:S01]  /*1690*/  DFMA R44, R74, R44, R74 ;  /* 0x0000002c4a2c722b */ /* 0x000fe2000000004a */
[----:B------:R-:W-:Y:S01]  /*16a0*/  FSEL R38, R68, R38, P0 ;  /* 0x0000002644267208 */ /* 0x000fe20000000000 */
[----:B0-----:R-:W-:Y:S01]  /*16b0*/  DMUL R66, R66, R70 ;  /* 0x0000004642427228 */ /* 0x001fe20000000000 */
[----:B------:R-:W-:Y:S01]  /*16c0*/  FSEL R39, R69, R39, P0 ;  /* 0x0000002745277208 */ /* 0x000fe20000000000 */
[----:B------:R-:W-:Y:S01]  /*16d0*/  IMAD.X R73, R83, 0x1, ~R7, P1 ;  /* 0x0000000153497824 */ /* 0x000fe200008e0e07 */
[----:B------:R-:W-:-:S03]  /*16e0*/  IADD3 R74, P1, PT, R81, -R6, RZ ;  /* 0x80000006514a7210 */ /* 0x000fc60007f3e0ff */
[----:B------:R-:W-:Y:S02]  /*16f0*/  DFMA R68, -R64, R44, 1 ;  /* 0x3ff000004044742b */ /* 0x000fe4000000012c */
[----:B------:R-:W-:Y:S01]  /*1700*/  DSETP.GT.AND P0, PT, R66, R38, PT ;  /* 0x000000264200722a */ /* 0x000fe20003f04000 */
[----:B------:R-:W0:Y:S01]  /*1710*/  I2F.F64.S64 R72, R72 ;  /* 0x0000004800487312 */ /* 0x000e220000301c00 */
[----:B-1----:R-:W-:Y:S01]  /*1720*/  DMUL R32, R32, R70 ;  /* 0x0000004620207228 */ /* 0x002fe20000000000 */
[----:B------:R-:W-:-:S03]  /*1730*/  IMAD.X R75, R80, 0x1, ~R9, P1 ;  /* 0x00000001504b7824 */ /* 0x000fc600008e0e09 */
[----:B------:R-:W-:Y:S01]  /*1740*/  DFMA R68, R44, R68, R44 ;  /* 0x000000442c44722b */ /* 0x000fe2000000002c */
[----:B------:R-:W-:Y:S02]  /*1750*/  FSEL R38, R66, R38, P0 ;  /* 0x0000002642267208 */ /* 0x000fe40000000000 */
[----:B------:R-:W-:Y:S01]  /*1760*/  FSEL R39, R67, R39, P0 ;  /* 0x0000002743277208 */ /* 0x000fe20000000000 */
[----:B------:R-:W1:Y:S01]  /*1770*/  I2F.F64.S64 R6, R74 ;  /* 0x0000004a00067312 */ /* 0x000e620000301c00 */
[----:B------:R-:W-:-:S03]  /*1780*/  IADD3 R44, P1, PT, R85, -R8, RZ ;  /* 0x80000008552c7210 */ /* 0x000fc60007f3e0ff */
[----:B------:R-:W-:Y:S02]  /*1790*/  DMUL R8, R68, R60 ;  /* 0x0000003c44087228 */ /* 0x000fe40000000000 */
[----:B------:R-:W-:Y:S01]  /*17a0*/  DSETP.GT.AND P0, PT, R32, R38, PT ;  /* 0x000000262000722a */ /* 0x000fe20003f04000 */
[----:B------:R-:W-:Y:S01]  /*17b0*/  IMAD.X R45, R82, 0x1, ~R11, P1 ;  /* 0x00000001522d7824 */ /* 0x000fe200008e0e0b */
[----:B0-----:R-:W-:-:S03]  /*17c0*/  DMUL R72, R72, R70 ;  /* 0x0000004648487228 */ /* 0x001fc60000000000 */
[----:B------:R-:W0:Y:S01]  /*17d0*/  I2F.F64.S64 R10, R44 ;  /* 0x0000002c000a7312 */ /* 0x000e220000301c00 */
[----:B------:R-:W-:Y:S02]  /*17e0*/  FSEL R38, R32, R38, P0 ;  /* 0x0000002620267208 */ /* 0x000fe40000000000 */
[----:B------:R-:W-:Y:S01]  /*17f0*/  FSEL R39, R33, R39, P0 ;  /* 0x0000002721277208 */ /* 0x000fe20000000000 */
[----:B------:R-:W-:Y:S02]  /*1800*/  DFMA R32, -R64, R8, R60 ;  /* 0x000000084020722b */ /* 0x000fe4000000013c */
[----:B-1----:R-:W-:-:S03]  /*1810*/  DMUL R6, R6, R70 ;  /* 0x0000004606067228 */ /* 0x002fc60000000000 */
[----:B------:R-:W-:-:S03]  /*1820*/  DSETP.GT.AND P0, PT, R72, R38, PT ;  /* 0x000000264800722a */ /* 0x000fc60003f04000 */
[----:B------:R-:W-:-:S03]  /*1830*/  DFMA R8, R68, R32, R8 ;  /* 0x000000204408722b */ /* 0x000fc60000000008 */
[----:B------:R-:W-:Y:S01]  /*1840*/  FSEL R38, R72, R38, P0 ;  /* 0x0000002648267208 */ /* 0x000fe20000000000 */
[----:B0-----:R-:W-:Y:S01]  /*1850*/  DMUL R10, R10, R70 ;  /* 0x000000460a0a7228 */ /* 0x001fe20000000000 */
        /* <DEDUP_REMOVED lines=17> */
.L_x_216:
[----:B------:R-:W-:Y:S05]  /*1970*/  BSYNC.RECONVERGENT B1 ;  /* 0x0000000000017941 */ /* 0x000fea0003800200 */
.L_x_215:
[----:B------:R-:W0:Y:S01]  /*1980*/  I2F.F64.S64 R26, R26 ;  /* 0x0000001a001a7312 */ /* 0x000e220000301c00 */
[----:B------:R-:W-:Y:S01]  /*1990*/  IADD3 R44, P0, PT, R24, R22, RZ ;  /* 0x00000016182c7210 */ /* 0x000fe20007f1e0ff */
[----:B------:R-:W-:Y:S01]  /*19a0*/  BSSY.RECONVERGENT B1, `(.L_x_217) ;  /* 0x0000059000017945 */ /* 0x000fe20003800200 */
[-C--:B------:R-:W-:Y:S02]  /*19b0*/  IADD3 R66, P1, PT, R36, R18.reuse, RZ ;  /* 0x0000001224427210 */ /* 0x080fe40007f3e0ff */
[----:B------:R-:W-:Y:S01]  /*19c0*/  FSETP.GEU.AND P2, PT, |R61|, 6.5827683646048100446e-37, PT ;  /* 0x036000003d00780b */ /* 0x000fe20003f4e200 */
[----:B------:R-:W-:Y:S01]  /*19d0*/  IMAD.X R45, R31, 0x1, R29, P0 ;  /* 0x000000011f2d7824 */ /* 0x000fe200000e061d */
[----:B------:R-:W-:Y:S01]  /*19e0*/  IADD3 R64, P0, PT, R22, R18, RZ ;  /* 0x0000001216407210 */ /* 0x000fe20007f1e0ff */
[----:B------:R-:W-:Y:S02]  /*19f0*/  IMAD.X R67, R37, 0x1, R41, P1 ;  /* 0x0000000125437824 */ /* 0x000fe400008e0629 */
[----:B------:R1:W2:Y:S02]  /*1a00*/  I2F.F64.S64 R32, R44 ;  /* 0x0000002c00207312 */ /* 0x0002a40000301c00 */
[----:B------:R-:W-:Y:S01]  /*1a10*/  IMAD.X R65, R41, 0x1, R31, P0 ;  /* 0x0000000129417824 */ /* 0x000fe200000e061f */
[----:B0-----:R-:W-:-:S05]  /*1a20*/  DMUL R10, R26, R8 ;  /* 0x000000081a0a7228 */ /* 0x001fca0000000000 */
[----:B------:R0:W3:Y:S01]  /*1a30*/  I2F.F64.S64 R38, R64 ;  /* 0x0000004000267312 */ /* 0x0000e20000301c00 */
[----:B-1----:R-:W-:Y:S02]  /*1a40*/  IADD3 R44, P1, PT, R36, R34, RZ ;  /* 0x00000022242c7210 */ /* 0x002fe40007f3e0ff */
[----:B------:R-:W-:Y:S02]  /*1a50*/  DSETP.GT.AND P0, PT, R10, R6, PT ;  /* 0x000000060a00722a */ /* 0x000fe40003f04000 */
[----:B--2---:R-:W-:Y:S01]  /*1a60*/  DMUL R32, R32, R8 ;  /* 0x0000000820207228 */ /* 0x004fe20000000000 */
[----:B------:R-:W-:Y:S01]  /*1a70*/  IMAD.X R45, R37, 0x1, R49, P1 ;  /* 0x00000001252d7824 */ /* 0x000fe200008e0631 */
[----:B0-----:R-:W-:Y:S02]  /*1a80*/  DADD R64, R62, R62 ;  /* 0x000000003e407229 */ /* 0x001fe4000000003e */
[----:B------:R-:W-:Y:S02]  /*1a90*/  FSEL R10, R10, R6, P0 ;  /* 0x000000060a0a7208 */ /* 0x000fe40000000000 */
[----:B------:R-:W-:-:S02]  /*1aa0*/  FSEL R11, R11, R7, P0 ;  /* 0x000000070b0b7208 */ /* 0x000fc40000000000 */
[----:B------:R-:W0:Y:S01]  /*1ab0*/  I2F.F64.S64 R6, R66 ;  /* 0x0000004200067312 */ /* 0x000e220000301c00 */
[----:B---3--:R-:W-:-:S03]  /*1ac0*/  DMUL R38, R38, R8 ;  /* 0x0000000826267228 */ /* 0x008fc60000000000 */
[----:B------:R-:W-:-:S06]  /*1ad0*/  DSETP.GT.AND P0, PT, R32, R10, PT ;  /* 0x0000000a2000722a */ /* 0x000fcc0003f04000 */
[----:B------:R-:W-:Y:S01]  /*1ae0*/  FSEL R10, R32, R10, P0 ;  /* 0x0000000a200a7208 */ /* 0x000fe20000000000 */
[----:B------:R-:W-:Y:S01]  /*1af0*/  IMAD.MOV.U32 R32, RZ, RZ, 0x1 ;  /* 0x00000001ff207424 */ /* 0x000fe200078e00ff */
[----:B------:R-:W-:Y:S02]  /*1b00*/  FSEL R11, R33, R11, P0 ;  /* 0x0000000b210b7208 */ /* 0x000fe40000000000 */
[----:B------:R-:W1:Y:S01]  /*1b10*/  MUFU.RCP64H R33, R65 ;  /* 0x0000004100217308 */ /* 0x000e620000001800 */
[----:B0-----:R-:W-:Y:S01]  /*1b20*/  DMUL R6, R6, R8 ;  /* 0x0000000806067228 */ /* 0x001fe20000000000 */
[----:B------:R-:W-:Y:S02]  /*1b30*/  IADD3 R66, P1, PT, R46, R34, RZ ;  /* 0x000000222e427210 */ /* 0x000fe40007f3e0ff */
[----:B------:R-:W-:-:S03]  /*1b40*/  DSETP.GT.AND P0, PT, R38, R10, PT ;  /* 0x0000000a2600722a */ /* 0x000fc60003f04000 */
[----:B------:R-:W-:Y:S01]  /*1b50*/  IMAD.X R67, R47, 0x1, R49, P1 ;  /* 0x000000012f437824 */ /* 0x000fe200008e0631 */
[----:B------:R-:W-:Y:S02]  /*1b60*/  IADD3 R70, P1, PT, R50, R42, RZ ;  /* 0x0000002a32467210 */ /* 0x000fe40007f3e0ff */
[----:B------:R-:W-:Y:S02]  /*1b70*/  FSEL R26, R38, R10, P0 ;  /* 0x0000000a261a7208 */ /* 0x000fe40000000000 */
[----:B------:R-:W-:Y:S01]  /*1b80*/  FSEL R27, R39, R11, P0 ;  /* 0x0000000b271b7208 */ /* 0x000fe20000000000 */
[----:B------:R-:W-:Y:S01]  /*1b90*/  IMAD.X R71, R57, 0x1, R55, P1 ;  /* 0x0000000139477824 */ /* 0x000fe200008e0637 */
[----:B------:R-:W0:Y:S04]  /*1ba0*/  I2F.F64.S64 R10, R44 ;  /* 0x0000002c000a7312 */ /* 0x000e280000301c00 */
[----:B------:R-:W-:-:S06]  /*1bb0*/  DSETP.GT.AND P0, PT, R6, R26, PT ;  /* 0x0000001a0600722a */ /* 0x000fcc0003f04000 */
[----:B------:R-:W-:Y:S02]  /*1bc0*/  FSEL R62, R6, R26, P0 ;  /* 0x0000001a063e7208 */ /* 0x000fe40000000000 */
[----:B------:R-:W-:Y:S01]  /*1bd0*/  FSEL R63, R7, R27, P0 ;  /* 0x0000001b073f7208 */ /* 0x000fe20000000000 */
[----:B-1----:R-:W-:Y:S01]  /*1be0*/  DFMA R26, -R64, R32, 1 ;  /* 0x3ff00000401a742b */ /* 0x002fe20000000120 */
[----:B------:R1:W2:Y:S01]  /*1bf0*/  I2F.F64.S64 R6, R66 ;  /* 0x0000004200067312 */ /* 0x0002a20000301c00 */
[----:B0-----:R-:W-:Y:S01]  /*1c00*/  DMUL R10, R10, R8 ;  /* 0x000000080a0a7228 */ /* 0x001fe20000000000 */
[----:B------:R-:W-:-:S05]  /*1c10*/  IADD3 R68, P0, PT, R46, R50, RZ ;  /* 0x000000322e447210 */ /* 0x000fca0007f1e0ff */
[----:B------:R-:W-:Y:S01]  /*1c20*/  DFMA R38, R26, R26, R26 ;  /* 0x0000001a1a26722b */ /* 0x000fe2000000001a */
[----:B------:R-:W-:Y:S01]  /*1c30*/  IMAD.X R69, R47, 0x1, R55, P0 ;  /* 0x000000012f457824 */ /* 0x000fe200000e0637 */
[----:B------:R-:W-:Y:S01]  /*1c40*/  DSETP.GT.AND P0, PT, R10, R62, PT ;  /* 0x0000003e0a00722a */ /* 0x000fe20003f04000 */
[----:B-1----:R-:W-:Y:S02]  /*1c50*/  IADD3 R66, P1, PT, R52, R42, RZ ;  /* 0x0000002a34427210 */ /* 0x002fe40007f3e0ff */
[----:B------:R0:W1:Y:S03]  /*1c60*/  I2F.F64.S64 R26, R68 ;  /* 0x00000044001a7312 */ /* 0x0000660000301c00 */
[----:B------:R-:W-:Y:S01]  /*1c70*/  DFMA R38, R32, R38, R32 ;  /* 0x000000262026722b */ /* 0x000fe20000000020 */
[----:B------:R-:W-:Y:S01]  /*1c80*/  FSEL R44, R10, R62, P0 ;  /* 0x0000003e0a2c7208 */ /* 0x000fe20000000000 */
[----:B--2---:R-:W-:Y:S01]  /*1c90*/  DMUL R6, R6, R8 ;  /* 0x0000000806067228 */ /* 0x004fe20000000000 */
[----:B------:R-:W-:Y:S01]  /*1ca0*/  FSEL R45, R11, R63, P0 ;  /* 0x0000003f0b2d7208 */ /* 0x000fe20000000000 */
[----:B------:R-:W-:Y:S01]  /*1cb0*/  IMAD.X R67, R53, 0x1, R57, P1 ;  /* 0x0000000135437824 */ /* 0x000fe200008e0639 */
[----:B------:R-:W2:Y:S01]  /*1cc0*/  I2F.F64.S64 R10, R70 ;  /* 0x00000046000a7312 */ /* 0x000ea20000301c00 */
[----:B0-----:R-:W-:-:S02]  /*1cd0*/  IADD3 R68, P1, PT, R58, R52, RZ ;  /* 0x000000343a447210 */ /* 0x001fc40007f3e0ff */
[----:B------:R-:W-:Y:S02]  /*1ce0*/  DFMA R32, -R64, R38, 1 ;  /* 0x3ff000004020742b */ /* 0x000fe40000000126 */
[----:B------:R-:W-:Y:S02]  /*1cf0*/  DSETP.GT.AND P0, PT, R6, R44, PT ;  /* 0x0000002c0600722a */ /* 0x000fe40003f04000 */
[----:B-1----:R-:W-:Y:S01]  /*1d00*/  DMUL R26, R26, R8 ;  /* 0x000000081a1a7228 */ /* 0x002fe20000000000 */
[----:B------:R-:W-:-:S03]  /*1d10*/  IMAD.X R69, R59, 0x1, R53, P1 ;  /* 0x000000013b457824 */ /* 0x000fc600008e0635 */
[----:B------:R-:W-:Y:S01]  /*1d20*/  FSEL R44, R6, R44, P0 ;  /* 0x0000002c062c7208 */ /* 0x000fe20000000000 */
[----:B------:R-:W-:Y:S01]  /*1d30*/  DFMA R32, R38, R32, R38 ;  /* 0x000000202620722b */ /* 0x000fe20000000026 */
[----:B------:R-:W-:Y:S01]  /*1d40*/  FSEL R45, R7, R45, P0 ;  /* 0x0000002d072d7208 */ /* 0x000fe20000000000 */
[----:B--2---:R-:W-:Y:S01]  /*1d50*/  DMUL R10, R10, R8 ;  /* 0x000000080a0a7228 */ /* 0x004fe20000000000 */
[----:B------:R-:W0:Y:S04]  /*1d60*/  I2F.F64.S64 R6, R66 ;  /* 0x0000004200067312 */ /* 0x000e280000301c00 */
[----:B------:R-:W-:Y:S02]  /*1d70*/  DSETP.GT.AND P0, PT, R26, R44, PT ;  /* 0x0000002c1a00722a */ /* 0x000fe40003f04000 */
[----:B------:R-:W-:-:S04]  /*1d80*/  DMUL R38, R32, R60 ;  /* 0x0000003c20267228 */ /* 0x000fc80000000000 */
[----:B------:R-:W-:Y:S02]  /*1d90*/  FSEL R62, R26, R44, P0 ;  /* 0x0000002c1a3e7208 */ /* 0x000fe40000000000 */
[----:B------:R-:W-:Y:S02]  /*1da0*/  FSEL R63, R27, R45, P0 ;  /* 0x0000002d1b3f7208 */ /* 0x000fe40000000000 */
[----:B------:R-:W-:Y:S01]  /*1db0*/  DFMA R44, -R64, R38, R60 ;  /* 0x00000026402c722b */ /* 0x000fe2000000013c */
[----:B------:R-:W1:Y:S01]  /*1dc0*/  I2F.F64.S64 R26, R68 ;  /* 0x00000044001a7312 */ /* 0x000e620000301c00 */
[----:B0-----:R-:W-:Y:S02]  /*1dd0*/  DMUL R6, R6, R8 ;  /* 0x0000000806067228 */ /* 0x001fe40000000000 */
[----:B------:R-:W-:-:S06]  /*1de0*/  DSETP.GT.AND P0, PT, R10, R62, PT ;  /* 0x0000003e0a00722a */ /* 0x000fcc0003f04000 */
[----:B------:R-:W-:Y:S02]  /*1df0*/  FSEL R62, R10, R62, P0 ;  /* 0x0000003e0a3e7208 */ /* 0x000fe40000000000 */
[----:B------:R-:W-:Y:S01]  /*1e00*/  FSEL R63, R11, R63, P0 ;  /* 0x0000003f0b3f7208 */ /* 0x000fe20000000000 */
[----:B------:R-:W-:Y:S02]  /*1e10*/  DFMA R10, R32, R44, R38 ;  /* 0x0000002c200a722b */ /* 0x000fe40000000026 */
[----:B-1----:R-:W-:-:S03]  /*1e20*/  DMUL R26, R26, R8 ;  /* 0x000000081a1a7228 */ /* 0x002fc60000000000 */
[----:B------:R-:W-:-:S05]  /*1e30*/  DSETP.GT.AND P0, PT, R6, R62, PT ;  /* 0x0000003e0600722a */ /* 0x000fca0003f04000 */
        /* <DEDUP_REMOVED lines=15> */
.L_x_218:
[----:B------:R-:W-:Y:S05]  /*1f30*/  BSYNC.RECONVERGENT B1 ;  /* 0x0000000000017941 */ /* 0x000fea0003800200 */
.L_x_217:
[----:B------:R-:W0:Y:S01]  /*1f40*/  I2F.F64.U64 R20, R20 ;  /* 0x0000001400147312 */ /* 0x000e220000301800 */
[----:B------:R-:W-:Y:S01]  /*1f50*/  IMAD.MOV.U32 R28, RZ, RZ, R24 ;  /* 0x000000ffff1c7224 */ /* 0x000fe200078e0018 */
[----:B------:R-:W1:Y:S01]  /*1f60*/  LDCU UR6, c[0x0][0x380] ;  /* 0x00007000ff0677ac */ /* 0x000e620008000800 */
[----:B------:R-:W-:Y:S01]  /*1f70*/  IMAD.MOV.U32 R30, RZ, RZ, R22 ;  /* 0x000000ffff1e7224 */ /* 0x000fe200078e0016 */
[----:B------:R-:W-:Y:S01]  /*1f80*/  BSSY.RECONVERGENT B1, `(.L_x_219) ;  /* 0x0000056000017945 */ /* 0x000fe20003800200 */
[----:B------:R-:W-:Y:S02]  /*1f90*/  IMAD.MOV.U32 R40, RZ, RZ, R18 ;  /* 0x000000ffff287224 */ /* 0x000fe400078e0012 */
[----:B------:R-:W-:Y:S01]  /*1fa0*/  IMAD.MOV.U32 R48, RZ, RZ, R34 ;  /* 0x000000ffff307224 */ /* 0x000fe200078e0022 */
[----:B------:R-:W2:Y:S01]  /*1fb0*/  I2F.F64.S64 R28, R28 ;  /* 0x0000001c001c7312 */ /* 0x000ea20000301c00 */
[----:B------:R-:W-:Y:S02]  /*1fc0*/  IMAD.MOV.U32 R54, RZ, RZ, R50 ;  /* 0x000000ffff367224 */ /* 0x000fe400078e0032 */
[----:B------:R-:W-:Y:S01]  /*1fd0*/  IMAD.MOV.U32 R56, RZ, RZ, R42 ;  /* 0x000000ffff387224 */ /* 0x000fe200078e002a */
[----:B0-----:R-:W-:-:S04]  /*1fe0*/  DMUL R8, R20, R10 ;  /* 0x0000000a14087228 */ /* 0x001fc80000000000 */
[----:B------:R-:W0:Y:S01]  /*1ff0*/  I2F.F64.S64 R30, R30 ;  /* 0x0000001e001e7312 */ /* 0x000e220000301c00 */
[----:B------:R-:W-:-:S03]  /*2000*/  IMAD.MOV.U32 R20, RZ, RZ, 0x1 ;  /* 0x00000001ff147424 */ /* 0x000fc600078e00ff */
[----:B------:R-:W-:-:S04]  /*2010*/  DSETP.GT.AND P0, PT, R8, R6, PT ;  /* 0x000000060800722a */ /* 0x000fc80003f04000 */
[----:B------:R-:W3:Y:S01]  /*2020*/  I2F.F64.S64 R40, R40 ;  /* 0x0000002800287312 */ /* 0x000ee20000301c00 */
[-C--:B--2---:R-:W-:Y:S01]  /*2030*/  DMUL R22, R28, R10.reuse ;  /* 0x0000000a1c167228 */ /* 0x084fe20000000000 */
[----:B------:R-:W-:Y:S02]  /*2040*/  FSEL R8, R8, R6, P0 ;  /* 0x0000000608087208 */ /* 0x000fe40000000000 */
[----:B------:R-:W-:Y:S01]  /*2050*/  FSEL R9, R9, R7, P0 ;  /* 0x0000000709097208 */ /* 0x000fe20000000000 */
[----:B0-----:R-:W-:-:S03]  /*2060*/  DMUL R6, R30, R10 ;  /* 0x0000000a1e067228 */ /* 0x001fc60000000000 */
[----:B-1----:R-:W0:Y:S01]  /*2070*/  I2F.F64 R64, UR6 ;  /* 0x0000000600407d12 */ /* 0x002e220008201c00 */
[----:B------:R-:W1:Y:S01]  /*2080*/  LDCU.64 UR6, c[0x0][0x390] ;  /* 0x00007200ff0677ac */ /* 0x000e620008000a00 */
[----:B------:R-:W-:-:S06]  /*2090*/  DSETP.GT.AND P0, PT, R22, R8, PT ;  /* 0x000000081600722a */ /* 0x000fcc0003f04000 */
[----:B------:R-:W2:Y:S01]  /*20a0*/  I2F.F64.S64 R36, R36 ;  /* 0x0000002400247312 */ /* 0x000ea20000301c00 */
[----:B------:R-:W-:Y:S02]  /*20b0*/  FSEL R18, R22, R8, P0 ;  /* 0x0000000816127208 */ /* 0x000fe40000000000 */
[----:B------:R-:W-:Y:S01]  /*20c0*/  FSEL R19, R23, R9, P0 ;  /* 0x0000000917137208 */ /* 0x000fe20000000000 */
[----:B---3--:R-:W-:-:S04]  /*20d0*/  DMUL R8, R40, R10 ;  /* 0x0000000a28087228 */ /* 0x008fc80000000000 */
[----:B------:R-:W3:Y:S01]  /*20e0*/  I2F.F64.S64 R48, R48 ;  /* 0x0000003000307312 */ /* 0x000ee20000301c00 */
[----:B------:R-:W-:-:S06]  /*20f0*/  DSETP.GT.AND P0, PT, R6, R18, PT ;  /* 0x000000120600722a */ /* 0x000fcc0003f04000 */
[----:B------:R-:W-:Y:S01]  /*2100*/  FSEL R18, R6, R18, P0 ;  /* 0x0000001206127208 */ /* 0x000fe20000000000 */
[----:B0-----:R-:W0:Y:S01]  /*2110*/  MUFU.RCP64H R21, R65 ;  /* 0x0000004100157308 */ /* 0x001e220000001800 */
[----:B------:R-:W-:Y:S01]  /*2120*/  FSEL R19, R7, R19, P0 ;  /* 0x0000001307137208 */ /* 0x000fe20000000000 */
[-C--:B--2---:R-:W-:Y:S02]  /*2130*/  DMUL R6, R36, R10.reuse ;  /* 0x0000000a24067228 */ /* 0x084fe40000000000 */
[----:B---3--:R-:W-:-:S03]  /*2140*/  DMUL R48, R48, R10 ;  /* 0x0000000a30307228 */ /* 0x008fc60000000000 */
[----:B------:R-:W-:Y:S01]  /*2150*/  DSETP.GT.AND P0, PT, R8, R18, PT ;  /* 0x000000120800722a */ /* 0x000fe20003f04000 */
[----:B------:R-:W2:Y:S05]  /*2160*/  I2F.F64.S64 R46, R46 ;  /* 0x0000002e002e7312 */ /* 0x000eaa0000301c00 */
[----:B------:R-:W-:Y:S02]  /*2170*/  FSEL R18, R8, R18, P0 ;  /* 0x0000001208127208 */ /* 0x000fe40000000000 */
[----:B------:R-:W-:Y:S01]  /*2180*/  FSEL R19, R9, R19, P0 ;  /* 0x0000001309137208 */ /* 0x000fe20000000000 */
[----:B------:R-:W3:Y:S05]  /*2190*/  I2F.F64.S64 R54, R54 ;  /* 0x0000003600367312 */ /* 0x000eea0000301c00 */
[----:B------:R-:W-:-:S02]  /*21a0*/  DSETP.GT.AND P0, PT, R6, R18, PT ;  /* 0x000000120600722a */ /* 0x000fc40003f04000 */
[----:B--2---:R-:W-:Y:S01]  /*21b0*/  DMUL R46, R46, R10 ;  /* 0x0000000a2e2e7228 */ /* 0x004fe20000000000 */
[----:B------:R-:W-:Y:S03]  /*21c0*/  I2F.F64 R8, R12 ;  /* 0x0000000c00087312 */ /* 0x000fe60000201c00 */
[----:B------:R-:W-:Y:S02]  /*21d0*/  FSEL R24, R6, R18, P0 ;  /* 0x0000001206187208 */ /* 0x000fe40000000000 */
[----:B------:R-:W-:Y:S01]  /*21e0*/  FSEL R25, R7, R19, P0 ;  /* 0x0000001307197208 */ /* 0x000fe20000000000 */
[----:B0-----:R-:W-:Y:S02]  /*21f0*/  DFMA R18, -R64, R20, 1 ;  /* 0x3ff000004012742b */ /* 0x001fe40000000114 */
[----:B------:R-:W0:Y:S01]  /*2200*/  I2F.F64 R6, R13 ;  /* 0x0000000d00067312 */ /* 0x000e220000201c00 */
[----:B---3--:R-:W-:-:S02]  /*2210*/  DMUL R54, R54, R10 ;  /* 0x0000000a36367228 */ /* 0x008fc40000000000 */
[----:B------:R-:W-:-:S03]  /*2220*/  DSETP.GT.AND P0, PT, R48, R24, PT ;  /* 0x000000183000722a */ /* 0x000fc60003f04000 */
[----:B------:R-:W-:Y:S02]  /*2230*/  DFMA R22, R18, R18, R18 ;  /* 0x000000121216722b */ /* 0x000fe40000000012 */
[----:B------:R-:W2:Y:S01]  /*2240*/  I2F.F64 R18, R14 ;  /* 0x0000000e00127312 */ /* 0x000ea20000201c00 */
[----:B------:R-:W-:Y:S02]  /*2250*/  FSEL R24, R48, R24, P0 ;  /* 0x0000001830187208 */ /* 0x000fe40000000000 */
[----:B------:R-:W-:-:S03]  /*2260*/  FSEL R25, R49, R25, P0 ;  /* 0x0000001931197208 */ /* 0x000fc60000000000 */
[----:B------:R-:W-:Y:S02]  /*2270*/  DFMA R22, R20, R22, R20 ;  /* 0x000000161416722b */ /* 0x000fe40000000014 */
[----:B------:R-:W3:Y:S01]  /*2280*/  I2F.F64.S64 R56, R56 ;  /* 0x0000003800387312 */ /* 0x000ee20000301c00 */
[----:B------:R-:W-:Y:S02]  /*2290*/  DSETP.GT.AND P0, PT, R46, R24, PT ;  /* 0x000000182e00722a */ /* 0x000fe40003f04000 */
[----:B0-----:R-:W-:-:S03]  /*22a0*/  DADD R6, R8, R6 ;  /* 0x0000000008067229 */ /* 0x001fc60000000006 */
[----:B------:R-:W-:Y:S01]  /*22b0*/  DFMA R8, -R64, R22, 1 ;  /* 0x3ff000004008742b */ /* 0x000fe20000000116 */
[----:B------:R-:W-:Y:S01]  /*22c0*/  FSEL R20, R46, R24, P0 ;  /* 0x000000182e147208 */ /* 0x000fe20000000000 */
[----:B------:R-:W0:Y:S01]  /*22d0*/  I2F.F64.S64 R52, R52 ;  /* 0x0000003400347312 */ /* 0x000e220000301c00 */
[----:B------:R-:W-:Y:S02]  /*22e0*/  FSEL R21, R47, R25, P0 ;  /* 0x000000192f157208 */ /* 0x000fe40000000000 */
[----:B--2---:R-:W-:-:S03]  /*22f0*/  DADD R68, R6, R18 ;  /* 0x0000000006447229 */ /* 0x004fc60000000012 */
[----:B------:R-:W-:Y:S02]  /*2300*/  DFMA R22, R22, R8, R22 ;  /* 0x000000081616722b */ /* 0x000fe40000000016 */
[----:B------:R-:W-:Y:S01]  /*2310*/  DSETP.GT.AND P0, PT, R54, R20, PT ;  /* 0x000000143600722a */ /* 0x000fe20003f04000 */
[----:B------:R-:W2:Y:S01]  /*2320*/  I2F.F64.U64 R58, R58 ;  /* 0x0000003a003a7312 */ /* 0x000ea20000301800 */
[----:B---3--:R-:W-:-:S03]  /*2330*/  DMUL R6, R56, R10 ;  /* 0x0000000a38067228 */ /* 0x008fc60000000000 */
[----:B------:R-:W-:Y:S01]  /*2340*/  FSETP.GEU.AND P1, PT, |R69|, 6.5827683646048100446e-37, PT ;  /* 0x036000004500780b */ /* 0x000fe20003f2e200 */
[----:B------:R-:W-:Y:S01]  /*2350*/  DMUL R18, R68, R22 ;  /* 0x0000001644127228 */ /* 0x000fe20000000000 */
[----:B------:R-:W-:Y:S01]  /*2360*/  FSEL R20, R54, R20, P0 ;  /* 0x0000001436147208 */ /* 0x000fe20000000000 */
[----:B0-----:R-:W-:Y:S01]  /*2370*/  DMUL R8, R52, R10 ;  /* 0x0000000a34087228 */ /* 0x001fe20000000000 */
[----:B------:R-:W-:-:S06]  /*2380*/  FSEL R21, R55, R21, P0 ;  /* 0x0000001537157208 */ /* 0x000fcc0000000000 */
[----:B------:R-:W-:Y:S02]  /*2390*/  DSETP.GT.AND P0, PT, R6, R20, PT ;  /* 0x000000140600722a */ /* 0x000fe40003f04000 */
[----:B--2---:R-:W-:-:S04]  /*23a0*/  DMUL R10, R58, R10 ;  /* 0x0000000a3a0a7228 */ /* 0x004fc80000000000 */
[----:B------:R-:W-:Y:S02]  /*23b0*/  FSEL R20, R6, R20, P0 ;  /* 0x0000001406147208 */ /* 0x000fe40000000000 */
[----:B------:R-:W-:Y:S01]  /*23c0*/  FSEL R21, R7, R21, P0 ;  /* 0x0000001507157208 */ /* 0x000fe20000000000 */
[----:B------:R-:W-:-:S05]  /*23d0*/  DFMA R6, -R64, R18, R68 ;  /* 0x000000124006722b */ /* 0x000fca0000000144 */
[----:B------:R-:W-:-:S03]  /*23e0*/  DSETP.GT.AND P0, PT, R8, R20, PT ;  /* 0x000000140800722a */ /* 0x000fc60003f04000 */
[----:B------:R-:W-:-:S03]  /*23f0*/  DFMA R6, R22, R6, R18 ;  /* 0x000000061606722b */ /* 0x000fc60000000012 */
[----:B------:R-:W-:Y:S02]  /*2400*/  FSEL R8, R8, R20, P0 ;  /* 0x0000001408087208 */ /* 0x000fe40000000000 */
[----:B------:R-:W-:-:S05]  /*2410*/  FSEL R9, R9, R21, P0 ;  /* 0x0000001509097208 */ /* 0x000fca0000000000 */
[----:B------:R-:W-:Y:S01]  /*2420*/  FFMA R0, RZ, R65, R7 ;  /* 0x00000041ff007223 */ /* 0x000fe20000000007 */
[----:B------:R-:W-:-:S06]  /*2430*/  DSETP.GT.AND P0, PT, R10, R8, PT ;  /* 0x000000080a00722a */ /* 0x000fcc0003f04000 */
[----:B------:R-:W-:Y:S02]  /*2440*/  FSEL R8, R10, R8, P0 ;  /* 0x000000080a087208 */ /* 0x000fe40000000000 */
[----:B------:R-:W-:Y:S02]  /*2450*/  FSEL R9, R11, R9, P0 ;  /* 0x000000090b097208 */ /* 0x000fe40000000000 */
[----:B------:R-:W-:-:S04]  /*2460*/  FSETP.GT.AND P0, PT, |R0|, 1.469367938527859385e-39, PT ;  /* 0x001000000000780b */ /* 0x000fc80003f04200 */
[----:B-1----:R-:W-:-:S09]  /*2470*/  DADD R8, R8, -UR6 ;  /* 0x8000000608087e29 */ /* 0x002fd20008000000 */
[----:B------:R-:W-:Y:S05]  /*2480*/  @P0 BRA P1, `(.L_x_220) ;  /* 0x0000000000140947 */ /* 0x000fea0000800000 */
[----:B------:R-:W-:Y:S01]  /*2490*/  IMAD.MOV.U32 R67, RZ, RZ, R65 ;  /* 0x000000ffff437224 */ /* 0x000fe200078e0041 */
[----:B------:R-:W-:-:S07]  /*24a0*/  MOV R2, 0x24c0 ;  /* 0x000024c000027802 */ /* 0x000fce0000000f00 */
[----:B------:R-:W-:Y:S05]  /*24b0*/  CALL.REL.NOINC `($__internal_5_$__cuda_sm20_div_rn_f64_full) ;  /* 0x00000010002c7944 */ /* 0x000fea0003c00000 */
[----:B------:R-:W-:Y:S02]  /*24c0*/  IMAD.MOV.U32 R6, RZ, RZ, R66 ;  /* 0x000000ffff067224 */ /* 0x000fe400078e0042 */
[----:B------:R-:W-:-:S07]  /*24d0*/  IMAD.MOV.U32 R7, RZ, RZ, R67 ;  /* 0x000000ffff077224 */ /* 0x000fce00078e0043 */
.L_x_220:
[----:B------:R-:W-:Y:S05]  /*24e0*/  BSYNC.RECONVERGENT B1 ;  /* 0x0000000000017941 */ /* 0x000fea0003800200 */
.L_x_219:
[----:B------:R-:W0:Y:S01]  /*24f0*/  LDCU.64 UR6, c[0x0][0x398] ;  /* 0x00007300ff0677ac */ /* 0x000e220008000a00 */
[C---:B------:R-:W-:Y:S02]  /*2500*/  DADD R10, -R6.reuse, 1 ;  /* 0x3ff00000060a7429 */ /* 0x040fe40000000100 */
[----:B------:R-:W-:-:S08]  /*2510*/  DSETP.GT.AND P0, PT, R6, 0.5, PT ;  /* 0x3fe000000600742a */ /* 0x000fd00003f04000 */
[----:B------:R-:W-:Y:S02]  /*2520*/  FSEL R6, R6, R10, P0 ;  /* 0x0000000a06067208 */ /* 0x000fe40000000000 */
[----:B------:R-:W-:-:S06]  /*2530*/  FSEL R7, R7, R11, P0 ;  /* 0x0000000b07077208 */ /* 0x000fcc0000000000 */
[----:B0-----:R-:W-:-:S08]  /*2540*/  DADD R6, R6, -UR6 ;  /* 0x8000000606067e29 */ /* 0x001fd00008000000 */
[----:B------:R-:W-:-:S06]  /*2550*/  DSETP.GEU.AND P0, PT, R6, RZ, PT ;  /* 0x000000ff0600722a */ /* 0x000fcc0003f0e000 */
[----:B------:R-:W-:Y:S02]  /*2560*/  FSEL R6, R6, RZ, P0 ;  /* 0x000000ff06067208 */ /* 0x000fe40000000000 */
[----:B------:R-:W-:-:S06]  /*2570*/  FSEL R7, R7, RZ, P0 ;  /* 0x000000ff07077208 */ /* 0x000fcc0000000000 */
[----:B------:R-:W-:-:S08]  /*2580*/  DADD R10, R6, R6 ;  /* 0x00000000060a7229 */ /* 0x000fd00000000006 */
[----:B------:R-:W-:-:S08]  /*2590*/  DMUL R10, R6, R10 ;  /* 0x0000000a060a7228 */ /* 0x000fd00000000000 */
[----:B------:R-:W-:-:S06]  /*25a0*/  DSETP.GT.AND P0, PT, R10, R8, PT ;  /* 0x000000080a00722a */ /* 0x000fcc0003f04000 */
[----:B------:R-:W-:Y:S02]  /*25b0*/  FSEL R6, R10, R8, P0 ;  /* 0x000000080a067208 */ /* 0x000fe40000000000 */
[----:B------:R-:W-:-:S07]  /*25c0*/  FSEL R7, R11, R9, P0 ;  /* 0x000000090b077208 */ /* 0x000fce0000000000 */
.L_x_207:
[----:B------:R-:W-:Y:S05]  /*25d0*/  BSYNC.RECONVERGENT B0 ;  /* 0x0000000000007941 */ /* 0x000fea0003800200 */
.L_x_206:
[----:B------:R-:W0:Y:S01]  /*25e0*/  S2R R9, SR_CgaCtaId ;  /* 0x0000000000097919 */ /* 0x000e220000008800 */
[----:B------:R-:W-:Y:S01]  /*25f0*/  MOV R5, 0x400 ;  /* 0x0000040000057802 */ /* 0x000fe20000000f00 */
[----:B------:R-:W-:Y:S01]  /*2600*/  BSSY.RECONVERGENT B0, `(.L_x_221) ;  /* 0x0000024000007945 */ /* 0x000fe20003800200 */
[C---:B------:R-:W-:Y:S02]  /*2610*/  ISETP.GT.U32.AND P6, PT, R4.reuse, 0x7f, PT ;  /* 0x0000007f0400780c */ /* 0x040fe40003fc4070 */
[C---:B------:R-:W-:Y:S01]  /*2620*/  ISETP.GT.U32.AND P5, PT, R4.reuse, 0x3f, PT ;  /* 0x0000003f0400780c */ /* 0x040fe20003fa4070 */
[----:B------:R-:W-:Y:S01]  /*2630*/  VIADD R0, R5, 0x800 ;  /* 0x0000080005007836 */ /* 0x000fe20000000000 */
[C---:B------:R-:W-:Y:S02]  /*2640*/  ISETP.GT.U32.AND P4, PT, R4.reuse, 0x1f, PT ;  /* 0x0000001f0400780c */ /* 0x040fe40003f84070 */
[C---:B------:R-:W-:Y:S02]  /*2650*/  ISETP.GT.U32.AND P3, PT, R4.reuse, 0xf, PT ;  /* 0x0000000f0400780c */ /* 0x040fe40003f64070 */
[----:B------:R-:W-:-:S02]  /*2660*/  ISETP.GT.U32.AND P2, PT, R4, 0x7, PT ;  /* 0x000000070400780c */ /* 0x000fc40003f44070 */
[C---:B------:R-:W-:Y:S02]  /*2670*/  ISETP.GT.U32.AND P1, PT, R4.reuse, 0x3, PT ;  /* 0x000000030400780c */ /* 0x040fe40003f24070 */
[----:B------:R-:W-:Y:S02]  /*2680*/  ISETP.GT.U32.AND P0, PT, R4, 0x1, PT ;  /* 0x000000010400780c */ /* 0x000fe40003f04070 */
[C---:B0-----:R-:W-:Y:S02]  /*2690*/  LEA R5, R9.reuse, R5, 0x18 ;  /* 0x0000000509057211 */ /* 0x041fe400078ec0ff */
[----:B------:R-:W-:-:S03]  /*26a0*/  LEA R9, R9, R0, 0x18 ;  /* 0x0000000009097211 */ /* 0x000fc600078ec0ff */
[C---:B------:R-:W-:Y:S02]  /*26b0*/  IMAD R11, R4.reuse, 0x8, R5 ;  /* 0x00000008040b7824 */ /* 0x040fe400078e0205 */
[----:B------:R-:W-:-:S03]  /*26c0*/  IMAD R0, R4, 0x18, R9 ;  /* 0x0000001804007824 */ /* 0x000fc600078e0209 */
[----:B------:R0:W-:Y:S04]  /*26d0*/  STS.64 [R11], R6 ;  /* 0x000000060b007388 */ /* 0x0001e80000000a00 */
[----:B------:R0:W-:Y:S04]  /*26e0*/  STS.64 [R0], R12 ;  /* 0x0000000c00007388 */ /* 0x0001e80000000a00 */
[----:B------:R0:W-:Y:S04]  /*26f0*/  STS.64 [R0+0x8], R14 ;  /* 0x0000080e00007388 */ /* 0x0001e80000000a00 */
[----:B------:R0:W-:Y:S01]  /*2700*/  STS.64 [R0+0x10], R16 ;  /* 0x0000101000007388 */ /* 0x0001e20000000a00 */
[----:B------:R-:W-:Y:S06]  /*2710*/  BAR.SYNC.DEFER_BLOCKING 0x0 ;  /* 0x0000000000007b1d */ /* 0x000fec0000010000 */
[----:B------:R-:W-:Y:S05]  /*2720*/  @P6 BRA `(.L_x_222) ;  /* 0x0000000000446947 */ /* 0x000fea0003800000 */
[----:B0-----:R-:W-:Y:S04]  /*2730*/  LDS.64 R6, [R11+0x400] ;  /* 0x000400000b067984 */ /* 0x001fe80000000a00 */
[----:B------:R-:W0:Y:S02]  /*2740*/  LDS.64 R8, [R11] ;  /* 0x000000000b087984 */ /* 0x000e240000000a00 */
[----:B0-----:R-:W-:-:S14]  /*2750*/  DSETP.GEU.AND P6, PT, R6, R8, PT ;  /* 0x000000080600722a */ /* 0x001fdc0003fce000 */
[----:B------:R-:W-:Y:S05]  /*2760*/  @P6 BRA `(.L_x_222) ;  /* 0x0000000000346947 */ /* 0x000fea0003800000 */
[----:B------:R-:W-:Y:S04]  /*2770*/  STS.64 [R11], R6 ;  /* 0x000000060b007388 */ /* 0x000fe80000000a00 */
[----:B------:R-:W0:Y:S04]  /*2780*/  LDS R9, [R0+0xc00] ;  /* 0x000c000000097984 */ /* 0x000e280000000800 */
[----:B------:R-:W1:Y:S04]  /*2790*/  LDS R13, [R0+0xc04] ;  /* 0x000c0400000d7984 */ /* 0x000e680000000800 */
[----:B------:R-:W2:Y:S04]  /*27a0*/  LDS R15, [R0+0xc08] ;  /* 0x000c0800000f7984 */ /* 0x000ea80000000800 */
[----:B------:R-:W3:Y:S04]  /*27b0*/  LDS R17, [R0+0xc0c] ;  /* 0x000c0c0000117984 */ /* 0x000ee80000000800 */
[----:B------:R-:W4:Y:S04]  /*27c0*/  LDS R19, [R0+0xc10] ;  /* 0x000c100000137984 */ /* 0x000f280000000800 */
[----:B------:R-:W5:Y:S04]  /*27d0*/  LDS R21, [R0+0xc14] ;  /* 0x000c140000157984 */ /* 0x000f680000000800 */
[----:B0-----:R0:W-:Y:S04]  /*27e0*/  STS [R0], R9 ;  /* 0x0000000900007388 */ /* 0x0011e80000000800 */
[----:B-1----:R0:W-:Y:S04]  /*27f0*/  STS [R0+0x4], R13 ;  /* 0x0000040d00007388 */ /* 0x0021e80000000800 */
[----:B--2---:R0:W-:Y:S04]  /*2800*/  STS [R0+0x8], R15 ;  /* 0x0000080f00007388 */ /* 0x0041e80000000800 */
[----:B---3--:R0:W-:Y:S04]  /*2810*/  STS [R0+0xc], R17 ;  /* 0x00000c1100007388 */ /* 0x0081e80000000800 */
[----:B----4-:R0:W-:Y:S04]  /*2820*/  STS [R0+0x10], R19 ;  /* 0x0000101300007388 */ /* 0x0101e80000000800 */
[----:B-----5:R0:W-:Y:S02]  /*2830*/  STS [R0+0x14], R21 ;  /* 0x0000141500007388 */ /* 0x0201e40000000800 */
.L_x_222:
[----:B------:R-:W-:Y:S05]  /*2840*/  BSYNC.RECONVERGENT B0 ;  /* 0x0000000000007941 */ /* 0x000fea0003800200 */
.L_x_221:
[----:B------:R-:W-:Y:S01]  /*2850*/  BAR.SYNC.DEFER_BLOCKING 0x0 ;  /* 0x0000000000007b1d */ /* 0x000fe20000010000 */
[----:B------:R-:W-:-:S05]  /*2860*/  ISETP.NE.AND P6, PT, R4, RZ, PT ;  /* 0x000000ff0400720c */ /* 0x000fca0003fc5270 */
[----:B------:R-:W-:Y:S04]  /*2870*/  BSSY.RECONVERGENT B0, `(.L_x_223) ;  /* 0x0000013000007945 */ /* 0x000fe80003800200 */
        /* <DEDUP_REMOVED lines=18> */
.L_x_224:
[----:B------:R-:W-:Y:S05]  /*29a0*/  BSYNC.RECONVERGENT B0 ;  /* 0x0000000000007941 */ /* 0x000fea0003800200 */
.L_x_223:
[----:B------:R-:W-:Y:S06]  /*29b0*/  BAR.SYNC.DEFER_BLOCKING 0x0 ;  /* 0x0000000000007b1d */ /* 0x000fec0000010000 */
        /* <DEDUP_REMOVED lines=19> */
.L_x_226:
[----:B------:R-:W-:Y:S05]  /*2af0*/  BSYNC.RECONVERGENT B0 ;  /* 0x0000000000007941 */ /* 0x000fea0003800200 */
.L_x_225:
        /* <DEDUP_REMOVED lines=20> */
.L_x_228:
[----:B------:R-:W-:Y:S05]  /*2c40*/  BSYNC.RECONVERGENT B0 ;  /* 0x0000000000007941 */ /* 0x000fea0003800200 */
.L_x_227:
        /* <DEDUP_REMOVED lines=20> */
.L_x_230:
[----:B------:R-:W-:Y:S05]  /*2d90*/  BSYNC.RECONVERGENT B0 ;  /* 0x0000000000007941 */ /* 0x000fea0003800200 */
.L_x_229:
        /* <DEDUP_REMOVED lines=20> */
.L_x_232:
[----:B------:R-:W-:Y:S05]  /*2ee0*/  BSYNC.RECONVERGENT B0 ;  /* 0x0000000000007941 */ /* 0x000fea0003800200 */
.L_x_231:
        /* <DEDUP_REMOVED lines=20> */
.L_x_234:
[----:B------:R-:W-:Y:S05]  /*3030*/  BSYNC.RECONVERGENT B0 ;  /* 0x0000000000007941 */ /* 0x000fea0003800200 */
.L_x_233:
        /* <DEDUP_REMOVED lines=9> */
[----:B0-----:R-:W-:Y:S04]  /*30d0*/  STS [R0], R9 ;  /* 0x0000000900007388 */ /* 0x001fe80000000800 */
[----:B------:R-:W0:Y:S04]  /*30e0*/  LDS R13, [R5+0x81c] ;  /* 0x00081c00050d7984 */ /* 0x000e280000000800 */
[----:B0-----:R-:W-:Y:S04]  /*30f0*/  STS [R0+0x4], R13 ;  /* 0x0000040d00007388 */ /* 0x001fe80000000800 */
[----:B------:R-:W0:Y:S04]  /*3100*/  LDS R15, [R5+0x820] ;  /* 0x00082000050f7984 */ /* 0x000e280000000800 */
[----:B0-----:R-:W-:Y:S04]  /*3110*/  STS [R0+0x8], R15 ;  /* 0x0000080f00007388 */ /* 0x001fe80000000800 */
[----:B------:R-:W0:Y:S04]  /*3120*/  LDS R17, [R5+0x824] ;  /* 0x0008240005117984 */ /* 0x000e280000000800 */
[----:B0-----:R-:W-:Y:S04]  /*3130*/  STS [R0+0xc], R17 ;  /* 0x00000c1100007388 */ /* 0x001fe80000000800 */
[----:B------:R-:W0:Y:S04]  /*3140*/  LDS R19, [R5+0x828] ;  /* 0x0008280005137984 */ /* 0x000e280000000800 */
[----:B0-----:R-:W-:Y:S04]  /*3150*/  STS [R0+0x10], R19 ;  /* 0x0000101300007388 */ /* 0x001fe80000000800 */
[----:B------:R-:W0:Y:S04]  /*3160*/  LDS R7, [R5+0x82c] ;  /* 0x00082c0005077984 */ /* 0x000e280000000800 */
[----:B0-----:R1:W-:Y:S02]  /*3170*/  STS [R0+0x14], R7 ;  /* 0x0000140700007388 */ /* 0x0013e40000000800 */
.L_x_236:
[----:B------:R-:W-:Y:S05]  /*3180*/  BSYNC.RECONVERGENT B0 ;  /* 0x0000000000007941 */ /* 0x000fea0003800200 */
.L_x_235:
[----:B------:R-:W-:Y:S06]  /*3190*/  BAR.SYNC.DEFER_BLOCKING 0x0 ;  /* 0x0000000000007b1d */ /* 0x000fec0000010000 */
[----:B------:R-:W-:Y:S05]  /*31a0*/  @P6 EXIT ;  /* 0x000000000000694d */ /* 0x000fea0003800000 */
[----:B01----:R-:W0:Y:S01]  /*31b0*/  LDS.64 R6, [R5] ;  /* 0x0000000005067984 */ /* 0x003e220000000a00 */
[----:B------:R-:W1:Y:S01]  /*31c0*/  LDC.64 R8, c[0x0][0x3b0] ;  /* 0x0000ec00ff087b82 */ /* 0x000e620000000a00 */
[----:B------:R-:W-:Y:S02]  /*31d0*/  IMAD R11, R3, 0x6, RZ ;  /* 0x00000006030b7824 */ /* 0x000fe400078e02ff */
[----:B------:R-:W2:Y:S02]  /*31e0*/  LDS.128 R16, [R5+0x800] ;  /* 0x0008000005107984 */ /* 0x000ea40000000c00 */
[C---:B------:R-:W-:Y:S02]  /*31f0*/  VIADD R15, R11.reuse, 0x2 ;  /* 0x000000020b0f7836 */ /* 0x040fe40000000000 */
[----:B------:R-:W3:Y:S01]  /*3200*/  LDS.64 R20, [R5+0x810] ;  /* 0x0008100005147984 */ /* 0x000ee20000000a00 */
[----:B------:R-:W4:Y:S01]  /*3210*/  LDC.64 R12, c[0x0][0x3b8] ;  /* 0x0000ee00ff0c7b82 */ /* 0x000f220000000a00 */
[----:B------:R-:W-:-:S02]  /*3220*/  VIADD R23, R11, 0x4 ;  /* 0x000000040b177836 */ /* 0x000fc40000000000 */
[----:B-1----:R-:W-:-:S04]  /*3230*/  IMAD.WIDE.U32 R2, R3, 0x8, R8 ;  /* 0x0000000803027825 */ /* 0x002fc800078e0008 */
[----:B----4-:R-:W-:-:S04]  /*3240*/  IMAD.WIDE.U32 R8, R11, 0x4, R12 ;  /* 0x000000040b087825 */ /* 0x010fc800078e000c */
[--C-:B------:R-:W-:Y:S01]  /*3250*/  IMAD.WIDE.U32 R10, R15, 0x4, R12.reuse ;  /* 0x000000040f0a7825 */ /* 0x100fe200078e000c */
[----:B0-----:R-:W-:Y:S03]  /*3260*/  STG.E.64 desc[UR4][R2.64], R6 ;  /* 0x0000000602007986 */ /* 0x001fe6000c101b04 */
[----:B------:R-:W-:Y:S01]  /*3270*/  IMAD.WIDE.U32 R12, R23, 0x4, R12 ;  /* 0x00000004170c7825 */ /* 0x000fe200078e000c */
[----:B--2---:R-:W-:Y:S04]  /*3280*/  STG.E desc[UR4][R8.64], R16 ;  /* 0x0000001008007986 */ /* 0x004fe8000c101904 */
[----:B------:R-:W-:Y:S04]  /*3290*/  STG.E desc[UR4][R8.64+0x4], R17 ;  /* 0x0000041108007986 */ /* 0x000fe8000c101904 */
[----:B------:R-:W-:Y:S04]  /*32a0*/  STG.E desc[UR4][R10.64], R18 ;  /* 0x000000120a007986 */ /* 0x000fe8000c101904 */
[----:B------:R-:W-:Y:S04]  /*32b0*/  STG.E desc[UR4][R10.64+0x4], R19 ;  /* 0x000004130a007986 */ /* 0x000fe8000c101904 */
[----:B---3--:R-:W-:Y:S04]  /*32c0*/  STG.E desc[UR4][R12.64], R20 ;  /* 0x000000140c007986 */ /* 0x008fe8000c101904 */
[----:B------:R-:W-:Y:S01]  /*32d0*/  STG.E desc[UR4][R12.64+0x4], R21 ;  /* 0x000004150c007986 */ /* 0x000fe2000c101904 */
[----:B------:R-:W-:Y:S05]  /*32e0*/  EXIT ;  /* 0x000000000000794d */ /* 0x000fea0003800000 */
        .weak           $__internal_4_$__cuda_sm20_dblrcp_rn_slowpath_v3
        .type           $__internal_4_$__cuda_sm20_dblrcp_rn_slowpath_v3,@function
        .size           $__internal_4_$__cuda_sm20_dblrcp_rn_slowpath_v3,($__internal_5_$__cuda_sm20_div_rn_f64_full - $__internal_4_$__cuda_sm20_dblrcp_rn_slowpath_v3)
$__internal_4_$__cuda_sm20_dblrcp_rn_slowpath_v3:
[----:B------:R-:W-:Y:S02]  /*32f0*/  IMAD.MOV.U32 R60, RZ, RZ, R62 ;  /* 0x000000ffff3c7224 */ /* 0x000fe400078e003e */
[----:B------:R-:W-:-:S06]  /*3300*/  IMAD.MOV.U32 R61, RZ, RZ, R63 ;  /* 0x000000ffff3d7224 */ /* 0x000fcc00078e003f */
        /* <DEDUP_REMOVED lines=10> */
[----:B------:R-:W-:Y:S02]  /*33b0*/  VIADD R63, R61, 0xc0200000 ;  /* 0xc02000003d3f7836 */ /* 0x000fe40000000000 */
        /* <DEDUP_REMOVED lines=12> */
.L_x_239:
        /* <DEDUP_REMOVED lines=10> */
.L_x_237:
[----:B------:R-:W-:Y:S01]  /*3520*/  LOP3.LUT R63, R61, 0x80000, RZ, 0xfc, !PT ;  /* 0x000800003d3f7812 */ /* 0x000fe200078efcff */
[----:B------:R-:W-:-:S07]  /*3530*/  IMAD.MOV.U32 R62, RZ, RZ, R60 ;  /* 0x000000ffff3e7224 */ /* 0x000fce00078e003c */
.L_x_238:
[----:B------:R-:W-:Y:S02]  /*3540*/  IMAD.MOV.U32 R60, RZ, RZ, R0 ;  /* 0x000000ffff3c7224 */ /* 0x000fe400078e0000 */
[----:B------:R-:W-:-:S04]  /*3550*/  IMAD.MOV.U32 R61, RZ, RZ, 0x0 ;  /* 0x00000000ff3d7424 */ /* 0x000fc800078e00ff */
[----:B------:R-:W-:Y:S05]  /*3560*/  RET.REL.NODEC R60 `(_Z15phase2_find_minILi6EEviiiddPKijPdPi) ;  /* 0xffffffc83ca47950 */ /* 0x000fea0003c3ffff */
        .weak           $__internal_5_$__cuda_sm20_div_rn_f64_full
        .type           $__internal_5_$__cuda_sm20_div_rn_f64_full,@function
        .size           $__internal_5_$__cuda_sm20_div_rn_f64_full,(.L_x_437 - $__internal_5_$__cuda_sm20_div_rn_f64_full)
$__internal_5_$__cuda_sm20_div_rn_f64_full:
[C---:B------:R-:W-:Y:S01]  /*3570*/  FSETP.GEU.AND P0, PT, |R67|.reuse, 1.469367938527859385e-39, PT ;  /* 0x001000004300780b */ /* 0x040fe20003f0e200 */
[----:B------:R-:W-:Y:S01]  /*3580*/  IMAD.MOV.U32 R66, RZ, RZ, R64 ;  /* 0x000000ffff427224 */ /* 0x000fe200078e0040 */
[----:B------:R-:W-:Y:S01]  /*3590*/  LOP3.LUT R65, R67, 0x800fffff, RZ, 0xc0, !PT ;  /* 0x800fffff43417812 */ /* 0x000fe200078ec0ff */
[----:B------:R-:W-:Y:S01]  /*35a0*/  IMAD.MOV.U32 R70, RZ, RZ, 0x1 ;  /* 0x00000001ff467424 */ /* 0x000fe200078e00ff */
[----:B------:R-:W-:Y:S01]  /*35b0*/  FSETP.GEU.AND P2, PT, |R69|, 1.469367938527859385e-39, PT ;  /* 0x001000004500780b */ /* 0x000fe20003f4e200 */
[----:B------:R-:W-:Y:S01]  /*35c0*/  IMAD.MOV.U32 R0, RZ, RZ, 0x1ca00000 ;  /* 0x1ca00000ff007424 */ /* 0x000fe200078e00ff */
[----:B------:R-:W-:Y:S01]  /*35d0*/  LOP3.LUT R65, R65, 0x3ff00000, RZ, 0xfc, !PT ;  /* 0x3ff0000041417812 */ /* 0x000fe200078efcff */
[----:B------:R-:W-:Y:S01]  /*35e0*/  BSSY.RECONVERGENT B2, `(.L_x_240) ;  /* 0x0000050000027945 */ /* 0x000fe20003800200 */
[----:B------:R-:W-:Y:S02]  /*35f0*/  LOP3.LUT R84, R69, 0x7ff00000, RZ, 0xc0, !PT ;  /* 0x7ff0000045547812 */ /* 0x000fe400078ec0ff */
[----:B------:R-:W-:-:S03]  /*3600*/  LOP3.LUT R87, R67, 0x7ff00000, RZ, 0xc0, !PT ;  /* 0x7ff0000043577812 */ /* 0x000fc600078ec0ff */
[----:B------:R-:W-:Y:S01]  /*3610*/  @!P0 DMUL R64, R66, 8.98846567431157953865e+307 ;  /* 0x7fe0000042408828 */ /* 0x000fe20000000000 */
[C---:B------:R-:W-:Y:S01]  /*3620*/  ISETP.GE.U32.AND P1, PT, R84.reuse, R87, PT ;  /* 0x000000575400720c */ /* 0x040fe20003f26070 */
[----:B------:R-:W-:Y:S02]  /*3630*/  IMAD.MOV.U32 R86, RZ, RZ, R84 ;  /* 0x000000ffff567224 */ /* 0x000fe400078e0054 */
[----:B------:R-:W-:Y:S02]  /*3640*/  @!P2 LOP3.LUT R77, R67, 0x7ff00000, RZ, 0xc0, !PT ;  /* 0x7ff00000434da812 */ /* 0x000fe400078ec0ff */
[----:B------:R-:W0:Y:S02]  /*3650*/  MUFU.RCP64H R71, R65 ;  /* 0x0000004100477308 */ /* 0x000e240000001800 */
[----:B------:R-:W-:Y:S02]  /*3660*/  @!P2 ISETP.GE.U32.AND P3, PT, R84, R77, PT ;  /* 0x0000004d5400a20c */ /* 0x000fe40003f66070 */
[----:B------:R-:W-:-:S02]  /*3670*/  @!P0 LOP3.LUT R87, R65, 0x7ff00000, RZ, 0xc0, !PT ;  /* 0x7ff0000041578812 */ /* 0x000fc400078ec0ff */
[----:B------:R-:W-:-:S03]  /*3680*/  @!P2 SEL R77, R0, 0x63400000, !P3 ;  /* 0x63400000004da807 */ /* 0x000fc60005800000 */
[----:B------:R-:W-:Y:S01]  /*3690*/  VIADD R89, R87, 0xffffffff ;  /* 0xffffffff57597836 */ /* 0x000fe20000000000 */
[----:B------:R-:W-:-:S04]  /*36a0*/  @!P2 LOP3.LUT R78, R77, 0x80000000, R69, 0xf8, !PT ;  /* 0x800000004d4ea812 */ /* 0x000fc800078ef845 */
[----:B------:R-:W-:Y:S01]  /*36b0*/  @!P2 LOP3.LUT R79, R78, 0x100000, RZ, 0xfc, !PT ;  /* 0x001000004e4fa812 */ /* 0x000fe200078efcff */
[----:B------:R-:W-:Y:S01]  /*36c0*/  @!P2 IMAD.MOV.U32 R78, RZ, RZ, RZ ;  /* 0x000000ffff4ea224 */ /* 0x000fe200078e00ff */
[----:B0-----:R-:W-:-:S08]  /*36d0*/  DFMA R74, R70, -R64, 1 ;  /* 0x3ff00000464a742b */ /* 0x001fd00000000840 */
[----:B------:R-:W-:-:S08]  /*36e0*/  DFMA R74, R74, R74, R74 ;  /* 0x0000004a4a4a722b */ /* 0x000fd0000000004a */
[----:B------:R-:W-:Y:S01]  /*36f0*/  DFMA R74, R70, R74, R70 ;  /* 0x0000004a464a722b */ /* 0x000fe20000000046 */
[----:B------:R-:W-:Y:S01]  /*3700*/  SEL R71, R0, 0x63400000, !P1 ;  /* 0x6340000000477807 */ /* 0x000fe20004800000 */
[----:B------:R-:W-:-:S03]  /*3710*/  IMAD.MOV.U32 R70, RZ, RZ, R68 ;  /* 0x000000ffff467224 */ /* 0x000fc600078e0044 */
[----:B------:R-:W-:-:S03]  /*3720*/  LOP3.LUT R71, R71, 0x800fffff, R69, 0xf8, !PT ;  /* 0x800fffff47477812 */ /* 0x000fc600078ef845 */
[----:B------:R-:W-:-:S03]  /*3730*/  DFMA R76, R74, -R64, 1 ;  /* 0x3ff000004a4c742b */ /* 0x000fc60000000840 */
[----:B------:R-:W-:-:S05]  /*3740*/  @!P2 DFMA R70, R70, 2, -R78 ;  /* 0x400000004646a82b */ /* 0x000fca000000084e */
[----:B------:R-:W-:-:S05]  /*3750*/  DFMA R76, R74, R76, R74 ;  /* 0x0000004c4a4c722b */ /* 0x000fca000000004a */
[----:B------:R-:W-:-:S03]  /*3760*/  @!P2 LOP3.LUT R86, R71, 0x7ff00000, RZ, 0xc0, !PT ;  /* 0x7ff000004756a812 */ /* 0x000fc600078ec0ff */
[----:B------:R-:W-:Y:S02]  /*3770*/  DMUL R74, R76, R70 ;  /* 0x000000464c4a7228 */ /* 0x000fe40000000000 */
[----:B------:R-:W-:-:S05]  /*3780*/  VIADD R88, R86, 0xffffffff ;  /* 0xffffffff56587836 */ /* 0x000fca0000000000 */
[----:B------:R-:W-:Y:S01]  /*3790*/  ISETP.GT.U32.AND P0, PT, R88, 0x7feffffe, PT ;  /* 0x7feffffe5800780c */ /* 0x000fe20003f04070 */
[----:B------:R-:W-:-:S03]  /*37a0*/  DFMA R78, R74, -R64, R70 ;  /* 0x800000404a4e722b */ /* 0x000fc60000000046 */
[----:B------:R-:W-:-:S05]  /*37b0*/  ISETP.GT.U32.OR P0, PT, R89, 0x7feffffe, P0 ;  /* 0x7feffffe5900780c */ /* 0x000fca0000704470 */
[----:B------:R-:W-:-:S08]  /*37c0*/  DFMA R78, R76, R78, R74 ;  /* 0x0000004e4c4e722b */ /* 0x000fd0000000004a */
[----:B------:R-:W-:Y:S05]  /*37d0*/  @P0 BRA `(.L_x_241) ;  /* 0x00000000006c0947 */ /* 0x000fea0003800000 */
[----:B------:R-:W-:-:S04]  /*37e0*/  LOP3.LUT R69, R67, 0x7ff00000, RZ, 0xc0, !PT ;  /* 0x7ff0000043457812 */ /* 0x000fc800078ec0ff */
[CC--:B------:R-:W-:Y:S02]  /*37f0*/  VIADDMNMX R68, R84.reuse, -R69.reuse, 0xb9600000, !PT ;  /* 0xb960000054447446 */ /* 0x0c0fe40007800945 */
[----:B------:R-:W-:Y:S02]  /*3800*/  ISETP.GE.U32.AND P0, PT, R84, R69, PT ;  /* 0x000000455400720c */ /* 0x000fe40003f06070 */
[----:B------:R-:W-:Y:S02]  /*3810*/  VIMNMX R68, PT, PT, R68, 0x46a00000, PT ;  /* 0x46a0000044447848 */ /* 0x000fe40003fe0100 */
[----:B------:R-:W-:-:S05]  /*3820*/  SEL R69, R0, 0x63400000, !P0 ;  /* 0x6340000000457807 */ /* 0x000fca0004000000 */
[----:B------:R-:W-:Y:S02]  /*3830*/  IMAD.IADD R0, R68, 0x1, -R69 ;  /* 0x0000000144007824 */ /* 0x000fe400078e0a45 */
[----:B------:R-:W-:Y:S02]  /*3840*/  IMAD.MOV.U32 R68, RZ, RZ, RZ ;  /* 0x000000ffff447224 */ /* 0x000fe400078e00ff */
[----:B------:R-:W-:-:S06]  /*3850*/  VIADD R69, R0, 0x7fe00000 ;  /* 0x7fe0000000457836 */ /* 0x000fcc0000000000 */
[----:B------:R-:W-:-:S10]  /*3860*/  DMUL R74, R78, R68 ;  /* 0x000000444e4a7228 */ /* 0x000fd40000000000 */
[----:B------:R-:W-:-:S13]  /*3870*/  FSETP.GTU.AND P0, PT, |R75|, 1.469367938527859385e-39, PT ;  /* 0x001000004b00780b */ /* 0x000fda0003f0c200 */
[----:B------:R-:W-:Y:S05]  /*3880*/  @P0 BRA `(.L_x_242) ;  /* 0x0000000000940947 */ /* 0x000fea0003800000 */
[----:B------:R-:W-:Y:S01]  /*3890*/  DFMA R64, R78, -R64, R70 ;  /* 0x800000404e40722b */ /* 0x000fe20000000046 */
[----:B------:R-:W-:-:S09]  /*38a0*/  IMAD.MOV.U32 R68, RZ, RZ, RZ ;  /* 0x000000ffff447224 */ /* 0x000fd200078e00ff */
[C---:B------:R-:W-:Y:S02]  /*38b0*/  FSETP.NEU.AND P0, PT, R65.reuse, RZ, PT ;  /* 0x000000ff4100720b */ /* 0x040fe40003f0d000 */
[----:B------:R-:W-:-:S04]  /*38c0*/  LOP3.LUT R67, R65, 0x80000000, R67, 0x48, !PT ;  /* 0x8000000041437812 */ /* 0x000fc800078e4843 */
[----:B------:R-:W-:-:S07]  /*38d0*/  LOP3.LUT R69, R67, R69, RZ, 0xfc, !PT ;  /* 0x0000004543457212 */ /* 0x000fce00078efcff */
[----:B------:R-:W-:Y:S05]  /*38e0*/  @!P0 BRA `(.L_x_242) ;  /* 0x00000000007c8947 */ /* 0x000fea0003800000 */
[----:B------:R-:W-:Y:S01]  /*38f0*/  IMAD.MOV R65, RZ, RZ, -R0 ;  /* 0x000000ffff417224 */ /* 0x000fe200078e0a00 */
[----:B------:R-:W-:Y:S01]  /*3900*/  DMUL.RP R68, R78, R68 ;  /* 0x000000444e447228 */ /* 0x000fe20000008000 */
[----:B------:R-:W-:-:S06]  /*3910*/  IMAD.MOV.U32 R64, RZ, RZ, RZ ;  /* 0x000000ffff407224 */ /* 0x000fcc00078e00ff */
[----:B------:R-:W-:-:S03]  /*3920*/  DFMA R64, R74, -R64, R78 ;  /* 0x800000404a40722b */ /* 0x000fc6000000004e */
[----:B------:R-:W-:-:S03]  /*3930*/  LOP3.LUT R67, R69, R67, RZ, 0x3c, !PT ;  /* 0x0000004345437212 */ /* 0x000fc600078e3cff */
[----:B------:R-:W-:-:S04]  /*3940*/  IADD3 R64, PT, PT, -R0, -0x43300000, RZ ;  /* 0xbcd0000000407810 */ /* 0x000fc80007ffe1ff */
[----:B------:R-:W-:-:S04]  /*3950*/  FSETP.NEU.AND P0, PT, |R65|, R64, PT ;  /* 0x000000404100720b */ /* 0x000fc80003f0d200 */
[----:B------:R-:W-:Y:S02]  /*3960*/  FSEL R74, R68, R74, !P0 ;  /* 0x0000004a444a7208 */ /* 0x000fe40004000000 */
[----:B------:R-:W-:Y:S01]  /*3970*/  FSEL R75, R67, R75, !P0 ;  /* 0x0000004b434b7208 */ /* 0x000fe20004000000 */
[----:B------:R-:W-:Y:S06]  /*3980*/  BRA `(.L_x_242) ;  /* 0x0000000000547947 */ /* 0x000fec0003800000 */
.L_x_241:
        /* <DEDUP_REMOVED lines=13> */
[----:B------:R-:W-:Y:S02]  /*3a60*/  @P0 IMAD.MOV.U32 R74, RZ, RZ, RZ ;  /* 0x000000ffff4a0224 */ /* 0x000fe400078e00ff */
[----:B------:R-:W-:Y:S01]  /*3a70*/  @P0 IMAD.MOV.U32 R75, RZ, RZ, R0 ;  /* 0x000000ffff4b0224 */ /* 0x000fe200078e0000 */
[----:B------:R-:W-:Y:S06]  /*3a80*/  BRA `(.L_x_242) ;  /* 0x0000000000147947 */ /* 0x000fec0003800000 */
.L_x_244:
[----:B------:R-:W-:Y:S01]  /*3a90*/  LOP3.LUT R75, R67, 0x80000, RZ, 0xfc, !PT ;  /* 0x00080000434b7812 */ /* 0x000fe200078efcff */
[----:B------:R-:W-:Y:S01]  /*3aa0*/  IMAD.MOV.U32 R74, RZ, RZ, R66 ;  /* 0x000000ffff4a7224 */ /* 0x000fe200078e0042 */
[----:B------:R-:W-:Y:S06]  /*3ab0*/  BRA `(.L_x_242) ;  /* 0x0000000000087947 */ /* 0x000fec0003800000 */
.L_x_243:
[----:B------:R-:W-:Y:S01]  /*3ac0*/  LOP3.LUT R75, R69, 0x80000, RZ, 0xfc, !PT ;  /* 0x00080000454b7812 */ /* 0x000fe200078efcff */
[----:B------:R-:W-:-:S07]  /*3ad0*/  IMAD.MOV.U32 R74, RZ, RZ, R68 ;  /* 0x000000ffff4a7224 */ /* 0x000fce00078e0044 */
.L_x_242:
[----:B------:R-:W-:Y:S05]  /*3ae0*/  BSYNC.RECONVERGENT B2 ;  /* 0x0000000000027941 */ /* 0x000fea0003800200 */
.L_x_240:
[----:B------:R-:W-:Y:S02]  /*3af0*/  IMAD.MOV.U32 R64, RZ, RZ, R2 ;  /* 0x000000ffff407224 */ /* 0x000fe400078e0002 */
[----:B------:R-:W-:Y:S02]  /*3b00*/  IMAD.MOV.U32 R65, RZ, RZ, 0x0 ;  /* 0x00000000ff417424 */ /* 0x000fe400078e00ff */
[----:B------:R-:W-:Y:S02]  /*3b10*/  IMAD.MOV.U32 R66, RZ, RZ, R74 ;  /* 0x000000ffff427224 */ /* 0x000fe400078e004a */
[----:B------:R-:W-:Y:S01]  /*3b20*/  IMAD.MOV.U32 R67, RZ, RZ, R75 ;  /* 0x000000ffff437224 */ /* 0x000fe200078e004b */
[----:B------:R-:W-:Y:S06]  /*3b30*/  RET.REL.NODEC R64 `(_Z15phase2_find_minILi6EEviiiddPKijPdPi) ;  /* 0xffffffc440307950 */ /* 0x000fec0003c3ffff */
.L_x_245:
        /* <DEDUP_REMOVED lines=12> */
.L_x_437:


//--------------------- .text._Z15phase2_find_minILi4EEviiiddPKijPdPi --------------------------
	.section	.text._Z15phase2_find_minILi4EEviiiddPKijPdPi,"ax",@progbits
	.align	128
        .global         _Z15phase2_find_minILi4EEviiiddPKijPdPi
        .type           _Z15phase2_find_minILi4EEviiiddPKijPdPi,@function
        .size           _Z15phase2_find_minILi4EEviiiddPKijPdPi,(.L_x_439 - _Z15phase2_find_minILi4EEviiiddPKijPdPi)
        .other          _Z15phase2_find_minILi4EEviiiddPKijPdPi,@"STO_CUDA_ENTRY STV_DEFAULT"
_Z15phase2_find_minILi4EEviiiddPKijPdPi:
.text._Z15phase2_find_minILi4EEviiiddPKijPdPi:
        /* <DEDUP_REMOVED lines=21> */
[----:B------:R-:W1:Y:S01]  /*0150*/  LDCU UR4, c[0x0][0x380] ;  /* 0x00007000ff0477ac */ /* 0x000e620008000800 */
[----:B0-----:R-:W-:-:S06]  /*0160*/  DMUL R40, R40, R40 ;  /* 0x0000002828287228 */ /* 0x001fcc0000000000 */
[----:B------:R-:W0:Y:S04]  /*0170*/  MUFU.RCP64H R9, R41 ;  /* 0x0000002900097308 */ /* 0x000e280000001800 */
[----:B------:R-:W-:-:S05]  /*0180*/  VIADD R8, R41, 0x300402 ;  /* 0x0030040229087836 */ /* 0x000fca0000000000 */
[----:B------:R-:W-:Y:S01]  /*0190*/  FSETP.GEU.AND P0, PT, |R8|, 5.8789094863358348022e-39, PT ;  /* 0x004004020800780b */ /* 0x000fe20003f0e200 */
[----:B0-----:R-:W-:-:S08]  /*01a0*/  DFMA R6, -R40, R8, 1 ;  /* 0x3ff000002806742b */ /* 0x001fd00000000108 */
[----:B------:R-:W-:-:S08]  /*01b0*/  DFMA R10, R6, R6, R6 ;  /* 0x00000006060a722b */ /* 0x000fd00000000006 */
[----:B------:R-:W-:-:S08]  /*01c0*/  DFMA R8, R8, R10, R8 ;  /* 0x0000000a0808722b */ /* 0x000fd00000000008 */
[----:B------:R-:W-:-:S08]  /*01d0*/  DFMA R38, -R40, R8, 1 ;  /* 0x3ff000002826742b */ /* 0x000fd00000000108 */
[----:B------:R-:W-:Y:S01]  /*01e0*/  DFMA R8, R8, R38, R8 ;  /* 0x000000260808722b */ /* 0x000fe20000000008 */
[----:B--2---:R-:W-:Y:S01]  /*01f0*/  IMAD.WIDE R6, R24, 0x2, RZ ;  /* 0x0000000218067825 */ /* 0x004fe200078e02ff */
[----:B---3--:R-:W-:-:S03]  /*0200*/  SHF.R.S32.HI R13, RZ, 0x1f, R25 ;  /* 0x0000001fff0d7819 */ /* 0x008fc60000011419 */
[-C--:B------:R-:W-:Y:S02]  /*0210*/  IMAD R0, R7, R25.reuse, RZ ;  /* 0x0000001907007224 */ /* 0x080fe400078e02ff */
[-C--:B------:R-:W-:Y:S01]  /*0220*/  IMAD.WIDE R32, R25, R25.reuse, RZ ;  /* 0x0000001919207225 */ /* 0x080fe200078e02ff */
[----:B----4-:R-:W-:Y:S02]  /*0230*/  IADD3 R27, PT, PT, R26, R25, R24 ;  /* 0x000000191a1b7210 */ /* 0x010fe40007ffe018 */
[----:B------:R-:W-:Y:S01]  /*0240*/  SHF.R.S32.HI R11, RZ, 0x1f, R26 ;  /* 0x0000001fff0b7819 */ /* 0x000fe2000001141a */
[----:B------:R-:W-:Y:S01]  /*0250*/  IMAD R23, R6, R13, R0 ;  /* 0x0000000d06177224 */ /* 0x000fe200078e0200 */
[----:B-1----:R-:W-:Y:S01]  /*0260*/  IADD3 R27, PT, PT, -R27, UR4, RZ ;  /* 0x000000041b1b7c10 */ /* 0x002fe2000fffe1ff */
[----:B------:R-:W-:-:S03]  /*0270*/  IMAD.WIDE R20, R25, 0x2, RZ ;  /* 0x0000000219147825 */ /* 0x000fc600078e02ff */
[----:B------:R-:W-:Y:S01]  /*0280*/  SHF.R.S32.HI R13, RZ, 0x1f, R27 ;  /* 0x0000001fff0d7819 */ /* 0x000fe2000001141b */
[----:B------:R-:W-:Y:S02]  /*0290*/  IMAD R0, R7, R27, RZ ;  /* 0x0000001b07007224 */ /* 0x000fe400078e02ff */
[----:B------:R-:W-:-:S04]  /*02a0*/  IMAD.WIDE R36, R24, R24, RZ ;  /* 0x0000001818247225 */ /* 0x000fc800078e02ff */
[----:B------:R-:W-:-:S04]  /*02b0*/  IMAD.WIDE.U32 R4, R6, R27, RZ ;  /* 0x0000001b06047225 */ /* 0x000fc800078e00ff */
[C---:B------:R-:W-:Y:S02]  /*02c0*/  IMAD R15, R6.reuse, R13, R0 ;  /* 0x0000000d060f7224 */ /* 0x040fe400078e0200 */
[----:B------:R-:W-:-:S04]  /*02d0*/  IMAD.WIDE.U32 R34, R6, R25, RZ ;  /* 0x0000001906227225 */ /* 0x000fc800078e00ff */
[----:B------:R-:W-:Y:S01]  /*02e0*/  IMAD.WIDE R28, R26, R26, RZ ;  /* 0x0000001a1a1c7225 */ /* 0x000fe200078e02ff */
[----:B------:R-:W-:-:S03]  /*02f0*/  IADD3 R30, P1, PT, R36, R34, RZ ;  /* 0x00000022241e7210 */ /* 0x000fc60007f3e0ff */
[-C--:B------:R-:W-:Y:S02]  /*0300*/  IMAD R0, R7, R26.reuse, RZ ;  /* 0x0000001a07007224 */ /* 0x080fe400078e02ff */
[C---:B------:R-:W-:Y:S02]  /*0310*/  IMAD R10, R21.reuse, R26, RZ ;  /* 0x0000001a150a7224 */ /* 0x040fe400078e02ff */
[----:B------:R-:W-:Y:S02]  /*0320*/  IMAD R12, R21, R27, RZ ;  /* 0x0000001b150c7224 */ /* 0x000fe400078e02ff */
[----:B------:R-:W-:Y:S02]  /*0330*/  IMAD.IADD R5, R5, 0x1, R15 ;  /* 0x0000000105057824 */ /* 0x000fe400078e020f */
[----:B------:R-:W-:-:S04]  /*0340*/  IMAD.WIDE.U32 R32, R26, R6, R32 ;  /* 0x000000061a207225 */ /* 0x000fc800078e0020 */
[-C--:B------:R-:W-:Y:S01]  /*0350*/  IMAD R7, R6, R11.reuse, R0 ;  /* 0x0000000b06077224 */ /* 0x080fe200078e0200 */
[----:B------:R-:W-:Y:S01]  /*0360*/  IADD3 R16, P2, PT, R30, R32, RZ ;  /* 0x000000201e107210 */ /* 0x000fe20007f5e0ff */
[----:B------:R-:W-:Y:S02]  /*0370*/  IMAD.IADD R23, R35, 0x1, R23 ;  /* 0x0000000123177824 */ /* 0x000fe400078e0217 */
[C---:B------:R-:W-:Y:S02]  /*0380*/  IMAD R11, R20.reuse, R11, R10 ;  /* 0x0000000b140b7224 */ /* 0x040fe400078e020a */
[----:B------:R-:W-:Y:S02]  /*0390*/  IMAD R13, R20, R13, R12 ;  /* 0x0000000d140d7224 */ /* 0x000fe400078e020c */
[----:B------:R-:W-:-:S04]  /*03a0*/  IMAD.WIDE.U32 R28, R27, R20, R28 ;  /* 0x000000141b1c7225 */ /* 0x000fc800078e001c */
[----:B------:R-:W-:-:S04]  /*03b0*/  IMAD.WIDE.U32 R20, R26, R20, R4 ;  /* 0x000000141a147225 */ /* 0x000fc800078e0004 */
[----:B------:R-:W-:Y:S02]  /*03c0*/  IMAD.IADD R19, R33, 0x1, R7 ;  /* 0x0000000121137824 */ /* 0x000fe400078e0207 */
[----:B------:R-:W-:Y:S01]  /*03d0*/  IMAD.X R31, R37, 0x1, R23, P1 ;  /* 0x00000001251f7824 */ /* 0x000fe200008e0617 */
[----:B------:R-:W-:Y:S01]  /*03e0*/  IADD3 R4, P1, PT, R16, R20, RZ ;  /* 0x0000001410047210 */ /* 0x000fe20007f3e0ff */
[----:B------:R-:W-:-:S04]  /*03f0*/  IMAD.WIDE R42, R26, R27, RZ ;  /* 0x0000001b1a2a7225 */ /* 0x000fc800078e02ff */
[----:B------:R-:W-:Y:S01]  /*0400*/  IMAD.X R17, R31, 0x1, R19, P2 ;  /* 0x000000011f117824 */ /* 0x000fe200010e0613 */
[----:B------:R-:W-:Y:S01]  /*0410*/  IADD3 R5, P2, PT, R4, R28, RZ ;  /* 0x0000001c04057210 */ /* 0x000fe20007f5e0ff */
[----:B------:R-:W-:Y:S02]  /*0420*/  IMAD.IADD R15, R21, 0x1, R11 ;  /* 0x00000001150f7824 */ /* 0x000fe400078e020b */
[C---:B------:R-:W-:Y:S02]  /*0430*/  IMAD.SHL.U32 R12, R42.reuse, 0x2, RZ ;  /* 0x000000022a0c7824 */ /* 0x040fe400078e00ff */
[----:B------:R-:W-:Y:S01]  /*0440*/  IMAD.IADD R11, R29, 0x1, R13 ;  /* 0x000000011d0b7824 */ /* 0x000fe200078e020d */
[----:B------:R-:W-:Y:S01]  /*0450*/  SHF.L.U64.HI R13, R42, 0x1, R43 ;  /* 0x000000012a0d7819 */ /* 0x000fe2000001022b */
[----:B------:R-:W-:Y:S01]  /*0460*/  IMAD.X R6, R17, 0x1, R15, P1 ;  /* 0x0000000111067824 */ /* 0x000fe200008e060f */
[----:B------:R-:W-:Y:S01]  /*0470*/  IADD3 R7, P1, PT, R5, R12, RZ ;  /* 0x0000000c05077210 */ /* 0x000fe20007f3e0ff */
[----:B------:R-:W-:-:S04]  /*0480*/  IMAD.WIDE R38, R27, R27, RZ ;  /* 0x0000001b1b267225 */ /* 0x000fc800078e02ff */
[----:B------:R-:W-:-:S04]  /*0490*/  IMAD.X R57, R6, 0x1, R11, P2 ;  /* 0x0000000106397824 */ /* 0x000fc800010e060b */
[----:B------:R-:W-:Y:S01]  /*04a0*/  IMAD.X R59, R57, 0x1, R13, P1 ;  /* 0x00000001393b7824 */ /* 0x000fe200008e060d */
[----:B------:R-:W-:Y:S06]  /*04b0*/  @P0 BRA `(.L_x_248) ;  /* 0x0000000000180947 */ /* 0x000fec0003800000 */
[----:B------:R-:W-:-:S05]  /*04c0*/  LOP3.LUT R0, R41, 0x7fffffff, RZ, 0xc0, !PT ;  /* 0x7fffffff29007812 */ /* 0x000fca00078ec0ff */
[----:B------:R-:W-:Y:S01]  /*04d0*/  VIADD R42, R0, 0xfff00000 ;  /* 0xfff00000002a7836 */ /* 0x000fe20000000000 */
[----:B------:R-:W-:-:S07]  /*04e0*/  MOV R0, 0x500 ;  /* 0x0000050000007802 */ /* 0x000fce0000000f00 */
[----:B------:R-:W-:Y:S05]  /*04f0*/  CALL.REL.NOINC `($__internal_6_$__cuda_sm20_dblrcp_rn_slowpath_v3) ;  /* 0x0000001800387944 */ /* 0x000fea0003c00000 */
[----:B------:R-:W-:Y:S02]  /*0500*/  IMAD.MOV.U32 R8, RZ, RZ, R40 ;  /* 0x000000ffff087224 */ /* 0x000fe400078e0028 */
[----:B------:R-:W-:-:S07]  /*0510*/  IMAD.MOV.U32 R9, RZ, RZ, R41 ;  /* 0x000000ffff097224 */ /* 0x000fce00078e0029 */
.L_x_248:
        /* <DEDUP_REMOVED lines=22> */
[----:B------:R-:W-:Y:S05]  /*0680*/  CALL.REL.NOINC `($__internal_7_$__cuda_sm20_div_rn_f64_full) ;  /* 0x0000001800747944 */ /* 0x000fea0003c00000 */
.L_x_250:
[----:B------:R-:W-:Y:S05]  /*0690*/  BSYNC.RECONVERGENT B1 ;  /* 0x0000000000017941 */ /* 0x000fea0003800200 */
.L_x_249:
[----:B------:R-:W-:Y:S01]  /*06a0*/  DMUL R44, R40, 3 ;  /* 0x40080000282c7828 */ /* 0x000fe20000000000 */
[----:B------:R-:W-:Y:S01]  /*06b0*/  IMAD.MOV.U32 R42, RZ, RZ, 0x1 ;  /* 0x00000001ff2a7424 */ /* 0x000fe200078e00ff */
[----:B------:R0:W1:Y:S01]  /*06c0*/  I2F.F64.S64 R46, R16 ;  /* 0x00000010002e7312 */ /* 0x0000620000301c00 */
[----:B------:R-:W-:Y:S01]  /*06d0*/  IADD3 R50, P0, PT, -R36, R4, RZ ;  /* 0x0000000424327210 */ /* 0x000fe20007f1e1ff */
[----:B------:R-:W-:Y:S04]  /*06e0*/  BSSY.RECONVERGENT B1, `(.L_x_251) ;  /* 0x0000037000017945 */ /* 0x000fe80003800200 */
[----:B------:R-:W-:Y:S01]  /*06f0*/  IMAD.X R51, R6, 0x1, ~R37, P0 ;  /* 0x0000000106337824 */ /* 0x000fe200000e0e25 */
[----:B------:R-:W-:Y:S01]  /*0700*/  IADD3 R54, P0, PT, R5, -R30, RZ ;  /* 0x8000001e05367210 */ /* 0x000fe20007f1e0ff */
[----:B------:R-:W2:Y:S04]  /*0710*/  MUFU.RCP64H R43, R45 ;  /* 0x0000002d002b7308 */ /* 0x000ea80000001800 */
[----:B------:R-:W-:Y:S01]  /*0720*/  IMAD.X R55, R57, 0x1, ~R31, P0 ;  /* 0x0000000139377824 */ /* 0x000fe200000e0e1f */
[----:B0-----:R-:W-:Y:S01]  /*0730*/  IADD3 R16, P0, PT, R7, -R16, RZ ;  /* 0x8000001007107210 */ /* 0x001fe20007f1e0ff */
[----:B-1----:R-:W-:-:S02]  /*0740*/  DMUL R46, R46, R52 ;  /* 0x000000342e2e7228 */ /* 0x002fc40000000000 */
[----:B------:R-:W0:Y:S02]  /*0750*/  I2F.F64.S64 R50, R50 ;  /* 0x0000003200327312 */ /* 0x000e240000301c00 */
[----:B------:R-:W-:-:S04]  /*0760*/  IMAD.X R17, R59, 0x1, ~R17, P0 ;  /* 0x000000013b117824 */ /* 0x000fc800000e0e11 */
[----:B------:R-:W-:Y:S02]  /*0770*/  DSETP.MAX.AND P1, P2, RZ, R46, PT ;  /* 0x0000002eff00722a */ /* 0x000fe40003a2f000 */
[----:B------:R-:W1:Y:S01]  /*0780*/  I2F.F64.S64 R54, R54 ;  /* 0x0000003600367312 */ /* 0x000e620000301c00 */
[----:B--2---:R-:W-:Y:S01]  /*0790*/  DFMA R48, -R44, R42, 1 ;  /* 0x3ff000002c30742b */ /* 0x004fe2000000012a */
[----:B------:R-:W-:Y:S02]  /*07a0*/  IMAD.MOV.U32 R5, RZ, RZ, R46 ;  /* 0x000000ffff057224 */ /* 0x000fe400078e002e */
[----:B------:R-:W-:Y:S01]  /*07b0*/  IMAD.MOV.U32 R0, RZ, RZ, R47 ;  /* 0x000000ffff007224 */ /* 0x000fe200078e002f */
[----:B0-----:R-:W-:-:S03]  /*07c0*/  DMUL R50, R50, R52 ;  /* 0x0000003432327228 */ /* 0x001fc60000000000 */
[----:B------:R-:W0:Y:S01]  /*07d0*/  I2F.F64.S64 R16, R16 ;  /* 0x0000001000107312 */ /* 0x000e220000301c00 */
[----:B------:R-:W-:Y:S02]  /*07e0*/  DFMA R48, R48, R48, R48 ;  /* 0x000000303030722b */ /* 0x000fe40000000030 */
[----:B-1----:R-:W-:-:S06]  /*07f0*/  DMUL R54, R54, R52 ;  /* 0x0000003436367228 */ /* 0x002fcc0000000000 */
[----:B------:R-:W-:Y:S01]  /*0800*/  DFMA R48, R42, R48, R42 ;  /* 0x000000302a30722b */ /* 0x000fe2000000002a */
[----:B------:R-:W-:-:S07]  /*0810*/  CS2R R42, SRZ ;  /* 0x00000000002a7805 */ /* 0x000fce000001ff00 */
[----:B------:R-:W-:Y:S01]  /*0820*/  DFMA R46, -R44, R48, 1 ;  /* 0x3ff000002c2e742b */ /* 0x000fe20000000130 */
[----:B------:R-:W-:Y:S02]  /*0830*/  FSEL R43, R43, R0, P1 ;  /* 0x000000002b2b7208 */ /* 0x000fe40000800000 */
[----:B------:R-:W-:Y:S02]  /*0840*/  SEL R42, R42, R5, P1 ;  /* 0x000000052a2a7207 */ /* 0x000fe40000800000 */
[----:B------:R-:W-:Y:S02]  /*0850*/  @P2 LOP3.LUT R43, R0, 0x80000, RZ, 0xfc, !PT ;  /* 0x00080000002b2812 */ /* 0x000fe400078efcff */
[----:B------:R-:W-:Y:S01]  /*0860*/  IADD3 R4, P1, P2, -R4, R38, R7 ;  /* 0x0000002604047210 */ /* 0x000fe20007a3e107 */
[----:B------:R-:W-:-:S03]  /*0870*/  DFMA R46, R48, R46, R48 ;  /* 0x0000002e302e722b */ /* 0x000fc60000000030 */
[----:B------:R-:W-:Y:S01]  /*0880*/  DSETP.GT.AND P0, PT, R50, R42, PT ;  /* 0x0000002a3200722a */ /* 0x000fe20003f04000 */
[----:B------:R-:W-:Y:S02]  /*0890*/  IADD3.X R5, PT, PT, ~R6, R39, R59, P1, P2 ;  /* 0x0000002706057210 */ /* 0x000fe40000fe453b */
[----:B------:R-:W-:Y:S02]  /*08a0*/  FSETP.GEU.AND P2, PT, |R9|, 6.5827683646048100446e-37, PT ;  /* 0x036000000900780b */ /* 0x000fe40003f4e200 */
[----:B------:R-:W-:Y:S01]  /*08b0*/  DMUL R48, R46, R8 ;  /* 0x000000082e307228 */ /* 0x000fe20000000000 */
[----:B------:R-:W-:Y:S01]  /*08c0*/  FSEL R42, R50, R42, P0 ;  /* 0x0000002a322a7208 */ /* 0x000fe20000000000 */
[----:B------:R-:W1:Y:S01]  /*08d0*/  I2F.F64.S64 R4, R4 ;  /* 0x0000000400047312 */ /* 0x000e620000301c00 */
[----:B------:R-:W-:Y:S01]  /*08e0*/  FSEL R43, R51, R43, P0 ;  /* 0x0000002b332b7208 */ /* 0x000fe20000000000 */
[----:B0-----:R-:W-:-:S04]  /*08f0*/  DMUL R50, R16, R52 ;  /* 0x0000003410327228 */ /* 0x001fc80000000000 */
[----:B------:R-:W-:Y:S02]  /*0900*/  DFMA R6, -R44, R48, R8 ;  /* 0x000000302c06722b */ /* 0x000fe40000000108 */
[----:B------:R-:W-:-:S06]  /*0910*/  DSETP.GT.AND P0, PT, R54, R42, PT ;  /* 0x0000002a3600722a */ /* 0x000fcc0003f04000 */
[----:B------:R-:W-:Y:S01]  /*0920*/  DFMA R6, R46, R6, R48 ;  /* 0x000000062e06722b */ /* 0x000fe20000000030 */
[----:B------:R-:W-:Y:S01]  /*0930*/  FSEL R16, R54, R42, P0 ;  /* 0x0000002a36107208 */ /* 0x000fe20000000000 */
[----:B-1----:R-:W-:Y:S01]  /*0940*/  DMUL R52, R4, R52 ;  /* 0x0000003404347228 */ /* 0x002fe20000000000 */
[----:B------:R-:W-:-:S06]  /*0950*/  FSEL R17, R55, R43, P0 ;  /* 0x0000002b37117208 */ /* 0x000fcc0000000000 */
[----:B------:R-:W-:Y:S01]  /*0960*/  DSETP.GT.AND P0, PT, R50, R16, PT ;  /* 0x000000103200722a */ /* 0x000fe20003f04000 */
[----:B------:R-:W-:-:S05]  /*0970*/  FFMA R0, RZ, R45, R7 ;  /* 0x0000002dff007223 */ /* 0x000fca0000000007 */
        /* <DEDUP_REMOVED lines=9> */
[----:B------:R-:W-:-:S07]  /*0a10*/  IMAD.MOV.U32 R47, RZ, RZ, R9 ;  /* 0x000000ffff2f7224 */ /* 0x000fce00078e0009 */
[----:B------:R-:W-:Y:S05]  /*0a20*/  CALL.REL.NOINC `($__internal_7_$__cuda_sm20_div_rn_f64_full) ;  /* 0x00000014008c7944 */ /* 0x000fea0003c00000 */
[----:B------:R-:W-:Y:S02]  /*0a30*/  IMAD.MOV.U32 R6, RZ, RZ, R52 ;  /* 0x000000ffff067224 */ /* 0x000fe400078e0034 */
[----:B------:R-:W-:-:S07]  /*0a40*/  IMAD.MOV.U32 R7, RZ, RZ, R53 ;  /* 0x000000ffff077224 */ /* 0x000fce00078e0035 */
.L_x_252:
[----:B------:R-:W-:Y:S05]  /*0a50*/  BSYNC.RECONVERGENT B1 ;  /* 0x0000000000017941 */ /* 0x000fea0003800200 */
.L_x_251:
[----:B------:R-:W-:Y:S01]  /*0a60*/  DADD R44, R40, R40 ;  /* 0x00000000282c7229 */ /* 0x000fe20000000028 */
[----:B------:R-:W0:Y:S01]  /*0a70*/  I2F.F64.S64 R30, R30 ;  /* 0x0000001e001e7312 */ /* 0x000e220000301c00 */
[----:B------:R-:W-:Y:S01]  /*0a80*/  IMAD.MOV.U32 R16, RZ, RZ, 0x1 ;  /* 0x00000001ff107424 */ /* 0x000fe200078e00ff */
[----:B------:R-:W-:Y:S01]  /*0a90*/  IADD3 R46, P0, PT, R34, R32, RZ ;  /* 0x00000020222e7210 */ /* 0x000fe20007f1e0ff */
[----:B------:R-:W-:Y:S01]  /*0aa0*/  BSSY.RECONVERGENT B1, `(.L_x_253) ;  /* 0x000003a000017945 */ /* 0x000fe20003800200 */
[----:B------:R-:W-:Y:S02]  /*0ab0*/  IADD3 R54, P1, PT, R20, R28, RZ ;  /* 0x0000001c14367210 */ /* 0x000fe40007f3e0ff */
[----:B------:R-:W-:Y:S01]  /*0ac0*/  FSETP.GEU.AND P2, PT, |R9|, 6.5827683646048100446e-37, PT ;  /* 0x036000000900780b */ /* 0x000fe20003f4e200 */
[----:B------:R-:W-:Y:S01]  /*0ad0*/  IMAD.X R47, R19, 0x1, R23, P0 ;  /* 0x00000001132f7824 */ /* 0x000fe200000e0617 */
[----:B------:R-:W1:Y:S01]  /*0ae0*/  MUFU.RCP64H R17, R45 ;  /* 0x0000002d00117308 */ /* 0x000e620000001800 */
[----:B------:R-:W-:Y:S01]  /*0af0*/  IADD3 R52, P0, PT, R32, R20, RZ ;  /* 0x0000001420347210 */ /* 0x000fe20007f1e0ff */
[----:B------:R-:W-:Y:S01]  /*0b00*/  IMAD.X R55, R11, 0x1, R15, P1 ;  /* 0x000000010b377824 */ /* 0x000fe200008e060f */
[----:B------:R-:W-:-:S03]  /*0b10*/  IADD3 R56, P1, PT, R12, R28, RZ ;  /* 0x0000001c0c387210 */ /* 0x000fc60007f3e0ff */
[----:B------:R-:W-:Y:S01]  /*0b20*/  IMAD.X R53, R15, 0x1, R19, P0 ;  /* 0x000000010f357824 */ /* 0x000fe200000e0613 */
[----:B0-----:R-:W-:Y:S01]  /*0b30*/  DMUL R42, R30, R6 ;  /* 0x000000061e2a7228 */ /* 0x001fe20000000000 */
[----:B------:R-:W0:Y:S01]  /*0b40*/  I2F.F64.S64 R46, R46 ;  /* 0x0000002e002e7312 */ /* 0x000e220000301c00 */
[----:B------:R-:W-:-:S06]  /*0b50*/  IMAD.X R57, R13, 0x1, R11, P1 ;  /* 0x000000010d397824 */ /* 0x000fcc00008e060b */
[----:B------:R-:W-:Y:S02]  /*0b60*/  DSETP.GT.AND P0, PT, R42, R4, PT ;  /* 0x000000042a00722a */ /* 0x000fe40003f04000 */
[----:B-1----:R-:W-:-:S04]  /*0b70*/  DFMA R40, -R44, R16, 1 ;  /* 0x3ff000002c28742b */ /* 0x002fc80000000110 */
[----:B------:R-:W-:Y:S01]  /*0b80*/  FSEL R50, R42, R4, P0 ;  /* 0x000000042a327208 */ /* 0x000fe20000000000 */
[----:B0-----:R-:W-:Y:S01]  /*0b90*/  DMUL R30, R46, R6 ;  /* 0x000000062e1e7228 */ /* 0x001fe20000000000 */
[----:B------:R-:W-:Y:S02]  /*0ba0*/  FSEL R51, R43, R5, P0 ;  /* 0x000000052b337208 */ /* 0x000fe40000000000 */
[----:B------:R-:W-:Y:S01]  /*0bb0*/  DFMA R48, R40, R40, R40 ;  /* 0x000000282830722b */ /* 0x000fe20000000028 */
[----:B------:R-:W0:Y:S04]  /*0bc0*/  I2F.F64.S64 R4, R54 ;  /* 0x0000003600047312 */ /* 0x000e280000301c00 */
[----:B------:R-:W-:-:S03]  /*0bd0*/  DSETP.GT.AND P0, PT, R30, R50, PT ;  /* 0x000000321e00722a */ /* 0x000fc60003f04000 */
[----:B------:R-:W-:Y:S01]  /*0be0*/  DFMA R16, R16, R48, R16 ;  /* 0x000000301010722b */ /* 0x000fe20000000010 */
[----:B------:R-:W1:Y:S02]  /*0bf0*/  I2F.F64.S64 R40, R52 ;  /* 0x0000003400287312 */ /* 0x000e640000301c00 */
[----:B------:R-:W-:Y:S02]  /*0c00*/  FSEL R46, R30, R50, P0 ;  /* 0x000000321e2e7208 */ /* 0x000fe40000000000 */
[----:B------:R-:W-:-:S03]  /*0c10*/  FSEL R47, R31, R51, P0 ;  /* 0x000000331f2f7208 */ /* 0x000fc60000000000 */
[----:B------:R-:W-:Y:S01]  /*0c20*/  DFMA R42, -R44, R16, 1 ;  /* 0x3ff000002c2a742b */ /* 0x000fe20000000110 */
[----:B------:R-:W2:Y:S01]  /*0c30*/  I2F.F64.S64 R30, R56 ;  /* 0x00000038001e7312 */ /* 0x000ea20000301c00 */
[----:B------:R-:W-:Y:S01]  /*0c40*/  IADD3 R50, P1, PT, R38, R12, RZ ;  /* 0x0000000c26327210 */ /* 0x000fe20007f3e0ff */
[----:B0-----:R-:W-:-:S04]  /*0c50*/  DMUL R4, R4, R6 ;  /* 0x0000000604047228 */ /* 0x001fc80000000000 */
[----:B------:R-:W-:Y:S01]  /*0c60*/  IMAD.X R51, R39, 0x1, R13, P1 ;  /* 0x0000000127337824 */ /* 0x000fe200008e060d */
[----:B------:R-:W-:Y:S02]  /*0c70*/  DFMA R16, R16, R42, R16 ;  /* 0x0000002a1010722b */ /* 0x000fe40000000010 */
[----:B-1----:R-:W-:-:S06]  /*0c80*/  DMUL R40, R40, R6 ;  /* 0x0000000628287228 */ /* 0x002fcc0000000000 */
[----:B------:R-:W-:Y:S02]  /*0c90*/  DMUL R42, R16, R8 ;  /* 0x00000008102a7228 */ /* 0x000fe40000000000 */
[----:B------:R-:W-:Y:S02]  /*0ca0*/  DSETP.GT.AND P0, PT, R40, R46, PT ;  /* 0x0000002e2800722a */ /* 0x000fe40003f04000 */
[----:B--2---:R-:W-:-:S04]  /*0cb0*/  DMUL R30, R30, R6 ;  /* 0x000000061e1e7228 */ /* 0x004fc80000000000 */
[----:B------:R-:W-:Y:S02]  /*0cc0*/  FSEL R48, R40, R46, P0 ;  /* 0x0000002e28307208 */ /* 0x000fe40000000000 */
[----:B------:R-:W-:Y:S01]  /*0cd0*/  FSEL R49, R41, R47, P0 ;  /* 0x0000002f29317208 */ /* 0x000fe20000000000 */
[----:B------:R-:W-:Y:S01]  /*0ce0*/  DFMA R46, -R44, R42, R8 ;  /* 0x0000002a2c2e722b */ /* 0x000fe20000000108 */
[----:B------:R-:W0:Y:S04]  /*0cf0*/  I2F.F64.S64 R40, R50 ;  /* 0x0000003200287312 */ /* 0x000e280000301c00 */
[----:B------:R-:W-:-:S03]  /*0d00*/  DSETP.GT.AND P0, PT, R4, R48, PT ;  /* 0x000000300400722a */ /* 0x000fc60003f04000 */
[----:B------:R-:W-:-:S03]  /*0d10*/  DFMA R16, R16, R46, R42 ;  /* 0x0000002e1010722b */ /* 0x000fc6000000002a */
[----:B------:R-:W-:Y:S02]  /*0d20*/  FSEL R4, R4, R48, P0 ;  /* 0x0000003004047208 */ /* 0x000fe40000000000 */
[----:B------:R-:W-:Y:S01]  /*0d30*/  FSEL R5, R5, R49, P0 ;  /* 0x0000003105057208 */ /* 0x000fe20000000000 */
[----:B0-----:R-:W-:-:S04]  /*0d40*/  DMUL R40, R40, R6 ;  /* 0x0000000628287228 */ /* 0x001fc80000000000 */
        /* <DEDUP_REMOVED lines=15> */
.L_x_254:
[----:B------:R-:W-:Y:S05]  /*0e40*/  BSYNC.RECONVERGENT B1 ;  /* 0x0000000000017941 */ /* 0x000fea0003800200 */
.L_x_253:
[----:B------:R-:W0:Y:S01]  /*0e50*/  LDCU UR4, c[0x0][0x380] ;  /* 0x00007000ff0477ac */ /* 0x000e220008000800 */
[----:B------:R-:W1:Y:S01]  /*0e60*/  I2F.F64.U64 R36, R36 ;  /* 0x0000002400247312 */ /* 0x000e620000301800 */
[----:B------:R-:W-:Y:S01]  /*0e70*/  IMAD.MOV.U32 R22, RZ, RZ, R34 ;  /* 0x000000ffff167224 */ /* 0x000fe200078e0022 */
[----:B------:R-:W-:Y:S01]  /*0e80*/  BSSY.RECONVERGENT B1, `(.L_x_255) ;  /* 0x000003e000017945 */ /* 0x000fe20003800200 */
[----:B------:R-:W-:Y:S02]  /*0e90*/  IMAD.MOV.U32 R18, RZ, RZ, R32 ;  /* 0x000000ffff127224 */ /* 0x000fe400078e0020 */
[----:B------:R-:W-:Y:S02]  /*0ea0*/  IMAD.MOV.U32 R30, RZ, RZ, 0x1 ;  /* 0x00000001ff1e7424 */ /* 0x000fe400078e00ff */
[----:B------:R-:W-:Y:S01]  /*0eb0*/  IMAD.MOV.U32 R14, RZ, RZ, R20 ;  /* 0x000000ffff0e7224 */ /* 0x000fe200078e0014 */
[----:B------:R-:W2:Y:S01]  /*0ec0*/  I2F.F64.S64 R22, R22 ;  /* 0x0000001600167312 */ /* 0x000ea20000301c00 */
[----:B------:R-:W-:Y:S01]  /*0ed0*/  IMAD.MOV.U32 R10, RZ, RZ, R28 ;  /* 0x000000ffff0a7224 */ /* 0x000fe200078e001c */
[----:B-1----:R-:W-:-:S06]  /*0ee0*/  DMUL R6, R36, R16 ;  /* 0x0000001024067228 */ /* 0x002fcc0000000000 */
[----:B------:R-:W1:Y:S02]  /*0ef0*/  I2F.F64.S64 R18, R18 ;  /* 0x0000001200127312 */ /* 0x000e640000301c00 */
[----:B------:R-:W-:-:S06]  /*0f00*/  DSETP.GT.AND P0, PT, R6, R4, PT ;  /* 0x000000040600722a */ /* 0x000fcc0003f04000 */
[----:B0-----:R-:W0:Y:S01]  /*0f10*/  I2F.F64 R44, UR4 ;  /* 0x00000004002c7d12 */ /* 0x001e220008201c00 */
[----:B------:R-:W3:Y:S01]  /*0f20*/  LDCU.64 UR4, c[0x0][0x390] ;  /* 0x00007200ff0477ac */ /* 0x000ee20008000a00 */
[----:B------:R-:W-:Y:S02]  /*0f30*/  FSEL R32, R6, R4, P0 ;  /* 0x0000000406207208 */ /* 0x000fe40000000000 */
[----:B------:R-:W-:Y:S01]  /*0f40*/  FSEL R33, R7, R5, P0 ;  /* 0x0000000507217208 */ /* 0x000fe20000000000 */
[----:B--2---:R-:W-:-:S03]  /*0f50*/  DMUL R4, R22, R16 ;  /* 0x0000001016047228 */ /* 0x004fc60000000000 */
[----:B------:R-:W2:Y:S01]  /*0f60*/  I2F.F64.S64 R14, R14 ;  /* 0x0000000e000e7312 */ /* 0x000ea20000301c00 */
[----:B-1----:R-:W-:-:S04]  /*0f70*/  DMUL R18, R18, R16 ;  /* 0x0000001012127228 */ /* 0x002fc80000000000 */
[----:B------:R-:W-:-:S03]  /*0f80*/  DSETP.GT.AND P0, PT, R4, R32, PT ;  /* 0x000000200400722a */ /* 0x000fc60003f04000 */
[----:B0-----:R-:W0:Y:S03]  /*0f90*/  MUFU.RCP64H R31, R45 ;  /* 0x0000002d001f7308 */ /* 0x001e260000001800 */
[----:B------:R-:W-:Y:S02]  /*0fa0*/  FSEL R22, R4, R32, P0 ;  /* 0x0000002004167208 */ /* 0x000fe40000000000 */
[----:B------:R-:W-:-:S03]  /*0fb0*/  FSEL R23, R5, R33, P0 ;  /* 0x0000002105177208 */ /* 0x000fc60000000000 */
[----:B------:R-:W-:Y:S01]  /*0fc0*/  I2F.F64 R6, R24 ;  /* 0x0000001800067312 */ /* 0x000fe20000201c00 */
[----:B--2---:R-:W-:Y:S02]  /*0fd0*/  DMUL R4, R14, R16 ;  /* 0x000000100e047228 */ /* 0x004fe40000000000 */
[----:B------:R-:W-:-:S05]  /*0fe0*/  DSETP.GT.AND P0, PT, R18, R22, PT ;  /* 0x000000161200722a */ /* 0x000fca0003f04000 */
[----:B------:R-:W-:Y:S01]  /*0ff0*/  I2F.F64.S64 R10, R10 ;  /* 0x0000000a000a7312 */ /* 0x000fe20000301c00 */
[----:B0-----:R-:W-:Y:S01]  /*1000*/  DFMA R8, -R44, R30, 1 ;  /* 0x3ff000002c08742b */ /* 0x001fe2000000011e */
[----:B------:R-:W-:Y:S02]  /*1010*/  FSEL R18, R18, R22, P0 ;  /* 0x0000001612127208 */ /* 0x000fe40000000000 */
[----:B------:R-:W-:-:S04]  /*1020*/  FSEL R19, R19, R23, P0 ;  /* 0x0000001713137208 */ /* 0x000fc80000000000 */
[----:B------:R-:W0:Y:S01]  /*1030*/  I2F.F64.S64 R12, R12 ;  /* 0x0000000c000c7312 */ /* 0x000e220000301c00 */
[----:B------:R-:W-:Y:S02]  /*1040*/  DFMA R20, R8, R8, R8 ;  /* 0x000000080814722b */ /* 0x000fe40000000008 */
[----:B------:R-:W-:-:S05]  /*1050*/  DSETP.GT.AND P0, PT, R4, R18, PT ;  /* 0x000000120400722a */ /* 0x000fca0003f04000 */
[----:B------:R-:W1:Y:S01]  /*1060*/  I2F.F64 R8, R25 ;  /* 0x0000001900087312 */ /* 0x000e620000201c00 */
[----:B------:R-:W-:Y:S01]  /*1070*/  DFMA R20, R30, R20, R30 ;  /* 0x000000141e14722b */ /* 0x000fe2000000001e */
[----:B------:R-:W-:Y:S02]  /*1080*/  FSEL R18, R4, R18, P0 ;  /* 0x0000001204127208 */ /* 0x000fe40000000000 */
[----:B------:R-:W-:Y:S01]  /*1090*/  FSEL R19, R5, R19, P0 ;  /* 0x0000001305137208 */ /* 0x000fe20000000000 */
[----:B0-----:R-:W-:-:S03]  /*10a0*/  DMUL R4, R12, R16 ;  /* 0x000000100c047228 */ /* 0x001fc60000000000 */
[----:B------:R-:W0:Y:S01]  /*10b0*/  I2F.F64.U64 R38, R38 ;  /* 0x0000002600267312 */ /* 0x000e220000301800 */
[----:B------:R-:W-:Y:S02]  /*10c0*/  DFMA R14, -R44, R20, 1 ;  /* 0x3ff000002c0e742b */ /* 0x000fe40000000114 */
[----:B-1----:R-:W-:-:S06]  /*10d0*/  DADD R46, R6, R8 ;  /* 0x00000000062e7229 */ /* 0x002fcc0000000008 */
[----:B------:R-:W-:Y:S02]  /*10e0*/  DFMA R14, R20, R14, R20 ;  /* 0x0000000e140e722b */ /* 0x000fe40000000014 */
[-C--:B------:R-:W-:Y:S02]  /*10f0*/  DMUL R6, R10, R16.reuse ;  /* 0x000000100a067228 */ /* 0x080fe40000000000 */
[----:B0-----:R-:W-:-:S04]  /*1100*/  DMUL R16, R38, R16 ;  /* 0x0000001026107228 */ /* 0x001fc80000000000 */
[----:B------:R-:W-:Y:S01]  /*1110*/  DMUL R8, R46, R14 ;  /* 0x0000000e2e087228 */ /* 0x000fe20000000000 */
[----:B------:R-:W-:Y:S01]  /*1120*/  FSETP.GEU.AND P1, PT, |R47|, 6.5827683646048100446e-37, PT ;  /* 0x036000002f00780b */ /* 0x000fe20003f2e200 */
[----:B------:R-:W-:-:S06]  /*1130*/  DSETP.GT.AND P0, PT, R6, R18, PT ;  /* 0x000000120600722a */ /* 0x000fcc0003f04000 */
        /* <DEDUP_REMOVED lines=12> */
[----:B---3--:R-:W-:-:S09]  /*1200*/  DADD R4, R4, -UR4 ;  /* 0x8000000404047e29 */ /* 0x008fd20008000000 */
[----:B------:R-:W-:Y:S05]  /*1210*/  @P0 BRA P1, `(.L_x_256) ;  /* 0x0000000000100947 */ /* 0x000fea0000800000 */
[----:B------:R-:W-:-:S07]  /*1220*/  MOV R0, 0x1240 ;  /* 0x0000124000007802 */ /* 0x000fce0000000f00 */
[----:B------:R-:W-:Y:S05]  /*1230*/  CALL.REL.NOINC `($__internal_7_$__cuda_sm20_div_rn_f64_full) ;  /* 0x0000000c00887944 */ /* 0x000fea0003c00000 */
[----:B------:R-:W-:Y:S02]  /*1240*/  IMAD.MOV.U32 R6, RZ, RZ, R52 ;  /* 0x000000ffff067224 */ /* 0x000fe400078e0034 */
[----:B------:R-:W-:-:S07]  /*1250*/  IMAD.MOV.U32 R7, RZ, RZ, R53 ;  /* 0x000000ffff077224 */ /* 0x000fce00078e0035 */
.L_x_256:
[----:B------:R-:W-:Y:S05]  /*1260*/  BSYNC.RECONVERGENT B1 ;  /* 0x0000000000017941 */ /* 0x000fea0003800200 */
.L_x_255:
        /* <DEDUP_REMOVED lines=14> */
.L_x_247:
[----:B------:R-:W-:Y:S05]  /*1350*/  BSYNC.RECONVERGENT B0 ;  /* 0x0000000000007941 */ /* 0x000fea0003800200 */
.L_x_246:
[----:B------:R-:W0:Y:S01]  /*1360*/  S2UR UR6, SR_CgaCtaId ;  /* 0x00000000000679c3 */ /* 0x000e220000008800 */
[----:B------:R-:W-:Y:S01]  /*1370*/  UMOV UR4, 0x400 ;  /* 0x0000040000047882 */ /* 0x000fe20000000000 */
[C---:B------:R-:W-:Y:S01]  /*1380*/  ISETP.GT.U32.AND P6, PT, R3.reuse, 0x7f, PT ;  /* 0x0000007f0300780c */ /* 0x040fe20003fc4070 */
[----:B------:R-:W-:Y:S01]  /*1390*/  UIADD3 UR5, UPT, UPT, UR4, 0x800, URZ ;  /* 0x0000080004057890 */ /* 0x000fe2000fffe0ff */
[----:B------:R-:W-:Y:S01]  /*13a0*/  BSSY.RECONVERGENT B0, `(.L_x_257) ;  /* 0x000001c000007945 */ /* 0x000fe20003800200 */
[C---:B------:R-:W-:Y:S02]  /*13b0*/  ISETP.GT.U32.AND P5, PT, R3.reuse, 0x3f, PT ;  /* 0x0000003f0300780c */ /* 0x040fe40003fa4070 */
[C---:B------:R-:W-:Y:S02]  /*13c0*/  ISETP.GT.U32.AND P4, PT, R3.reuse, 0x1f, PT ;  /* 0x0000001f0300780c */ /* 0x040fe40003f84070 */
[C---:B------:R-:W-:Y:S02]  /*13d0*/  ISETP.GT.U32.AND P3, PT, R3.reuse, 0xf, PT ;  /* 0x0000000f0300780c */ /* 0x040fe40003f64070 */
[----:B------:R-:W-:-:S02]  /*13e0*/  ISETP.GT.U32.AND P2, PT, R3, 0x7, PT ;  /* 0x000000070300780c */ /* 0x000fc40003f44070 */
[C---:B------:R-:W-:Y:S02]  /*13f0*/  ISETP.GT.U32.AND P1, PT, R3.reuse, 0x3, PT ;  /* 0x000000030300780c */ /* 0x040fe40003f24070 */
[----:B------:R-:W-:Y:S01]  /*1400*/  ISETP.GT.U32.AND P0, PT, R3, 0x1, PT ;  /* 0x000000010300780c */ /* 0x000fe20003f04070 */
[----:B0-----:R-:W-:Y:S02]  /*1410*/  ULEA UR4, UR6, UR4, 0x18 ;  /* 0x0000000406047291 */ /* 0x001fe4000f8ec0ff */
[----:B------:R-:W-:-:S04]  /*1420*/  ULEA UR5, UR6, UR5, 0x18 ;  /* 0x0000000506057291 */ /* 0x000fc8000f8ec0ff */
[C---:B------:R-:W-:Y:S02]  /*1430*/  LEA R0, R3.reuse, UR4, 0x3 ;  /* 0x0000000403007c11 */ /* 0x040fe4000f8e18ff */
[----:B------:R-:W-:-:S03]  /*1440*/  LEA R4, R3, UR5, 0x4 ;  /* 0x0000000503047c11 */ /* 0x000fc6000f8e20ff */
[----:B------:R0:W-:Y:S04]  /*1450*/  STS.64 [R0], R6 ;  /* 0x0000000600007388 */ /* 0x0001e80000000a00 */
[----:B------:R0:W-:Y:S01]  /*1460*/  STS.128 [R4], R24 ;  /* 0x0000001804007388 */ /* 0x0001e20000000c00 */
        /* <DEDUP_REMOVED lines=11> */
[----:B0-----:R4:W-:Y:S04]  /*1520*/  STS [R4], R5 ;  /* 0x0000000504007388 */ /* 0x0019e80000000800 */
[----:B-1----:R4:W-:Y:S04]  /*1530*/  STS [R4+0x4], R9 ;  /* 0x0000040904007388 */ /* 0x0029e80000000800 */
[----:B--2---:R4:W-:Y:S04]  /*1540*/  STS [R4+0x8], R11 ;  /* 0x0000080b04007388 */ /* 0x0049e80000000800 */
[----:B---3--:R4:W-:Y:S02]  /*1550*/  STS [R4+0xc], R13 ;  /* 0x00000c0d04007388 */ /* 0x0089e40000000800 */
.L_x_258:
[----:B------:R-:W-:Y:S05]  /*1560*/  BSYNC.RECONVERGENT B0 ;  /* 0x0000000000007941 */ /* 0x000fea0003800200 */
.L_x_257:
[----:B------:R-:W-:Y:S01]  /*1570*/  BAR.SYNC.DEFER_BLOCKING 0x0 ;  /* 0x0000000000007b1d */ /* 0x000fe20000010000 */
[----:B------:R-:W-:-:S05]  /*1580*/  ISETP.NE.AND P6, PT, R3, RZ, PT ;  /* 0x000000ff0300720c */ /* 0x000fca0003fc5270 */
[----:B------:R-:W-:Y:S04]  /*1590*/  BSSY.RECONVERGENT B0, `(.L_x_259) ;  /* 0x000000f000007945 */ /* 0x000fe80003800200 */
[----:B------:R-:W-:Y:S05]  /*15a0*/  @P5 BRA `(.L_x_260) ;  /* 0x0000000000345947 */ /* 0x000fea0003800000 */
[----:B0-----:R-:W-:Y:S04]  /*15b0*/  LDS.64 R6, [R0+0x200] ;  /* 0x0002000000067984 */ /* 0x001fe80000000a00 */
[----:B----4-:R-:W0:Y:S02]  /*15c0*/  LDS.64 R8, [R0] ;  /* 0x0000000000087984 */ /* 0x010e240000000a00 */
        /* <DEDUP_REMOVED lines=11> */
.L_x_260:
[----:B------:R-:W-:Y:S05]  /*1680*/  BSYNC.RECONVERGENT B0 ;  /* 0x0000000000007941 */ /* 0x000fea0003800200 */
.L_x_259:
[----:B------:R-:W-:Y:S06]  /*1690*/  BAR.SYNC.DEFER_BLOCKING 0x0 ;  /* 0x0000000000007b1d */ /* 0x000fec0000010000 */
        /* <DEDUP_REMOVED lines=15> */
.L_x_262:
[----:B------:R-:W-:Y:S05]  /*1790*/  BSYNC.RECONVERGENT B0 ;  /* 0x0000000000007941 */ /* 0x000fea0003800200 */
.L_x_261:
        /* <DEDUP_REMOVED lines=16> */
.L_x_264:
[----:B------:R-:W-:Y:S05]  /*18a0*/  BSYNC.RECONVERGENT B0 ;  /* 0x0000000000007941 */ /* 0x000fea0003800200 */
.L_x_263:
        /* <DEDUP_REMOVED lines=16> */
.L_x_266:
[----:B------:R-:W-:Y:S05]  /*19b0*/  BSYNC.RECONVERGENT B0 ;  /* 0x0000000000007941 */ /* 0x000fea0003800200 */
.L_x_265:
        /* <DEDUP_REMOVED lines=16> */
.L_x_268:
[----:B------:R-:W-:Y:S05]  /*1ac0*/  BSYNC.RECONVERGENT B0 ;  /* 0x0000000000007941 */ /* 0x000fea0003800200 */
.L_x_267:
        /* <DEDUP_REMOVED lines=16> */
.L_x_270:
[----:B------:R-:W-:Y:S05]  /*1bd0*/  BSYNC.RECONVERGENT B0 ;  /* 0x0000000000007941 */ /* 0x000fea0003800200 */
.L_x_269:
[----:B------:R-:W-:Y:S06]  /*1be0*/  BAR.SYNC.DEFER_BLOCKING 0x0 ;  /* 0x0000000000007b1d */ /* 0x000fec0000010000 */
[----:B------:R-:W-:Y:S04]  /*1bf0*/  BSSY.RECONVERGENT B0, `(.L_x_271) ;  /* 0x000000f000007945 */ /* 0x000fe80003800200 */
[----:B------:R-:W-:Y:S05]  /*1c00*/  @P6 BRA `(.L_x_272) ;  /* 0x0000000000346947 */ /* 0x000fea0003800000 */
[----:B0-----:R-:W-:Y:S04]  /*1c10*/  LDS.64 R6, [UR4+0x8] ;  /* 0x00000804ff067984 */ /* 0x001fe80008000a00 */
[----:B----4-:R-:W0:Y:S02]  /*1c20*/  LDS.64 R8, [R0] ;  /* 0x0000000000087984 */ /* 0x010e240000000a00 */
[----:B0-----:R-:W-:-:S14]  /*1c30*/  DSETP.GEU.AND P0, PT, R6, R8, PT ;  /* 0x000000080600722a */ /* 0x001fdc0003f0e000 */
[----:B------:R-:W-:Y:S05]  /*1c40*/  @P0 BRA `(.L_x_272) ;  /* 0x0000000000240947 */ /* 0x000fea0003800000 */
[----:B------:R-:W-:Y:S04]  /*1c50*/  STS.64 [R0], R6 ;  /* 0x0000000600007388 */ /* 0x000fe80000000a00 */
[----:B------:R-:W0:Y:S04]  /*1c60*/  LDS R3, [UR4+0x810] ;  /* 0x00081004ff037984 */ /* 0x000e280008000800 */
[----:B0-----:R-:W-:Y:S04]  /*1c70*/  STS [R4], R3 ;  /* 0x0000000304007388 */ /* 0x001fe80000000800 */
[----:B------:R-:W0:Y:S04]  /*1c80*/  LDS R5, [UR4+0x814] ;  /* 0x00081404ff057984 */ /* 0x000e280008000800 */
[----:B0-----:R-:W-:Y:S04]  /*1c90*/  STS [R4+0x4], R5 ;  /* 0x0000040504007388 */ /* 0x001fe80000000800 */
[----:B------:R-:W0:Y:S04]  /*1ca0*/  LDS R9, [UR4+0x818] ;  /* 0x00081804ff097984 */ /* 0x000e280008000800 */
[----:B0-----:R-:W-:Y:S04]  /*1cb0*/  STS [R4+0x8], R9 ;  /* 0x0000080904007388 */ /* 0x001fe80000000800 */
[----:B------:R-:W0:Y:S04]  /*1cc0*/  LDS R11, [UR4+0x81c] ;  /* 0x00081c04ff0b7984 */ /* 0x000e280008000800 */
[----:B0-----:R1:W-:Y:S02]  /*1cd0*/  STS [R4+0xc], R11 ;  /* 0x00000c0b04007388 */ /* 0x0013e40000000800 */
.L_x_272:
[----:B------:R-:W-:Y:S05]  /*1ce0*/  BSYNC.RECONVERGENT B0 ;  /* 0x0000000000007941 */ /* 0x000fea0003800200 */
.L_x_271:
[----:B------:R-:W-:Y:S06]  /*1cf0*/  BAR.SYNC.DEFER_BLOCKING 0x0 ;  /* 0x0000000000007b1d */ /* 0x000fec0000010000 */
[----:B------:R-:W-:Y:S05]  /*1d00*/  @P6 EXIT ;  /* 0x000000000000694d */ /* 0x000fea0003800000 */
[----:B01--4-:R-:W0:Y:S01]  /*1d10*/  LDS.64 R4, [UR4] ;  /* 0x00000004ff047984 */ /* 0x013e220008000a00 */
[----:B------:R-:W1:Y:S01]  /*1d20*/  LDC.64 R6, c[0x0][0x3b0] ;  /* 0x0000ec00ff067b82 */ /* 0x000e620000000a00 */
[C---:B------:R-:W-:Y:S02]  /*1d30*/  IMAD.SHL.U32 R11, R2.reuse, 0x4, RZ ;  /* 0x00000004020b7824 */ /* 0x040fe400078e00ff */
[----:B------:R-:W2:Y:S05]  /*1d40*/  LDS.128 R12, [UR4+0x800] ;  /* 0x00080004ff0c7984 */ /* 0x000eaa0008000c00 */
[----:B------:R-:W3:Y:S01]  /*1d50*/  LDC.64 R8, c[0x0][0x3b8] ;  /* 0x0000ee00ff087b82 */ /* 0x000ee20000000a00 */
[----:B-1----:R-:W-:-:S04]  /*1d60*/  IMAD.WIDE.U32 R2, R2, 0x8, R6 ;  /* 0x0000000802027825 */ /* 0x002fc800078e0006 */
[----:B---3--:R-:W-:Y:S01]  /*1d70*/  IMAD.WIDE.U32 R6, R11, 0x4, R8 ;  /* 0x000000040b067825 */ /* 0x008fe200078e0008 */
[----:B0-----:R-:W-:Y:S04]  /*1d80*/  STG.E.64 desc[UR8][R2.64], R4 ;  /* 0x0000000402007986 */ /* 0x001fe8000c101b08 */
[----:B--2---:R-:W-:Y:S04]  /*1d90*/  STG.E desc[UR8][R6.64], R12 ;  /* 0x0000000c06007986 */ /* 0x004fe8000c101908 */
[----:B------:R-:W-:Y:S04]  /*1da0*/  STG.E desc[UR8][R6.64+0x4], R13 ;  /* 0x0000040d06007986 */ /* 0x000fe8000c101908 */
[----:B------:R-:W-:Y:S04]  /*1db0*/  STG.E desc[UR8][R6.64+0x8], R14 ;  /* 0x0000080e06007986 */ /* 0x000fe8000c101908 */
[----:B------:R-:W-:Y:S01]  /*1dc0*/  STG.E desc[UR8][R6.64+0xc], R15 ;  /* 0x00000c0f06007986 */ /* 0x000fe2000c101908 */
[----:B------:R-:W-:Y:S05]  /*1dd0*/  EXIT ;  /* 0x000000000000794d */ /* 0x000fea0003800000 */
        .weak           $__internal_6_$__cuda_sm20_dblrcp_rn_slowpath_v3
        .type           $__internal_6_$__cuda_sm20_dblrcp_rn_slowpath_v3,@function
        .size           $__internal_6_$__cuda_sm20_dblrcp_rn_slowpath_v3,($__internal_7_$__cuda_sm20_div_rn_f64_full - $__internal_6_$__cuda_sm20_dblrcp_rn_slowpath_v3)
$__internal_6_$__cuda_sm20_dblrcp_rn_slowpath_v3:
        /* <DEDUP_REMOVED lines=25> */
.L_x_275:
        /* <DEDUP_REMOVED lines=10> */
.L_x_273:
[----:B------:R-:W-:Y:S01]  /*2010*/  LOP3.LUT R41, R9, 0x80000, RZ, 0xfc, !PT ;  /* 0x0008000009297812 */ /* 0x000fe200078efcff */
[----:B------:R-:W-:-:S07]  /*2020*/  IMAD.MOV.U32 R40, RZ, RZ, R8 ;  /* 0x000000ffff287224 */ /* 0x000fce00078e0008 */
.L_x_274:
[----:B------:R-:W-:Y:S02]  /*2030*/  IMAD.MOV.U32 R8, RZ, RZ, R0 ;  /* 0x000000ffff087224 */ /* 0x000fe400078e0000 */
[----:B------:R-:W-:-:S04]  /*2040*/  IMAD.MOV.U32 R9, RZ, RZ, 0x0 ;  /* 0x00000000ff097424 */ /* 0x000fc800078e00ff */
[----:B------:R-:W-:Y:S05]  /*2050*/  RET.REL.NODEC R8 `(_Z15phase2_find_minILi4EEviiiddPKijPdPi) ;  /* 0xffffffdc08e87950 */ /* 0x000fea0003c3ffff */
        .weak           $__internal_7_$__cuda_sm20_div_rn_f64_full
        .type           $__internal_7_$__cuda_sm20_div_rn_f64_full,@function
        .size           $__internal_7_$__cuda_sm20_div_rn_f64_full,(.L_x_439 - $__internal_7_$__cuda_sm20_div_rn_f64_full)
$__internal_7_$__cuda_sm20_div_rn_f64_full:
        /* <DEDUP_REMOVED lines=11> */
[----:B------:R-:W-:-:S03]  /*2110*/  ISETP.GE.U32.AND P1, PT, R56, R61, PT ;  /* 0x0000003d3800720c */ /* 0x000fc60003f26070 */
[----:B------:R-:W-:Y:S02]  /*2120*/  @!P2 LOP3.LUT R51, R45, 0x7ff00000, RZ, 0xc0, !PT ;  /* 0x7ff000002d33a812 */ /* 0x000fe400078ec0ff */
[----:B------:R-:W0:Y:S02]  /*2130*/  MUFU.RCP64H R49, R43 ;  /* 0x0000002b00317308 */ /* 0x000e240000001800 */
[----:B------:R-:W-:Y:S02]  /*2140*/  @!P2 ISETP.GE.U32.AND P3, PT, R56, R51, PT ;  /* 0x000000333800a20c */ /* 0x000fe40003f66070 */
[----:B------:R-:W-:Y:S02]  /*2150*/  @!P0 LOP3.LUT R61, R43, 0x7ff00000, RZ, 0xc0, !PT ;  /* 0x7ff000002b3d8812 */ /* 0x000fe400078ec0ff */
[----:B------:R-:W-:-:S04]  /*2160*/  @!P2 SEL R51, R58, 0x63400000, !P3 ;  /* 0x634000003a33a807 */ /* 0x000fc80005800000 */
        /* <DEDUP_REMOVED lines=11> */
[----:B------:R-:W-:-:S08]  /*2220*/  DFMA R50, R52, R50, R52 ;  /* 0x000000323432722b */ /* 0x000fd00000000034 */
[----:B------:R-:W-:-:S08]  /*2230*/  DMUL R52, R50, R48 ;  /* 0x0000003032347228 */ /* 0x000fd00000000000 */
[----:B------:R-:W-:-:S08]  /*2240*/  DFMA R54, R52, -R42, R48 ;  /* 0x8000002a3436722b */ /* 0x000fd00000000030 */
[----:B------:R-:W-:Y:S01]  /*2250*/  DFMA R54, R50, R54, R52 ;  /* 0x000000363236722b */ /* 0x000fe20000000034 */
[----:B------:R-:W-:Y:S01]  /*2260*/  IMAD.MOV.U32 R50, RZ, RZ, R56 ;  /* 0x000000ffff327224 */ /* 0x000fe200078e0038 */
[----:B------:R-:W-:Y:S01]  /*2270*/  @!P2 LOP3.LUT R50, R49, 0x7ff00000, RZ, 0xc0, !PT ;  /* 0x7ff000003132a812 */ /* 0x000fe200078ec0ff */
[----:B------:R-:W-:-:S04]  /*2280*/  VIADD R52, R61, 0xffffffff ;  /* 0xffffffff3d347836 */ /* 0x000fc80000000000 */
[----:B------:R-:W-:-:S05]  /*2290*/  VIADD R51, R50, 0xffffffff ;  /* 0xffffffff32337836 */ /* 0x000fca0000000000 */
[----:B------:R-:W-:-:S04]  /*22a0*/  ISETP.GT.U32.AND P0, PT, R51, 0x7feffffe, PT ;  /* 0x7feffffe3300780c */ /* 0x000fc80003f04070 */
[----:B------:R-:W-:-:S13]  /*22b0*/  ISETP.GT.U32.OR P0, PT, R52, 0x7feffffe, P0 ;  /* 0x7feffffe3400780c */ /* 0x000fda0000704470 */
        /* <DEDUP_REMOVED lines=28> */
.L_x_277:
        /* <DEDUP_REMOVED lines=16> */
.L_x_280:
[----:B------:R-:W-:Y:S01]  /*2580*/  LOP3.LUT R53, R45, 0x80000, RZ, 0xfc, !PT ;  /* 0x000800002d357812 */ /* 0x000fe200078efcff */
[----:B------:R-:W-:Y:S01]  /*2590*/  IMAD.MOV.U32 R52, RZ, RZ, R44 ;  /* 0x000000ffff347224 */ /* 0x000fe200078e002c */
[----:B------:R-:W-:Y:S06]  /*25a0*/  BRA `(.L_x_278) ;  /* 0x0000000000087947 */ /* 0x000fec0003800000 */
.L_x_279:
[----:B------:R-:W-:Y:S01]  /*25b0*/  LOP3.LUT R53, R47, 0x80000, RZ, 0xfc, !PT ;  /* 0x000800002f357812 */ /* 0x000fe200078efcff */
[----:B------:R-:W-:-:S07]  /*25c0*/  IMAD.MOV.U32 R52, RZ, RZ, R46 ;  /* 0x000000ffff347224 */ /* 0x000fce00078e002e */
.L_x_278:
[----:B------:R-:W-:Y:S05]  /*25d0*/  BSYNC.RECONVERGENT B2 ;  /* 0x0000000000027941 */ /* 0x000fea0003800200 */
.L_x_276:
[----:B------:R-:W-:Y:S02]  /*25e0*/  IMAD.MOV.U32 R42, RZ, RZ, R0 ;  /* 0x000000ffff2a7224 */ /* 0x000fe400078e0000 */
[----:B------:R-:W-:-:S04]  /*25f0*/  IMAD.MOV.U32 R43, RZ, RZ, 0x0 ;  /* 0x00000000ff2b7424 */ /* 0x000fc800078e00ff */
[----:B------:R-:W-:Y:S05]  /*2600*/  RET.REL.NODEC R42 `(_Z15phase2_find_minILi4EEviiiddPKijPdPi) ;  /* 0xffffffd82a7c7950 */ /* 0x000fea0003c3ffff */
.L_x_281:
        /* <DEDUP_REMOVED lines=15> */
.L_x_439:


//--------------------- .text._Z9phase1_d6iiffffPKxPKiixPiPji --------------------------
	.section	.text._Z9phase1_d6iiffffPKxPKiixPiPji,"ax",@progbits
	.align	128
        .global         _Z9phase1_d6iiffffPKxPKiixPiPji
        .type           _Z9phase1_d6iiffffPKxPKiixPiPji,@function
        .size           _Z9phase1_d6iiffffPKxPKiixPiPji,(.L_x_442 - _Z9phase1_d6iiffffPKxPKiixPiPji)
        .other          _Z9phase1_d6iiffffPKxPKiixPiPji,@"STO_CUDA_ENTRY STV_DEFAULT"
_Z9phase1_d6iiffffPKxPKiixPiPji:
.text._Z9phase1_d6iiffffPKxPKiixPiPji:
[----:B------:R-:W-:Y:S01]  /*0000*/  LDC R1, c[0x0][0x37c] ;  /* 0x0000df00ff017b82 */ /* 0x000fe20000000800 */
[----:B------:R-:W0:Y:S01]  /*0010*/  LDCU UR4, c[0x0][0x384] ;  /* 0x00007080ff0477ac */ /* 0x000e220008000800 */
[----:B------:R-:W1:Y:S06]  /*0020*/  S2R R8, SR_TID.X ;  /* 0x0000000000087919 */ /* 0x000e6c0000002100 */
[----:B------:R-:W1:Y:S01]  /*0030*/  S2UR UR13, SR_CTAID.X ;  /* 0x00000000000d79c3 */ /* 0x000e620000002500 */
[----:B------:R-:W-:Y:S01]  /*0040*/  IMAD.MOV.U32 R9, RZ, RZ, RZ ;  /* 0x000000ffff097224 */ /* 0x000fe200078e00ff */
[----:B------:R-:W2:Y:S01]  /*0050*/  LDCU UR5, c[0x0][0x360] ;  /* 0x00006c00ff0577ac */ /* 0x000ea20008000800 */
[----:B------:R-:W3:Y:S05]  /*0060*/  LDCU.64 UR8, c[0x0][0x358] ;  /* 0x00006b00ff0877ac */ /* 0x000eea0008000a00 */
[----:B------:R-:W1:Y:S01]  /*0070*/  LDC R5, c[0x0][0x360] ;  /* 0x0000d800ff057b82 */ /* 0x000e620000000800 */
[----:B------:R-:W4:Y:S01]  /*0080*/  LDCU UR6, c[0x0][0x370] ;  /* 0x00006e00ff0677ac */ /* 0x000f220008000800 */
[----:B0-----:R-:W-:-:S05]  /*0090*/  I2FP.F32.S32 R0, UR4 ;  /* 0x0000000400007c45 */ /* 0x001fca0008201400 */
[----:B------:R-:W-:-:S04]  /*00a0*/  FMUL R0, R0, 4 ;  /* 0x4080000000007820 */ /* 0x000fc80000400000 */
[----:B------:R-:W-:-:S04]  /*00b0*/  FADD R0, R0, R0 ;  /* 0x0000000000007221 */ /* 0x000fc80000000000 */
[----:B------:R-:W-:Y:S02]  /*00c0*/  VIADD R2, R0, 0x1800000 ;  /* 0x0180000000027836 */ /* 0x000fe40000000000 */
[----:B-1----:R-:W-:-:S03]  /*00d0*/  IMAD.WIDE.U32 R4, R5, UR13, R8 ;  /* 0x0000000d05047c25 */ /* 0x002fc6000f8e0008 */
[----:B------:R-:W-:Y:S01]  /*00e0*/  LOP3.LUT R2, R2, 0x7f800000, RZ, 0xc0, !PT ;  /* 0x7f80000002027812 */ /* 0x000fe200078ec0ff */
[----:B------:R-:W-:-:S03]  /*00f0*/  IMAD.MOV.U32 R6, RZ, RZ, R4 ;  /* 0x000000ffff067224 */ /* 0x000fc600078e0004 */
[----:B------:R-:W-:-:S13]  /*0100*/  ISETP.GT.U32.AND P0, PT, R2, 0x1ffffff, PT ;  /* 0x01ffffff0200780c */ /* 0x000fda0003f04070 */
[----:B--234-:R-:W-:Y:S05]  /*0110*/  @P0 BRA `(.L_x_282) ;  /* 0x00000000000c0947 */ /* 0x01cfea0003800000 */
[----:B------:R-:W-:-:S07]  /*0120*/  MOV R2, 0x140 ;  /* 0x0000014000027802 */ /* 0x000fce0000000f00 */
[----:B------:R-:W-:Y:S05]  /*0130*/  CALL.REL.NOINC `($__internal_8_$__cuda_sm20_rcp_rn_f32_slowpath) ;  /* 0x0000004800b47944 */ /* 0x000fea0003c00000 */
[----:B------:R-:W-:Y:S05]  /*0140*/  BRA `(.L_x_283) ;  /* 0x0000000000147947 */ /* 0x000fea0003800000 */
.L_x_282:
[----:B------:R-:W0:Y:S02]  /*0150*/  MUFU.RCP R3, R0 ;  /* 0x0000000000037308 */ /* 0x000e240000001000 */
[----:B0-----:R-:W-:-:S04]  /*0160*/  FFMA R2, R0, R3, -1 ;  /* 0xbf80000000027423 */ /* 0x001fc80000000003 */
[----:B------:R-:W-:-:S04]  /*0170*/  FADD.FTZ R2, -R2, -RZ ;  /* 0x800000ff02027221 */ /* 0x000fc80000010100 */
[----:B------:R-:W-:-:S05]  /*0180*/  FFMA R2, R3, R2, R3 ;  /* 0x0000000203027223 */ /* 0x000fca0000000003 */
[----:B------:R-:W-:-:S15]  /*0190*/  R2UR UR4, R2 ;  /* 0x00000000020472ca */ /* 0x000fde00000e0000 */
.L_x_283:
[----:B------:R-:W0:Y:S02]  /*01a0*/  LDCU.64 UR10, c[0x0][0x3b0] ;  /* 0x00007600ff0a77ac */ /* 0x000e240008000a00 */
[----:B0-----:R-:W-:-:S04]  /*01b0*/  ISETP.GE.U32.AND P0, PT, R6, UR10, PT ;  /* 0x0000000a06007c0c */ /* 0x001fc8000bf06070 */
[----:B------:R-:W-:-:S13]  /*01c0*/  ISETP.GE.AND.EX P0, PT, R5, UR11, PT, P0 ;  /* 0x0000000b05007c0c */ /* 0x000fda000bf06300 */
[----:B------:R-:W-:Y:S05]  /*01d0*/  @P0 EXIT ;  /* 0x000000000000094d */ /* 0x000fea0003800000 */
[----:B------:R-:W0:Y:S01]  /*01e0*/  LDC.64 R10, c[0x0][0x380] ;  /* 0x0000e000ff0a7b82 */ /* 0x000e220000000a00 */
[----:B------:R-:W1:Y:S01]  /*01f0*/  LDCU UR14, c[0x0][0x3a8] ;  /* 0x00007500ff0e77ac */ /* 0x000e620008000800 */
[----:B------:R-:W-:Y:S02]  /*0200*/  UIMAD.WIDE.U32 UR10, UR6, UR5, URZ ;  /* 0x00000005060a72a5 */ /* 0x000fe4000f8e00ff */
[----:B-1----:R-:W-:Y:S01]  /*0210*/  UISETP.GE.AND UP0, UPT, UR14, 0x2, UPT ;  /* 0x000000020e00788c */ /* 0x002fe2000bf06270 */
[----:B0-----:R-:W-:Y:S02]  /*0220*/  I2FP.F32.S32 R11, R11 ;  /* 0x0000000b000b7245 */ /* 0x001fe40000201400 */
[----:B------:R-:W-:-:S03]  /*0230*/  I2FP.F32.S32 R0, R10 ;  /* 0x0000000a00007245 */ /* 0x000fc60000201400 */
[----:B------:R-:W-:Y:S01]  /*0240*/  FMUL R11, R11, 4 ;  /* 0x408000000b0b7820 */ /* 0x000fe20000400000 */
[----:B------:R-:W-:-:S03]  /*0250*/  R2UR UR7, R0 ;  /* 0x00000000000772ca */ /* 0x000fc600000e0000 */
[----:B------:R-:W-:-:S05]  /*0260*/  FMUL R11, R11, 6 ;  /* 0x40c000000b0b7820 */ /* 0x000fca0000400000 */
[----:B------:R-:W-:Y:S01]  /*0270*/  R2UR UR12, R11 ;  /* 0x000000000b0c72ca */ /* 0x000fe200000e0000 */
[----:B------:R-:W-:-:S14]  /*0280*/  BRA.U !UP0, `(.L_x_284) ;  /* 0x0000002508787547 */ /* 0x000fdc000b800000 */
[----:B------:R-:W0:Y:S01]  /*0290*/  LDC R17, c[0x0][0x360] ;  /* 0x0000d800ff117b82 */ /* 0x000e220000000800 */
[----:B------:R-:W-:Y:S01]  /*02a0*/  IMAD.MOV.U32 R14, RZ, RZ, RZ ;  /* 0x000000ffff0e7224 */ /* 0x000fe200078e00ff */
[----:B------:R-:W-:Y:S01]  /*02b0*/  UIMAD UR5, UR5, UR6, URZ ;  /* 0x00000006050572a4 */ /* 0x000fe2000f8e02ff */
[----:B0-----:R-:W-:-:S05]  /*02c0*/  IMAD R17, R17, UR13, R8 ;  /* 0x0000000d11117c24 */ /* 0x001fca000f8e0208 */
[----:B------:R-:W-:-:S07]  /*02d0*/  IADD3 R15, PT, PT, -R17, 0x1, R10 ;  /* 0x00000001110f7810 */ /* 0x000fce0007ffe10a */
.L_x_322:
[----:B------:R-:W0:Y:S01]  /*02e0*/  LDCU UR6, c[0x0][0x3a8] ;  /* 0x00007500ff0677ac */ /* 0x000e220008000800 */
[----:B------:R-:W1:Y:S01]  /*02f0*/  LDC.64 R2, c[0x0][0x398] ;  /* 0x0000e600ff027b82 */ /* 0x000e620000000a00 */
[----:B------:R-:W-:Y:S01]  /*0300*/  HFMA2 R19, -RZ, RZ, 0, 0 ;  /* 0x00000000ff137431 */ /* 0x000fe200000001ff */
[----:B------:R-:W-:Y:S01]  /*0310*/  BSSY.RECONVERGENT B0, `(.L_x_285) ;  /* 0x000000e000007945 */ /* 0x000fe20003800200 */
[----:B0-----:R-:W-:-:S06]  /*0320*/  UIADD3 UR6, UPT, UPT, UR6, -0x1, URZ ;  /* 0xffffffff06067890 */ /* 0x001fcc000fffe0ff */
[----:B------:R-:W-:-:S07]  /*0330*/  IMAD.U32 R0, RZ, RZ, UR6 ;  /* 0x00000006ff007e24 */ /* 0x000fce000f8e00ff */
.L_x_286:
[----:B------:R-:W-:-:S04]  /*0340*/  IADD3 R4, PT, PT, R0, 0x1, -R19 ;  /* 0x0000000100047810 */ /* 0x000fc80007ffe813 */
[----:B------:R-:W-:-:S04]  /*0350*/  LEA.HI R4, R4, R4, RZ, 0x1 ;  /* 0x0000000404047211 */ /* 0x000fc800078f08ff */
[----:B------:R-:W-:-:S05]  /*0360*/  LEA.HI.SX32 R4, R4, R19, 0x1f ;  /* 0x0000001304047211 */ /* 0x000fca00078ffaff */
[----:B-1----:R-:W-:-:S06]  /*0370*/  IMAD.WIDE R8, R4, 0x8, R2 ;  /* 0x0000000804087825 */ /* 0x002fcc00078e0202 */
[----:B------:R-:W2:Y:S02]  /*0380*/  LDG.E.64.CONSTANT R8, desc[UR8][R8.64] ;  /* 0x0000000808087981 */ /* 0x000ea4000c1e9b00 */
[----:B--2---:R-:W-:-:S04]  /*0390*/  ISETP.GT.U32.AND P0, PT, R8, R6, PT ;  /* 0x000000060800720c */ /* 0x004fc80003f04070 */
[----:B------:R-:W-:-:S04]  /*03a0*/  ISETP.GT.AND.EX P0, PT, R9, R5, PT, P0 ;  /* 0x000000050900720c */ /* 0x000fc80003f04300 */
[----:B------:R-:W-:-:S09]  /*03b0*/  SEL R19, R19, R4, P0 ;  /* 0x0000000413137207 */ /* 0x000fd20000000000 */
[----:B------:R-:W-:-:S05]  /*03c0*/  @P0 VIADD R0, R4, 0xffffffff ;  /* 0xffffffff04000836 */ /* 0x000fca0000000000 */
[----:B------:R-:W-:-:S13]  /*03d0*/  ISETP.GE.AND P0, PT, R19, R0, PT ;  /* 0x000000001300720c */ /* 0x000fda0003f06270 */
[----:B------:R-:W-:Y:S05]  /*03e0*/  @!P0 BRA `(.L_x_286) ;  /* 0xfffffffc00d48947 */ /* 0x000fea000383ffff */
[----:B------:R-:W-:Y:S05]  /*03f0*/  BSYNC.RECONVERGENT B0 ;  /* 0x0000000000007941 */ /* 0x000fea0003800200 */
.L_x_285:
[----:B------:R-:W0:Y:S08]  /*0400*/  LDC.64 R8, c[0x0][0x3a0] ;  /* 0x0000e800ff087b82 */ /* 0x000e300000000a00 */
[----:B------:R-:W1:Y:S01]  /*0410*/  LDC R0, c[0x0][0x380] ;  /* 0x0000e000ff007b82 */ /* 0x000e620000000800 */
[----:B0-----:R-:W-:-:S06]  /*0420*/  IMAD.WIDE R8, R19, 0x4, R8 ;  /* 0x0000000413087825 */ /* 0x001fcc00078e0208 */
[----:B------:R-:W1:Y:S01]  /*0430*/  LDG.E.CONSTANT R9, desc[UR8][R8.64] ;  /* 0x0000000808097981 */ /* 0x000e62000c1e9900 */
[----:B------:R-:W-:Y:S01]  /*0440*/  BSSY B0, `(.L_x_287) ;  /* 0x0000239000007945 */ /* 0x000fe20003800000 */
[----:B------:R-:W-:-:S04]  /*0450*/  IMAD.WIDE R18, R19, 0x8, R2 ;  /* 0x0000000813127825 */ /* 0x000fc800078e0202 */
[----:B-1----:R-:W-:-:S05]  /*0460*/  IMAD R13, R9, -0x2, R0 ;  /* 0xfffffffe090d7824 */ /* 0x002fca00078e0200 */
[----:B------:R-:W-:-:S13]  /*0470*/  ISETP.GE.AND P0, PT, R13, RZ, PT ;  /* 0x000000ff0d00720c */ /* 0x000fda0003f06270 */
[----:B------:R-:W-:Y:S05]  /*0480*/  @!P0 BRA `(.L_x_288) ;  /* 0x0000002000d08947 */ /* 0x000fea0003800000 */
[----:B------:R-:W2:Y:S01]  /*0490*/  LDG.E.64.CONSTANT R18, desc[UR8][R18.64] ;  /* 0x0000000812127981 */ /* 0x000ea2000c1e9b00 */
[----:B------:R-:W-:Y:S01]  /*04a0*/  LEA R10, R13, 0x3, 0x1 ;  /* 0x000000030d0a7811 */ /* 0x000fe200078e08ff */
[----:B------:R-:W-:Y:S03]  /*04b0*/  BSSY.RECONVERGENT B1, `(.L_x_289) ;  /* 0x0000016000017945 */ /* 0x000fe60003800200 */
[----:B------:R-:W-:Y:S02]  /*04c0*/  I2FP.F32.U32 R10, R10 ;  /* 0x0000000a000a7245 */ /* 0x000fe40000201000 */
[----:B--2---:R-:W-:-:S05]  /*04d0*/  IADD3 R2, P0, PT, -R18, R6, RZ ;  /* 0x0000000612027210 */ /* 0x004fca0007f1e1ff */
[----:B------:R-:W-:-:S04]  /*04e0*/  IMAD.X R3, R5, 0x1, ~R19, P0 ;  /* 0x0000000105037824 */ /* 0x000fc800000e0e13 */
[----:B------:R-:W0:Y:S02]  /*04f0*/  I2F.S64 R0, R2 ;  /* 0x0000000200007312 */ /* 0x000e240000301400 */
[----:B0-----:R-:W-:-:S04]  /*0500*/  FMUL R7, R0, -8 ;  /* 0xc100000000077820 */ /* 0x001fc80000400000 */
[----:B------:R-:W-:-:S05]  /*0510*/  FFMA R7, R10, R10, R7 ;  /* 0x0000000a0a077223 */ /* 0x000fca0000000007 */
[----:B------:R-:W-:-:S04]  /*0520*/  FSETP.GEU.AND P0, PT, R7, RZ, PT ;  /* 0x000000ff0700720b */ /* 0x000fc80003f0e000 */
[----:B------:R-:W-:-:S04]  /*0530*/  FSEL R8, R7, RZ, P0 ;  /* 0x000000ff07087208 */ /* 0x000fc80000000000 */
[----:B------:R0:W1:Y:S01]  /*0540*/  MUFU.RSQ R11, R8 ;  /* 0x00000008000b7308 */ /* 0x0000620000001400 */
[----:B------:R-:W-:-:S05]  /*0550*/  VIADD R0, R8, 0xf3000000 ;  /* 0xf300000008007836 */ /* 0x000fca0000000000 */
[----:B------:R-:W-:-:S13]  /*0560*/  ISETP.GT.U32.AND P0, PT, R0, 0x727fffff, PT ;  /* 0x727fffff0000780c */ /* 0x000fda0003f04070 */
[----:B01----:R-:W-:Y:S05]  /*0570*/  @!P0 BRA `(.L_x_290) ;  /* 0x0000000000148947 */ /* 0x003fea0003800000 */
[----:B------:R-:W-:Y:S02]  /*0580*/  MOV R0, R8 ;  /* 0x0000000800007202 */ /* 0x000fe40000000f00 */
[----:B------:R-:W-:-:S07]  /*0590*/  MOV R20, 0x5b0 ;  /* 0x000005b000147802 */ /* 0x000fce0000000f00 */
[----:B------:R-:W-:Y:S05]  /*05a0*/  CALL.REL.NOINC `($__internal_9_$__cuda_sm20_sqrt_rn_f32_slowpath) ;  /* 0x0000004800747944 */ /* 0x000fea0003c00000 */
[----:B------:R-:W-:Y:S01]  /*05b0*/  IMAD.MOV.U32 R7, RZ, RZ, R8 ;  /* 0x000000ffff077224 */ /* 0x000fe200078e0008 */
[----:B------:R-:W-:Y:S06]  /*05c0*/  BRA `(.L_x_291) ;  /* 0x0000000000107947 */ /* 0x000fec0003800000 */
.L_x_290:
[----:B------:R-:W-:Y:S01]  /*05d0*/  FMUL.FTZ R7, R8, R11 ;  /* 0x0000000b08077220 */ /* 0x000fe20000410000 */
[----:B------:R-:W-:-:S03]  /*05e0*/  FMUL.FTZ R4, R11, 0.5 ;  /* 0x3f0000000b047820 */ /* 0x000fc60000410000 */
[----:B------:R-:W-:-:S04]  /*05f0*/  FFMA R0, -R7, R7, R8 ;  /* 0x0000000707007223 */ /* 0x000fc80000000108 */
[----:B------:R-:W-:-:S07]  /*0600*/  FFMA R7, R0, R4, R7 ;  /* 0x0000000400077223 */ /* 0x000fce0000000007 */
.L_x_291:
[----:B------:R-:W-:Y:S05]  /*0610*/  BSYNC.RECONVERGENT B1 ;  /* 0x0000000000017941 */ /* 0x000fea0003800200 */
.L_x_289:
[----:B------:R-:W-:Y:S01]  /*0620*/  FADD R7, R10, -R7 ;  /* 0x800000070a077221 */ /* 0x000fe20000000000 */
[----:B------:R-:W-:Y:S03]  /*0630*/  BSSY.RECONVERGENT B1, `(.L_x_292) ;  /* 0x0000018000017945 */ /* 0x000fe60003800200 */
[----:B------:R-:W-:-:S06]  /*0640*/  FMUL R7, R7, 0.5 ;  /* 0x3f00000007077820 */ /* 0x000fcc0000400000 */
[----:B------:R-:W0:Y:S02]  /*0650*/  F2I.TRUNC.NTZ R7, R7 ;  /* 0x0000000700077305 */ /* 0x000e24000020f100 */
[----:B0-----:R-:W-:-:S13]  /*0660*/  ISETP.GE.AND P0, PT, R7, 0x1, PT ;  /* 0x000000010700780c */ /* 0x001fda0003f06270 */
[----:B------:R-:W-:Y:S05]  /*0670*/  @!P0 BRA `(.L_x_293) ;  /* 0x00000000004c8947 */ /* 0x000fea0003800000 */
[----:B------:R-:W-:Y:S02]  /*0680*/  IMAD.MOV.U32 R10, RZ, RZ, 0x3 ;  /* 0x00000003ff0a7424 */ /* 0x000fe400078e00ff */
[----:B------:R-:W-:Y:S02]  /*0690*/  IMAD.MOV.U32 R11, RZ, RZ, 0x0 ;  /* 0x00000000ff0b7424 */ /* 0x000fe400078e00ff */
[----:B------:R-:W-:-:S07]  /*06a0*/  IMAD.WIDE.U32 R10, R13, 0x2, R10 ;  /* 0x000000020d0a7825 */ /* 0x000fce00078e000a */
.L_x_294:
[----:B------:R-:W-:-:S04]  /*06b0*/  IADD3 R20, P0, PT, R10, -R7, RZ ;  /* 0x800000070a147210 */ /* 0x000fc80007f1e0ff */
[----:B------:R-:W-:Y:S01]  /*06c0*/  IADD3.X R0, PT, PT, R11, -0x1, RZ, P0, !PT ;  /* 0xffffffff0b007810 */ /* 0x000fe200007fe4ff */
[----:B------:R-:W-:-:S04]  /*06d0*/  IMAD.WIDE.U32 R20, R20, R7, RZ ;  /* 0x0000000714147225 */ /* 0x000fc800078e00ff */
[----:B------:R-:W-:-:S04]  /*06e0*/  IMAD R23, R0, R7, RZ ;  /* 0x0000000700177224 */ /* 0x000fc800078e02ff */
[----:B------:R-:W-:-:S05]  /*06f0*/  IMAD.IADD R23, R21, 0x1, R23 ;  /* 0x0000000115177824 */ /* 0x000fca00078e0217 */
[----:B------:R-:W-:-:S04]  /*0700*/  LEA.HI R21, P0, R23, R20, RZ, 0x1 ;  /* 0x0000001417157211 */ /* 0x000fc800078108ff */
[----:B------:R-:W-:-:S04]  /*0710*/  IADD3.X R0, PT, PT, RZ, R23, RZ, P0, !PT ;  /* 0x00000017ff007210 */ /* 0x000fc800007fe4ff */
[--C-:B------:R-:W-:Y:S02]  /*0720*/  SHF.R.S64 R21, R21, 0x1, R0.reuse ;  /* 0x0000000115157819 */ /* 0x100fe40000001000 */
[----:B------:R-:W-:Y:S02]  /*0730*/  SHF.R.S32.HI R23, RZ, 0x1, R0 ;  /* 0x00000001ff177819 */ /* 0x000fe40000011400 */
[----:B------:R-:W-:-:S04]  /*0740*/  ISETP.GT.U32.AND P0, PT, R21, R2, PT ;  /* 0x000000021500720c */ /* 0x000fc80003f04070 */
[----:B------:R-:W-:-:S13]  /*0750*/  ISETP.GT.AND.EX P0, PT, R23, R3, PT, P0 ;  /* 0x000000031700720c */ /* 0x000fda0003f04300 */
[----:B------:R-:W-:Y:S05]  /*0760*/  @!P0 BRA `(.L_x_293) ;  /* 0x0000000000108947 */ /* 0x000fea0003800000 */
[C---:B------:R-:W-:Y:S01]  /*0770*/  ISETP.GT.U32.AND P0, PT, R7.reuse, 0x1, PT ;  /* 0x000000010700780c */ /* 0x040fe20003f04070 */
[----:B------:R-:W-:-:S12]  /*0780*/  VIADD R7, R7, 0xffffffff ;  /* 0xffffffff07077836 */ /* 0x000fd80000000000 */
[----:B------:R-:W-:Y:S05]  /*0790*/  @P0 BRA `(.L_x_294) ;  /* 0xfffffffc00c40947 */ /* 0x000fea000383ffff */
[----:B------:R-:W-:-:S07]  /*07a0*/  IMAD.MOV.U32 R7, RZ, RZ, RZ ;  /* 0x000000ffff077224 */ /* 0x000fce00078e00ff */
.L_x_293:
[----:B------:R-:W-:Y:S05]  /*07b0*/  BSYNC.RECONVERGENT B1 ;  /* 0x0000000000017941 */ /* 0x000fea0003800200 */
.L_x_292:
[----:B------:R-:W-:Y:S01]  /*07c0*/  BSSY.RECONVERGENT B1, `(.L_x_295) ;  /* 0x0000019000017945 */ /* 0x000fe20003800200 */
[----:B------:R-:W-:-:S07]  /*07d0*/  VIMNMX R4, PT, PT, R13, R7, !PT ;  /* 0x000000070d047248 */ /* 0x000fce0007fe0100 */
.L_x_297:
[----:B------:R-:W-:Y:S01]  /*07e0*/  ISETP.NE.AND P0, PT, R7, R4, PT ;  /* 0x000000040700720c */ /* 0x000fe20003f05270 */
[----:B------:R-:W-:Y:S02]  /*07f0*/  IMAD.MOV.U32 R0, RZ, RZ, R7 ;  /* 0x000000ffff007224 */ /* 0x000fe400078e0007 */
[----:B------:R-:W-:-:S10]  /*0800*/  IMAD.MOV.U32 R10, RZ, RZ, R4 ;  /* 0x000000ffff0a7224 */ /* 0x000fd400078e0004 */
[----:B------:R-:W-:Y:S05]  /*0810*/  @!P0 BRA `(.L_x_296) ;  /* 0x00000000004c8947 */ /* 0x000fea0003800000 */
[----:B------:R-:W-:Y:S02]  /*0820*/  SHF.R.S32.HI R11, RZ, 0x1f, R7 ;  /* 0x0000001fff0b7819 */ /* 0x000fe40000011407 */
[----:B------:R-:W-:Y:S01]  /*0830*/  MOV R10, R7 ;  /* 0x00000007000a7202 */ /* 0x000fe20000000f00 */
[----:B------:R-:W-:-:S04]  /*0840*/  VIADD R7, R7, 0x1 ;  /* 0x0000000107077836 */ /* 0x000fc80000000000 */
[----:B------:R-:W-:Y:S01]  /*0850*/  IMAD.WIDE.U32 R10, R13, 0x2, -R10 ;  /* 0x000000020d0a7825 */ /* 0x000fe200078e080a */
[----:B------:R-:W-:Y:S02]  /*0860*/  SHF.R.S32.HI R8, RZ, 0x1f, R7 ;  /* 0x0000001fff087819 */ /* 0x000fe40000011407 */
[----:B------:R-:W-:-:S05]  /*0870*/  IADD3 R12, P0, PT, R10, 0x2, RZ ;  /* 0x000000020a0c7810 */ /* 0x000fca0007f1e0ff */
[----:B------:R-:W-:-:S04]  /*0880*/  IMAD.X R10, RZ, RZ, R11, P0 ;  /* 0x000000ffff0a7224 */ /* 0x000fc800000e060b */
[-C--:B------:R-:W-:Y:S02]  /*0890*/  IMAD R21, R10, R7.reuse, RZ ;  /* 0x000000070a157224 */ /* 0x080fe400078e02ff */
[----:B------:R-:W-:-:S04]  /*08a0*/  IMAD.WIDE.U32 R10, R12, R7, RZ ;  /* 0x000000070c0a7225 */ /* 0x000fc800078e00ff */
[----:B------:R-:W-:-:S04]  /*08b0*/  IMAD R21, R8, R12, R21 ;  /* 0x0000000c08157224 */ /* 0x000fc800078e0215 */
[----:B------:R-:W-:-:S05]  /*08c0*/  IMAD.IADD R21, R11, 0x1, R21 ;  /* 0x000000010b157824 */ /* 0x000fca00078e0215 */
[----:B------:R-:W-:-:S05]  /*08d0*/  LEA.HI R11, P0, R21, R10, RZ, 0x1 ;  /* 0x0000000a150b7211 */ /* 0x000fca00078108ff */
[----:B------:R-:W-:-:S05]  /*08e0*/  IMAD.X R8, RZ, RZ, R21, P0 ;  /* 0x000000ffff087224 */ /* 0x000fca00000e0615 */
[--C-:B------:R-:W-:Y:S02]  /*08f0*/  SHF.R.S64 R11, R11, 0x1, R8.reuse ;  /* 0x000000010b0b7819 */ /* 0x100fe40000001008 */
[----:B------:R-:W-:Y:S02]  /*0900*/  SHF.R.S32.HI R21, RZ, 0x1, R8 ;  /* 0x00000001ff157819 */ /* 0x000fe40000011408 */
[----:B------:R-:W-:-:S04]  /*0910*/  ISETP.GT.U32.AND P0, PT, R11, R2, PT ;  /* 0x000000020b00720c */ /* 0x000fc80003f04070 */
[----:B------:R-:W-:-:S13]  /*0920*/  ISETP.GT.AND.EX P0, PT, R21, R3, PT, P0 ;  /* 0x000000031500720c */ /* 0x000fda0003f04300 */
[----:B------:R-:W-:Y:S05]  /*0930*/  @!P0 BRA `(.L_x_297) ;  /* 0xfffffffc00a88947 */ /* 0x000fea000383ffff */
[----:B------:R-:W-:-:S07]  /*0940*/  MOV R10, R0 ;  /* 0x00000000000a7202 */ /* 0x000fce0000000f00 */
.L_x_296:
[----:B------:R-:W-:Y:S05]  /*0950*/  BSYNC.RECONVERGENT B1 ;  /* 0x0000000000017941 */ /* 0x000fea0003800200 */
.L_x_295:
[----:B------:R-:W-:-:S03]  /*0960*/  SHF.R.S32.HI R11, RZ, 0x1f, R10 ;  /* 0x0000001fff0b7819 */ /* 0x000fc6000001140a */
[----:B------:R-:W-:-:S03]  /*0970*/  IMAD.WIDE.U32 R20, R13, 0x2, -R10 ;  /* 0x000000020d147825 */ /* 0x000fc600078e080a */
[----:B------:R-:W-:-:S05]  /*0980*/  IADD3 R3, P0, PT, R20, 0x3, RZ ;  /* 0x0000000314037810 */ /* 0x000fca0007f1e0ff */
[----:B------:R-:W-:-:S04]  /*0990*/  IMAD.X R21, RZ, RZ, R21, P0 ;  /* 0x000000ffff157224 */ /* 0x000fc800000e0615 */
[-C--:B------:R-:W-:Y:S02]  /*09a0*/  IMAD R0, R21, R10.reuse, RZ ;  /* 0x0000000a15007224 */ /* 0x080fe400078e02ff */
[----:B------:R-:W-:-:S04]  /*09b0*/  IMAD.WIDE.U32 R20, R3, R10, RZ ;  /* 0x0000000a03147225 */ /* 0x000fc800078e00ff */
[----:B------:R-:W-:Y:S01]  /*09c0*/  IMAD R3, R11, R3, R0 ;  /* 0x000000030b037224 */ /* 0x000fe200078e0200 */
[----:B------:R-:W-:-:S03]  /*09d0*/  IADD3 R0, PT, PT, R13, -R10, RZ ;  /* 0x8000000a0d007210 */ /* 0x000fc60007ffe0ff */
[----:B------:R-:W-:-:S05]  /*09e0*/  IMAD.IADD R3, R21, 0x1, R3 ;  /* 0x0000000115037824 */ /* 0x000fca00078e0203 */
[----:B------:R-:W-:-:S05]  /*09f0*/  LEA.HI R12, P0, R3, R20, RZ, 0x1 ;  /* 0x00000014030c7211 */ /* 0x000fca00078108ff */
[----:B------:R-:W-:-:S05]  /*0a00*/  IMAD.X R3, RZ, RZ, R3, P0 ;  /* 0x000000ffff037224 */ /* 0x000fca00000e0603 */
[----:B------:R-:W-:-:S05]  /*0a10*/  SHF.R.S64 R12, R12, 0x1, R3 ;  /* 0x000000010c0c7819 */ /* 0x000fca0000001003 */
[----:B------:R-:W-:-:S04]  /*0a20*/  IMAD.MOV R12, RZ, RZ, -R12 ;  /* 0x000000ffff0c7224 */ /* 0x000fc800078e0a0c */
[----:B------:R-:W-:-:S05]  /*0a30*/  IMAD.IADD R11, R2, 0x1, R12 ;  /* 0x00000001020b7824 */ /* 0x000fca00078e020c */
[----:B------:R-:W-:-:S04]  /*0a40*/  ISETP.GE.AND P0, PT, R0, R11, PT ;  /* 0x0000000b0000720c */ /* 0x000fc80003f06270 */
[----:B------:R-:W-:-:S04]  /*0a50*/  ISETP.LT.OR P0, PT, R11, RZ, !P0 ;  /* 0x000000ff0b00720c */ /* 0x000fc80004701670 */
[----:B------:R-:W-:-:S13]  /*0a60*/  ISETP.LT.U32.OR P0, PT, R13, R10, P0 ;  /* 0x0000000a0d00720c */ /* 0x000fda0000701470 */
[----:B------:R-:W-:Y:S05]  /*0a70*/  @P0 BRA `(.L_x_288) ;  /* 0x0000001c00540947 */ /* 0x000fea0003800000 */
[----:B------:R-:W0:Y:S01]  /*0a80*/  LDCU UR6, c[0x0][0x388] ;  /* 0x00007100ff0677ac */ /* 0x000e220008000800 */
[----:B------:R-:W-:Y:S01]  /*0a90*/  IADD3 R13, PT, PT, R11, R10, R9 ;  /* 0x0000000a0b0d7210 */ /* 0x000fe20007ffe009 */
[----:B------:R-:W1:Y:S01]  /*0aa0*/  MUFU.RCP R3, UR12 ;  /* 0x0000000c00037d08 */ /* 0x000e620008001000 */
[----:B------:R-:W-:Y:S01]  /*0ab0*/  IMAD.U32 R4, RZ, RZ, UR12 ;  /* 0x0000000cff047e24 */ /* 0x000fe2000f8e00ff */
[----:B------:R-:W2:Y:S01]  /*0ac0*/  LDCU UR13, c[0x0][0x380] ;  /* 0x00007000ff0d77ac */ /* 0x000ea20008000800 */
[----:B------:R-:W-:Y:S01]  /*0ad0*/  I2FP.F32.S32 R2, R13 ;  /* 0x0000000d00027245 */ /* 0x000fe20000201400 */
[----:B------:R-:W-:Y:S04]  /*0ae0*/  BSSY.RECONVERGENT B1, `(.L_x_298) ;  /* 0x0000010000017945 */ /* 0x000fe80003800200 */
[----:B------:R-:W-:-:S04]  /*0af0*/  FMUL R0, R2, R2 ;  /* 0x0000000202007220 */ /* 0x000fc80000400000 */
[----:B0-----:R-:W-:Y:S01]  /*0b00*/  FMUL R0, R0, UR6 ;  /* 0x0000000600007c20 */ /* 0x001fe20008400000 */
[----:B-1----:R-:W-:-:S03]  /*0b10*/  FFMA R4, R3, -R4, 1 ;  /* 0x3f80000003047423 */ /* 0x002fc60000000804 */
[----:B------:R-:W-:Y:S01]  /*0b20*/  FMUL R0, R0, UR6 ;  /* 0x0000000600007c20 */ /* 0x000fe20008400000 */
[----:B------:R-:W-:Y:S01]  /*0b30*/  FFMA R3, R3, R4, R3 ;  /* 0x0000000403037223 */ /* 0x000fe20000000003 */
[----:B--2---:R-:W-:Y:S02]  /*0b40*/  IADD3 R13, PT, PT, -R13, UR13, RZ ;  /* 0x0000000d0d0d7c10 */ /* 0x004fe4000fffe1ff */
[----:B------:R-:W0:Y:S01]  /*0b50*/  FCHK P0, R0, UR12 ;  /* 0x0000000c00007d02 */ /* 0x000e220008000000 */
[----:B------:R-:W-:-:S04]  /*0b60*/  FFMA R4, R0, R3, RZ ;  /* 0x0000000300047223 */ /* 0x000fc800000000ff */
[----:B------:R-:W-:-:S04]  /*0b70*/  FFMA R7, R4, -UR12, R0 ;  /* 0x8000000c04077c23 */ /* 0x000fc80008000000 */
[----:B------:R-:W-:Y:S01]  /*0b80*/  FFMA R3, R3, R7, R4 ;  /* 0x0000000703037223 */ /* 0x000fe20000000004 */
[----:B0-----:R-:W-:Y:S06]  /*0b90*/  @!P0 BRA `(.L_x_299) ;  /* 0x0000000000108947 */ /* 0x001fec0003800000 */
[----:B------:R-:W-:Y:S01]  /*0ba0*/  IMAD.U32 R3, RZ, RZ, UR12 ;  /* 0x0000000cff037e24 */ /* 0x000fe2000f8e00ff */
[----:B------:R-:W-:-:S07]  /*0bb0*/  MOV R4, 0xbd0 ;  /* 0x00000bd000047802 */ /* 0x000fce0000000f00 */
[----:B------:R-:W-:Y:S05]  /*0bc0*/  CALL.REL.NOINC `($__internal_10_$__cuda_sm3x_div_rn_noftz_f32_slowpath) ;  /* 0x0000004400407944 */ /* 0x000fea0003c00000 */
[----:B------:R-:W-:-:S07]  /*0bd0*/  IMAD.MOV.U32 R3, RZ, RZ, R0 ;  /* 0x000000ffff037224 */ /* 0x000fce00078e0000 */
.L_x_299:
[----:B------:R-:W-:Y:S05]  /*0be0*/  BSYNC.RECONVERGENT B1 ;  /* 0x0000000000017941 */ /* 0x000fea0003800200 */
.L_x_298:
[----:B------:R-:W0:Y:S02]  /*0bf0*/  LDCU UR6, c[0x0][0x38c] ;  /* 0x00007180ff0677ac */ /* 0x000e240008000800 */
[----:B0-----:R-:W-:-:S13]  /*0c00*/  FSETP.GT.AND P0, PT, R3, UR6, PT ;  /* 0x0000000603007c0b */ /* 0x001fda000bf04000 */
[----:B------:R-:W-:Y:S05]  /*0c10*/  @P0 BRA `(.L_x_288) ;  /* 0x0000001800ec0947 */ /* 0x000fea0003800000 */
[----:B------:R-:W0:Y:S01]  /*0c20*/  LDCU UR6, c[0x0][0x388] ;  /* 0x00007100ff0677ac */ /* 0x000e220008000800 */
[----:B------:R-:W-:Y:S01]  /*0c30*/  I2FP.F32.S32 R0, R13 ;  /* 0x0000000d00007245 */ /* 0x000fe20000201400 */
[----:B------:R-:W1:Y:S01]  /*0c40*/  MUFU.RCP R3, UR12 ;  /* 0x0000000c00037d08 */ /* 0x000e620008001000 */
[----:B------:R-:W-:Y:S01]  /*0c50*/  MOV R4, UR12 ;  /* 0x0000000c00047c02 */ /* 0x000fe20008000f00 */
[----:B------:R-:W-:Y:S02]  /*0c60*/  BSSY.RECONVERGENT B1, `(.L_x_300) ;  /* 0x000000f000017945 */ /* 0x000fe40003800200 */
[----:B------:R-:W-:-:S04]  /*0c70*/  FMUL R0, R0, R0 ;  /* 0x0000000000007220 */ /* 0x000fc80000400000 */
[----:B0-----:R-:W-:Y:S01]  /*0c80*/  FMUL R0, R0, UR6 ;  /* 0x0000000600007c20 */ /* 0x001fe20008400000 */
[----:B-1----:R-:W-:-:S03]  /*0c90*/  FFMA R4, R3, -R4, 1 ;  /* 0x3f80000003047423 */ /* 0x002fc60000000804 */
[----:B------:R-:W-:Y:S01]  /*0ca0*/  FMUL R8, R0, UR6 ;  /* 0x0000000600087c20 */ /* 0x000fe20008400000 */
[----:B------:R-:W-:-:S03]  /*0cb0*/  FFMA R0, R3, R4, R3 ;  /* 0x0000000403007223 */ /* 0x000fc60000000003 */
[----:B------:R-:W0:Y:S01]  /*0cc0*/  FCHK P0, R8, UR12 ;  /* 0x0000000c08007d02 */ /* 0x000e220008000000 */
[----:B------:R-:W-:-:S04]  /*0cd0*/  FFMA R3, R0, R8, RZ ;  /* 0x0000000800037223 */ /* 0x000fc800000000ff */
[----:B------:R-:W-:-:S04]  /*0ce0*/  FFMA R4, R3, -UR12, R8 ;  /* 0x8000000c03047c23 */ /* 0x000fc80008000008 */
[----:B------:R-:W-:Y:S01]  /*0cf0*/  FFMA R0, R0, R4, R3 ;  /* 0x0000000400007223 */ /* 0x000fe20000000003 */
[----:B0-----:R-:W-:Y:S06]  /*0d00*/  @!P0 BRA `(.L_x_301) ;  /* 0x0000000000108947 */ /* 0x001fec0003800000 */
[----:B------:R-:W-:Y:S01]  /*0d10*/  IMAD.MOV.U32 R0, RZ, RZ, R8 ;  /* 0x000000ffff007224 */ /* 0x000fe200078e0008 */
[----:B------:R-:W-:Y:S01]  /*0d20*/  MOV R4, 0xd50 ;  /* 0x00000d5000047802 */ /* 0x000fe20000000f00 */
[----:B------:R-:W-:-:S07]  /*0d30*/  IMAD.U32 R3, RZ, RZ, UR12 ;  /* 0x0000000cff037e24 */ /* 0x000fce000f8e00ff */
[----:B------:R-:W-:Y:S05]  /*0d40*/  CALL.REL.NOINC `($__internal_10_$__cuda_sm3x_div_rn_noftz_f32_slowpath) ;  /* 0x0000004000e07944 */ /* 0x000fea0003c00000 */
.L_x_301:
[----:B------:R-:W-:Y:S05]  /*0d50*/  BSYNC.RECONVERGENT B1 ;  /* 0x0000000000017941 */ /* 0x000fea0003800200 */
.L_x_300:
[----:B------:R-:W0:Y:S02]  /*0d60*/  LDCU UR6, c[0x0][0x38c] ;  /* 0x00007180ff0677ac */ /* 0x000e240008000800 */
[----:B0-----:R-:W-:-:S13]  /*0d70*/  FSETP.GT.AND P0, PT, R0, UR6, PT ;  /* 0x0000000600007c0b */ /* 0x001fda000bf04000 */
[----:B------:R-:W-:Y:S05]  /*0d80*/  @P0 BRA `(.L_x_288) ;  /* 0x0000001800900947 */ /* 0x000fea0003800000 */
[----:B------:R-:W0:Y:S01]  /*0d90*/  MUFU.RCP R0, UR7 ;  /* 0x0000000700007d08 */ /* 0x000e220008001000 */
[----:B------:R-:W-:Y:S01]  /*0da0*/  IMAD.U32 R3, RZ, RZ, UR7 ;  /* 0x00000007ff037e24 */ /* 0x000fe2000f8e00ff */
[----:B------:R-:W-:Y:S06]  /*0db0*/  BSSY.RECONVERGENT B1, `(.L_x_302) ;  /* 0x000000c000017945 */ /* 0x000fec0003800200 */
[----:B------:R-:W1:Y:S01]  /*0dc0*/  FCHK P0, R2, UR7 ;  /* 0x0000000702007d02 */ /* 0x000e620008000000 */
[----:B0-----:R-:W-:-:S04]  /*0dd0*/  FFMA R3, R0, -R3, 1 ;  /* 0x3f80000000037423 */ /* 0x001fc80000000803 */
[----:B------:R-:W-:-:S04]  /*0de0*/  FFMA R3, R0, R3, R0 ;  /* 0x0000000300037223 */ /* 0x000fc80000000000 */
[----:B------:R-:W-:-:S04]  /*0df0*/  FFMA R0, R2, R3, RZ ;  /* 0x0000000302007223 */ /* 0x000fc800000000ff */
[----:B------:R-:W-:-:S04]  /*0e00*/  FFMA R4, R0, -UR7, R2 ;  /* 0x8000000700047c23 */ /* 0x000fc80008000002 */
[----:B------:R-:W-:Y:S01]  /*0e10*/  FFMA R0, R3, R4, R0 ;  /* 0x0000000403007223 */ /* 0x000fe20000000000 */
[----:B-1----:R-:W-:Y:S06]  /*0e20*/  @!P0 BRA `(.L_x_303) ;  /* 0x0000000000108947 */ /* 0x002fec0003800000 */
[----:B------:R-:W-:Y:S01]  /*0e30*/  IMAD.MOV.U32 R0, RZ, RZ, R2 ;  /* 0x000000ffff007224 */ /* 0x000fe200078e0002 */
[----:B------:R-:W-:Y:S02]  /*0e40*/  MOV R3, UR7 ;  /* 0x0000000700037c02 */ /* 0x000fe40008000f00 */
[----:B------:R-:W-:-:S07]  /*0e50*/  MOV R4, 0xe70 ;  /* 0x00000e7000047802 */ /* 0x000fce0000000f00 */
[----:B------:R-:W-:Y:S05]  /*0e60*/  CALL.REL.NOINC `($__internal_10_$__cuda_sm3x_div_rn_noftz_f32_slowpath) ;  /* 0x0000004000987944 */ /* 0x000fea0003c00000 */
.L_x_303:
[----:B------:R-:W-:Y:S05]  /*0e70*/  BSYNC.RECONVERGENT B1 ;  /* 0x0000000000017941 */ /* 0x000fea0003800200 */
.L_x_302:
[----:B------:R-:W-:Y:S01]  /*0e80*/  IMAD.MOV.U32 R2, RZ, RZ, R0 ;  /* 0x000000ffff027224 */ /* 0x000fe200078e0000 */
[----:B------:R-:W0:Y:S04]  /*0e90*/  LDCU.64 UR14, c[0x0][0x390] ;  /* 0x00007200ff0e77ac */ /* 0x000e280008000a00 */
[----:B------:R-:W-:-:S13]  /*0ea0*/  FSETP.GT.AND P0, PT, R2, 0.5, PT ;  /* 0x3f0000000200780b */ /* 0x000fda0003f04000 */
[----:B------:R-:W-:-:S04]  /*0eb0*/  @!P0 FADD R2, -R2, 1 ;  /* 0x3f80000002028421 */ /* 0x000fc80000000100 */
[C---:B0-----:R-:W-:Y:S01]  /*0ec0*/  FADD R0, R2.reuse, -UR14 ;  /* 0x8000000e02007e21 */ /* 0x041fe20008000000 */
[----:B------:R-:W-:-:S04]  /*0ed0*/  FSETP.GEU.AND P0, PT, R2, UR14, PT ;  /* 0x0000000e02007c0b */ /* 0x000fc8000bf0e000 */
[----:B------:R-:W-:Y:S02]  /*0ee0*/  FSEL R0, R0, RZ, P0 ;  /* 0x000000ff00007208 */ /* 0x000fe40000000000 */
[----:B------:R-:W-:-:S03]  /*0ef0*/  ISETP.GE.AND P0, PT, R13, RZ, PT ;  /* 0x000000ff0d00720c */ /* 0x000fc60003f06270 */
[----:B------:R-:W-:-:S04]  /*0f00*/  FADD R3, R0, R0 ;  /* 0x0000000000037221 */ /* 0x000fc80000000000 */
[----:B------:R-:W-:-:S05]  /*0f10*/  FMUL R3, R0, R3 ;  /* 0x0000000300037220 */ /* 0x000fca0000400000 */
[----:B------:R-:W-:-:S13]  /*0f20*/  FSETP.GE.OR P0, PT, R3, UR15, !P0 ;  /* 0x0000000f03007c0b */ /* 0x000fda000c706400 */
[----:B------:R-:W-:Y:S05]  /*0f30*/  @P0 BRA `(.L_x_288) ;  /* 0x0000001800240947 */ /* 0x000fea0003800000 */
[----:B------:R-:W0:Y:S01]  /*0f40*/  LDCU UR6, c[0x0][0x380] ;  /* 0x00007000ff0677ac */ /* 0x000e220008000800 */
[----:B------:R-:W-:Y:S01]  /*0f50*/  IADD3 R3, PT, PT, -R10, R15, R18 ;  /* 0x0000000f0a037210 */ /* 0x000fe20007ffe112 */
[----:B------:R-:W-:Y:S02]  /*0f60*/  IMAD R12, R9, 0x2, R12 ;  /* 0x00000002090c7824 */ /* 0x000fe400078e020c */
[----:B------:R-:W-:Y:S02]  /*0f70*/  IMAD.MOV.U32 R0, RZ, RZ, RZ ;  /* 0x000000ffff007224 */ /* 0x000fe400078e00ff */
[----:B0-----:R-:W-:-:S07]  /*0f80*/  VIADD R18, R18, UR6 ;  /* 0x0000000612127c36 */ /* 0x001fce0008000000 */
.L_x_321:
[----:B------:R-:W-:Y:S01]  /*0f90*/  IADD3 R2, PT, PT, R13, -R0, RZ ;  /* 0x800000000d027210 */ /* 0x000fe20007ffe0ff */
[----:B------:R-:W-:Y:S01]  /*0fa0*/  IMAD R7, R14, UR5, R17 ;  /* 0x000000050e077c24 */ /* 0x000fe2000f8e0211 */
[----:B------:R-:W-:Y:S05]  /*0fb0*/  YIELD ;  /* 0x0000000000007946 */ /* 0x000fea0003800000 */
[----:B------:R-:W-:Y:S01]  /*0fc0*/  ISETP.GE.AND P0, PT, R2, R9, PT ;  /* 0x000000090200720c */ /* 0x000fe20003f06270 */
[----:B------:R-:W-:-:S05]  /*0fd0*/  IMAD.IADD R4, R12, 0x1, R0 ;  /* 0x000000010c047824 */ /* 0x000fca00078e0200 */
[----:B------:R-:W-:-:S07]  /*0fe0*/  IADD3 R7, PT, PT, R4, R7, R10 ;  /* 0x0000000704077210 */ /* 0x000fce0007ffe00a */
[----:B------:R-:W-:Y:S05]  /*0ff0*/  @!P0 BRA `(.L_x_288) ;  /* 0x0000001400f48947 */ /* 0x000fea0003800000 */
[----:B------:R-:W-:Y:S01]  /*1000*/  IMAD.IADD R7, R18, 0x1, -R7 ;  /* 0x0000000112077824 */ /* 0x000fe200078e0a07 */
[----:B------:R-:W-:Y:S01]  /*1010*/  BSSY B1, `(.L_x_304) ;  /* 0x00000de000017945 */ /* 0x000fe20003800000 */
[----:B------:R-:W-:Y:S02]  /*1020*/  IMAD.IADD R8, R3, 0x1, -R4 ;  /* 0x0000000103087824 */ /* 0x000fe400078e0a04 */
[----:B------:R-:W-:Y:S01]  /*1030*/  IMAD.MOV.U32 R16, RZ, RZ, RZ ;  /* 0x000000ffff107224 */ /* 0x000fe200078e00ff */
[----:B------:R-:W-:Y:S02]  /*1040*/  ISETP.GE.U32.AND P0, PT, R7, 0x3, PT ;  /* 0x000000030700780c */ /* 0x000fe40003f06070 */
[----:B------:R-:W-:-:S11]  /*1050*/  LOP3.LUT R4, R8, 0x3, RZ, 0xc0, !PT ;  /* 0x0000000308047812 */ /* 0x000fd600078ec0ff */
[----:B------:R-:W-:Y:S05]  /*1060*/  @!P0 BRA `(.L_x_305) ;  /* 0x0000000c00608947 */ /* 0x000fea0003800000 */
[----:B------:R-:W0:Y:S01]  /*1070*/  LDCU UR6, c[0x0][0x380] ;  /* 0x00007000ff0677ac */ /* 0x000e220008000800 */
[----:B------:R-:W-:Y:S01]  /*1080*/  IADD3 R25, PT, PT, R11, R10, R9 ;  /* 0x0000000a0b197210 */ /* 0x000fe20007ffe009 */
[----:B------:R-:W-:Y:S01]  /*1090*/  BSSY B2, `(.L_x_305) ;  /* 0x00000d5000027945 */ /* 0x000fe20003800000 */
[----:B------:R-:W-:Y:S01]  /*10a0*/  LOP3.LUT R8, R8, 0xfffffffc, RZ, 0xc0, !PT ;  /* 0xfffffffc08087812 */ /* 0x000fe200078ec0ff */
[C---:B------:R-:W-:Y:S01]  /*10b0*/  VIADD R7, R10.reuse, 0xffffffff ;  /* 0xffffffff0a077836 */ /* 0x040fe20000000000 */
[----:B------:R-:W-:Y:S01]  /*10c0*/  IADD3 R20, PT, PT, R3, -R12, -R0 ;  /* 0x8000000c03147210 */ /* 0x000fe20007ffe800 */
[----:B------:R-:W-:Y:S01]  /*10d0*/  IMAD.MOV.U32 R19, RZ, RZ, 0x1 ;  /* 0x00000001ff137424 */ /* 0x000fe200078e00ff */
[----:B------:R-:W-:Y:S01]  /*10e0*/  LOP3.LUT R25, RZ, R25, RZ, 0x33, !PT ;  /* 0x00000019ff197212 */ /* 0x000fe200078e33ff */
[----:B------:R-:W-:Y:S01]  /*10f0*/  IMAD.MOV R8, RZ, RZ, -R8 ;  /* 0x000000ffff087224 */ /* 0x000fe200078e0a08 */
[----:B0-----:R-:W-:Y:S02]  /*1100*/  IADD3 R16, PT, PT, R10, -UR6, RZ ;  /* 0x800000060a107c10 */ /* 0x001fe4000fffe0ff */
[----:B------:R-:W-:-:S03]  /*1110*/  IADD3 R25, PT, PT, -R0, UR6, R25 ;  /* 0x0000000600197c10 */ /* 0x000fc6000fffe119 */
[----:B------:R-:W-:-:S05]  /*1120*/  IMAD R16, R9, 0x2, R16 ;  /* 0x0000000209107824 */ /* 0x000fca00078e0210 */
[----:B------:R-:W-:Y:S02]  /*1130*/  IADD3 R24, PT, PT, R0, R16, R11 ;  /* 0x0000001000187210 */ /* 0x000fe40007ffe00b */
[----:B------:R-:W-:Y:S02]  /*1140*/  LOP3.LUT R16, R20, 0xfffffffc, RZ, 0xc0, !PT ;  /* 0xfffffffc14107812 */ /* 0x000fe400078ec0ff */
[----:B------:R-:W-:-:S07]  /*1150*/  IADD3 R24, PT, PT, R24, 0x1, RZ ;  /* 0x0000000118187810 */ /* 0x000fce0007ffe0ff */
.L_x_314:
[----:B------:R-:W-:Y:S01]  /*1160*/  ISETP.GE.AND P0, PT, R0, R11, PT ;  /* 0x0000000b0000720c */ /* 0x000fe20003f06270 */
[----:B01----:R-:W-:Y:S01]  /*1170*/  VIADD R29, R19, 0xffffffff ;  /* 0xffffffff131d7836 */ /* 0x003fe20000000000 */
[----:B------:R-:W-:Y:S01]  /*1180*/  ISETP.EQ.AND P2, PT, R24, 0x1, PT ;  /* 0x000000011800780c */ /* 0x000fe20003f42270 */
[----:B------:R-:W-:Y:S05]  /*1190*/  YIELD ;  /* 0x0000000000007946 */ /* 0x000fea0003800000 */
[----:B------:R-:W-:Y:S01]  /*11a0*/  ISETP.EQ.AND P1, PT, R7, -0x1, !P0 ;  /* 0xffffffff0700780c */ /* 0x000fe20004722270 */
[----:B------:R-:W-:Y:S03]  /*11b0*/  BSSY.RECONVERGENT B3, `(.L_x_306) ;  /* 0x000002c000037945 */ /* 0x000fe60003800200 */
[----:B------:R-:W-:-:S13]  /*11c0*/  ISETP.GT.OR P1, PT, R10, R29, P1 ;  /* 0x0000001d0a00720c */ /* 0x000fda0000f24670 */
[----:B------:R-:W-:Y:S05]  /*11d0*/  @P1 BRA P2, `(.L_x_307) ;  /* 0x0000000000a41947 */ /* 0x000fea0001000000 */
[----:B------:R-:W0:Y:S01]  /*11e0*/  LDCU.64 UR14, c[0x0][0x388] ;  /* 0x00007100ff0e77ac */ /* 0x000e220008000a00 */
[----:B------:R-:W-:-:S04]  /*11f0*/  VIADDMNMX R20, R25, 0x1, R10, !PT ;  /* 0x0000000119147846 */ /* 0x000fc8000780010a */
[----:B------:R-:W-:-:S04]  /*1200*/  VIMNMX3 R20, R20, R11, R0, !PT ;  /* 0x0000000b1414720f */ /* 0x000fc80007800100 */
[----:B------:R-:W-:-:S04]  /*1210*/  VIMNMX.U32 R20, PT, PT, R29, R20, !PT ;  /* 0x000000141d147248 */ /* 0x000fc80007fe0000 */
[----:B------:R-:W-:-:S05]  /*1220*/  I2FP.F32.U32 R20, R20 ;  /* 0x0000001400147245 */ /* 0x000fca0000201000 */
[----:B0-----:R-:W-:-:S04]  /*1230*/  FMUL R20, R20, UR14 ;  /* 0x0000000e14147c20 */ /* 0x001fc80008400000 */
[----:B------:R-:W-:-:S04]  /*1240*/  FMUL R20, R20, R20 ;  /* 0x0000001414147220 */ /* 0x000fc80000400000 */
[----:B------:R-:W-:-:S05]  /*1250*/  FMUL R20, R20, UR4 ;  /* 0x0000000414147c20 */ /* 0x000fca0008400000 */
[----:B------:R-:W-:-:S13]  /*1260*/  FSETP.GT.AND P1, PT, R20, UR15, PT ;  /* 0x0000000f14007c0b */ /* 0x000fda000bf24000 */
[----:B------:R-:W-:Y:S05]  /*1270*/  @P1 BRA `(.L_x_307) ;  /* 0x00000000007c1947 */ /* 0x000fea0003800000 */
[----:B------:R-:W0:Y:S01]  /*1280*/  S2R R23, SR_LANEID ;  /* 0x0000000000177919 */ /* 0x000e220000000000 */
[----:B------:R-:W-:Y:S01]  /*1290*/  VOTEU.ANY UR6, UPT, PT ;  /* 0x0000000000067886 */ /* 0x000fe200038e0100 */
[----:B------:R-:W1:Y:S01]  /*12a0*/  LDC.64 R20, c[0x0][0x3c0] ;  /* 0x0000f000ff147b82 */ /* 0x000e620000000a00 */
[----:B------:R-:W0:Y:S02]  /*12b0*/  FLO.U32 R22, UR6 ;  /* 0x0000000600167d00 */ /* 0x000e2400080e0000 */
[----:B0-----:R-:W-:-:S06]  /*12c0*/  ISETP.EQ.U32.AND P1, PT, R22, R23, PT ;  /* 0x000000171600720c */ /* 0x001fcc0003f22070 */
[----:B------:R-:W1:Y:S07]  /*12d0*/  POPC R23, UR6 ;  /* 0x0000000600177d09 */ /* 0x000e6e0008000000 */
[----:B-1----:R-:W2:Y:S01]  /*12e0*/  @P1 ATOMG.E.ADD.STRONG.GPU PT, R21, desc[UR8][R20.64], R23 ;  /* 0x80000017141519a8 */ /* 0x002ea200081ef108 */
[----:B------:R-:W0:Y:S02]  /*12f0*/  S2R R26, SR_LTMASK ;  /* 0x00000000001a7919 */ /* 0x000e240000003900 */
[----:B0-----:R-:W-:Y:S01]  /*1300*/  LOP3.LUT R26, R26, UR6, RZ, 0xc0, !PT ;  /* 0x000000061a1a7c12 */ /* 0x001fe2000f8ec0ff */
[----:B------:R-:W0:Y:S03]  /*1310*/  LDCU UR6, c[0x0][0x3c8] ;  /* 0x00007900ff0677ac */ /* 0x000e260008000800 */
[----:B------:R-:W1:Y:S01]  /*1320*/  POPC R27, R26 ;  /* 0x0000001a001b7309 */ /* 0x000e620000000000 */
[----:B--2---:R-:W1:Y:S02]  /*1330*/  SHFL.IDX PT, R28, R21, R22, 0x1f ;  /* 0x00001f16151c7589 */ /* 0x004e6400000e0000 */
[----:B-1----:R-:W-:-:S05]  /*1340*/  IMAD.IADD R28, R28, 0x1, R27 ;  /* 0x000000011c1c7824 */ /* 0x002fca00078e021b */
[----:B0-----:R-:W-:-:S13]  /*1350*/  ISETP.GE.U32.AND P1, PT, R28, UR6, PT ;  /* 0x000000061c007c0c */ /* 0x001fda000bf26070 */
[----:B------:R-:W-:Y:S05]  /*1360*/  @P1 BRA `(.L_x_307) ;  /* 0x0000000000401947 */ /* 0x000fea0003800000 */
[----:B------:R-:W0:Y:S01]  /*1370*/  LDC.64 R20, c[0x0][0x3b8] ;  /* 0x0000ee00ff147b82 */ /* 0x000e220000000a00 */
[----:B------:R-:W-:-:S04]  /*1380*/  IMAD R28, R28, 0x5, RZ ;  /* 0x000000051c1c7824 */ /* 0x000fc800078e02ff */
[C---:B------:R-:W-:Y:S02]  /*1390*/  VIADD R23, R28.reuse, 0x1 ;  /* 0x000000011c177836 */ /* 0x040fe40000000000 */
[----:B0-----:R-:W-:-:S04]  /*13a0*/  IMAD.WIDE.U32 R26, R28, 0x4, R20 ;  /* 0x000000041c1a7825 */ /* 0x001fc800078e0014 */
[--C-:B------:R-:W-:Y:S01]  /*13b0*/  IMAD.WIDE.U32 R22, R23, 0x4, R20.reuse ;  /* 0x0000000417167825 */ /* 0x100fe200078e0014 */
[----:B------:R0:W-:Y:S04]  /*13c0*/  STG.E desc[UR8][R26.64], R9 ;  /* 0x000000091a007986 */ /* 0x0001e8000c101908 */
[----:B------:R1:W-:Y:S01]  /*13d0*/  STG.E desc[UR8][R22.64], R10 ;  /* 0x0000000a16007986 */ /* 0x0003e2000c101908 */
[C---:B0-----:R-:W-:Y:S01]  /*13e0*/  VIADD R27, R28.reuse, 0x2 ;  /* 0x000000021c1b7836 */ /* 0x041fe20000000000 */
[C---:B-1----:R-:W-:Y:S01]  /*13f0*/  IADD3 R23, PT, PT, R28.reuse, 0x3, RZ ;  /* 0x000000031c177810 */ /* 0x042fe20007ffe0ff */
[----:B------:R-:W-:Y:S02]  /*1400*/  VIADD R28, R28, 0x4 ;  /* 0x000000041c1c7836 */ /* 0x000fe40000000000 */
[----:B------:R-:W-:-:S04]  /*1410*/  IMAD.WIDE.U32 R26, R27, 0x4, R20 ;  /* 0x000000041b1a7825 */ /* 0x000fc800078e0014 */
[--C-:B------:R-:W-:Y:S01]  /*1420*/  IMAD.WIDE.U32 R22, R23, 0x4, R20.reuse ;  /* 0x0000000417167825 */ /* 0x100fe200078e0014 */
[----:B------:R0:W-:Y:S03]  /*1430*/  STG.E desc[UR8][R26.64], R11 ;  /* 0x0000000b1a007986 */ /* 0x0001e6000c101908 */
[----:B------:R-:W-:Y:S01]  /*1440*/  IMAD.WIDE.U32 R20, R28, 0x4, R20 ;  /* 0x000000041c147825 */ /* 0x000fe200078e0014 */
[----:B------:R0:W-:Y:S04]  /*1450*/  STG.E desc[UR8][R22.64], R0 ;  /* 0x0000000016007986 */ /* 0x0001e8000c101908 */
[----:B------:R0:W-:Y:S02]  /*1460*/  STG.E desc[UR8][R20.64], R29 ;  /* 0x0000001d14007986 */ /* 0x0001e4000c101908 */
.L_x_307:
[----:B------:R-:W-:Y:S05]  /*1470*/  BSYNC.RECONVERGENT B3 ;  /* 0x0000000000037941 */ /* 0x000fea0003800200 */
.L_x_306:
[----:B------:R-:W-:Y:S01]  /*1480*/  ISETP.EQ.AND P1, PT, R7, RZ, !P0 ;  /* 0x000000ff0700720c */ /* 0x000fe20004722270 */
[----:B------:R-:W-:Y:S01]  /*1490*/  BSSY.RECONVERGENT B3, `(.L_x_308) ;  /* 0x000002e000037945 */ /* 0x000fe20003800200 */
[----:B------:R-:W-:Y:S01]  /*14a0*/  ISETP.EQ.AND P2, PT, R24, RZ, PT ;  /* 0x000000ff1800720c */ /* 0x000fe20003f42270 */
[----:B0-----:R-:W-:Y:S01]  /*14b0*/  VIADD R27, R19, 0x2 ;  /* 0x00000002131b7836 */ /* 0x001fe20000000000 */
[----:B------:R-:W-:-:S13]  /*14c0*/  ISETP.GT.OR P1, PT, R10, R19, P1 ;  /* 0x000000130a00720c */ /* 0x000fda0000f24670 */
[----:B------:R-:W-:Y:S05]  /*14d0*/  @P1 BRA P2, `(.L_x_309) ;  /* 0x0000000000a41947 */ /* 0x000fea0001000000 */
[----:B------:R-:W0:Y:S01]  /*14e0*/  LDCU.64 UR14, c[0x0][0x388] ;  /* 0x00007100ff0e77ac */ /* 0x000e220008000a00 */
[----:B------:R-:W-:-:S04]  /*14f0*/  VIMNMX3 R21, R10, R25, R11, !PT ;  /* 0x000000190a15720f */ /* 0x000fc8000780010b */
[----:B------:R-:W-:-:S04]  /*1500*/  VIMNMX R20, PT, PT, R21, R0, !PT ;  /* 0x0000000015147248 */ /* 0x000fc80007fe0100 */
        /* <DEDUP_REMOVED lines=29> */
[C---:B0-----:R-:W-:Y:S01]  /*16e0*/  IADD3 R29, PT, PT, R26.reuse, 0x2, RZ ;  /* 0x000000021a1d7810 */ /* 0x041fe20007ffe0ff */
[C---:B-1----:R-:W-:Y:S02]  /*16f0*/  VIADD R23, R26.reuse, 0x3 ;  /* 0x000000031a177836 */ /* 0x042fe40000000000 */
[----:B------:R-:W-:Y:S02]  /*1700*/  VIADD R26, R26, 0x4 ;  /* 0x000000041a1a7836 */ /* 0x000fe40000000000 */
[----:B------:R-:W-:-:S04]  /*1710*/  IMAD.WIDE.U32 R28, R29, 0x4, R20 ;  /* 0x000000041d1c7825 */ /* 0x000fc800078e0014 */
[--C-:B------:R-:W-:Y:S01]  /*1720*/  IMAD.WIDE.U32 R22, R23, 0x4, R20.reuse ;  /* 0x0000000417167825 */ /* 0x100fe200078e0014 */
[----:B------:R0:W-:Y:S03]  /*1730*/  STG.E desc[UR8][R28.64], R11 ;  /* 0x0000000b1c007986 */ /* 0x0001e6000c101908 */
[----:B------:R-:W-:Y:S01]  /*1740*/  IMAD.WIDE.U32 R20, R26, 0x4, R20 ;  /* 0x000000041a147825 */ /* 0x000fe200078e0014 */
[----:B------:R0:W-:Y:S04]  /*1750*/  STG.E desc[UR8][R22.64], R0 ;  /* 0x0000000016007986 */ /* 0x0001e8000c101908 */
[----:B------:R0:W-:Y:S02]  /*1760*/  STG.E desc[UR8][R20.64], R19 ;  /* 0x0000001314007986 */ /* 0x0001e4000c101908 */
.L_x_309:
[----:B------:R-:W-:Y:S05]  /*1770*/  BSYNC.RECONVERGENT B3 ;  /* 0x0000000000037941 */ /* 0x000fea0003800200 */
.L_x_308:
[----:B0-----:R-:W-:Y:S01]  /*1780*/  VIADD R29, R19, 0x1 ;  /* 0x00000001131d7836 */ /* 0x001fe20000000000 */
[----:B------:R-:W-:Y:S01]  /*1790*/  ISETP.EQ.AND P1, PT, R7, 0x1, !P0 ;  /* 0x000000010700780c */ /* 0x000fe20004722270 */
[----:B------:R-:W-:Y:S01]  /*17a0*/  BSSY.RECONVERGENT B3, `(.L_x_310) ;  /* 0x000002d000037945 */ /* 0x000fe20003800200 */
[----:B------:R-:W-:Y:S02]  /*17b0*/  ISETP.EQ.AND P2, PT, R24, -0x1, PT ;  /* 0xffffffff1800780c */ /* 0x000fe40003f42270 */
        /* <DEDUP_REMOVED lines=13> */
[----:B------:R-:W-:Y:S02]  /*1890*/  VOTEU.ANY UR6, UPT, PT ;  /* 0x0000000000067886 */ /* 0x000fe400038e0100 */
[----:B------:R-:W0:Y:S08]  /*18a0*/  FLO.U32 R22, UR6 ;  /* 0x0000000600167d00 */ /* 0x000e3000080e0000 */
[----:B------:R-:W1:Y:S01]  /*18b0*/  POPC R23, UR6 ;  /* 0x0000000600177d09 */ /* 0x000e620008000000 */
[----:B0-----:R-:W-:-:S02]  /*18c0*/  ISETP.EQ.U32.AND P1, PT, R22, R21, PT ;  /* 0x000000151600720c */ /* 0x001fc40003f22070 */
[----:B------:R-:W1:Y:S11]  /*18d0*/  LDC.64 R20, c[0x0][0x3c0] ;  /* 0x0000f000ff147b82 */ /* 0x000e760000000a00 */
[----:B-1----:R-:W2:Y:S01]  /*18e0*/  @P1 ATOMG.E.ADD.STRONG.GPU PT, R21, desc[UR8][R20.64], R23 ;  /* 0x80000017141519a8 */ /* 0x002ea200081ef108 */
[----:B------:R-:W0:Y:S02]  /*18f0*/  S2R R28, SR_LTMASK ;  /* 0x00000000001c7919 */ /* 0x000e240000003900 */
[----:B0-----:R-:W-:Y:S01]  /*1900*/  LOP3.LUT R28, R28, UR6, RZ, 0xc0, !PT ;  /* 0x000000061c1c7c12 */ /* 0x001fe2000f8ec0ff */
[----:B------:R-:W0:Y:S05]  /*1910*/  LDCU UR6, c[0x0][0x3c8] ;  /* 0x00007900ff0677ac */ /* 0x000e2a0008000800 */
[----:B------:R-:W1:Y:S01]  /*1920*/  POPC R28, R28 ;  /* 0x0000001c001c7309 */ /* 0x000e620000000000 */
[----:B--2---:R-:W1:Y:S02]  /*1930*/  SHFL.IDX PT, R26, R21, R22, 0x1f ;  /* 0x00001f16151a7589 */ /* 0x004e6400000e0000 */
[----:B-1----:R-:W-:-:S05]  /*1940*/  IMAD.IADD R26, R26, 0x1, R28 ;  /* 0x000000011a1a7824 */ /* 0x002fca00078e021c */
[----:B0-----:R-:W-:-:S13]  /*1950*/  ISETP.GE.U32.AND P1, PT, R26, UR6, PT ;  /* 0x000000061a007c0c */ /* 0x001fda000bf26070 */
[----:B------:R-:W-:Y:S05]  /*1960*/  @P1 BRA `(.L_x_311) ;  /* 0x0000000000401947 */ /* 0x000fea0003800000 */
[----:B------:R-:W0:Y:S01]  /*1970*/  LDC.64 R20, c[0x0][0x3b8] ;  /* 0x0000ee00ff147b82 */ /* 0x000e220000000a00 */
[----:B------:R-:W-:-:S05]  /*1980*/  IMAD R26, R26, 0x5, RZ ;  /* 0x000000051a1a7824 */ /* 0x000fca00078e02ff */
[C---:B------:R-:W-:Y:S01]  /*1990*/  IADD3 R28, PT, PT, R26.reuse, 0x1, RZ ;  /* 0x000000011a1c7810 */ /* 0x040fe20007ffe0ff */
[----:B0-----:R-:W-:-:S05]  /*19a0*/  IMAD.WIDE.U32 R22, R26, 0x4, R20 ;  /* 0x000000041a167825 */ /* 0x001fca00078e0014 */
[----:B------:R0:W-:Y:S02]  /*19b0*/  STG.E desc[UR8][R22.64], R9 ;  /* 0x0000000916007986 */ /* 0x0001e4000c101908 */
[----:B0-----:R-:W-:-:S04]  /*19c0*/  IMAD.WIDE.U32 R22, R28, 0x4, R20 ;  /* 0x000000041c167825 */ /* 0x001fc800078e0014 */
[----:B------:R-:W-:Y:S01]  /*19d0*/  VIADD R28, R26, 0x2 ;  /* 0x000000021a1c7836 */ /* 0x000fe20000000000 */
[----:B------:R0:W-:Y:S03]  /*19e0*/  STG.E desc[UR8][R22.64], R10 ;  /* 0x0000000a16007986 */ /* 0x0001e6000c101908 */
[----:B0-----:R-:W-:-:S04]  /*19f0*/  IMAD.WIDE.U32 R22, R28, 0x4, R20 ;  /* 0x000000041c167825 */ /* 0x001fc800078e0014 */
[C---:B------:R-:W-:Y:S01]  /*1a00*/  VIADD R28, R26.reuse, 0x3 ;  /* 0x000000031a1c7836 */ /* 0x040fe20000000000 */
[----:B------:R0:W-:Y:S01]  /*1a10*/  STG.E desc[UR8][R22.64], R11 ;  /* 0x0000000b16007986 */ /* 0x0001e2000c101908 */
[----:B------:R-:W-:Y:S02]  /*1a20*/  VIADD R26, R26, 0x4 ;  /* 0x000000041a1a7836 */ /* 0x000fe40000000000 */
[----:B0-----:R-:W-:-:S04]  /*1a30*/  IMAD.WIDE.U32 R22, R28, 0x4, R20 ;  /* 0x000000041c167825 */ /* 0x001fc800078e0014 */
[----:B------:R-:W-:Y:S01]  /*1a40*/  IMAD.WIDE.U32 R20, R26, 0x4, R20 ;  /* 0x000000041a147825 */ /* 0x000fe200078e0014 */
[----:B------:R0:W-:Y:S04]  /*1a50*/  STG.E desc[UR8][R22.64], R0 ;  /* 0x0000000016007986 */ /* 0x0001e8000c101908 */
[----:B------:R0:W-:Y:S02]  /*1a60*/  STG.E desc[UR8][R20.64], R29 ;  /* 0x0000001d14007986 */ /* 0x0001e4000c101908 */
.L_x_311:
[----:B------:R-:W-:Y:S05]  /*1a70*/  BSYNC.RECONVERGENT B3 ;  /* 0x0000000000037941 */ /* 0x000fea0003800200 */
.L_x_310:
[----:B------:R-:W-:Y:S01]  /*1a80*/  ISETP.EQ.AND P0, PT, R7, 0x2, !P0 ;  /* 0x000000020700780c */ /* 0x000fe20004702270 */
[----:B------:R-:W-:Y:S01]  /*1a90*/  BSSY.RECONVERGENT B3, `(.L_x_312) ;  /* 0x000002d000037945 */ /* 0x000fe20003800200 */
[----:B------:R-:W-:Y:S02]  /*1aa0*/  ISETP.EQ.AND P1, PT, R24, -0x2, PT ;  /* 0xfffffffe1800780c */ /* 0x000fe40003f22270 */
[----:B------:R-:W-:-:S13]  /*1ab0*/  ISETP.GT.OR P0, PT, R10, R27, P0 ;  /* 0x0000001b0a00720c */ /* 0x000fda0000704670 */
[----:B------:R-:W-:Y:S05]  /*1ac0*/  @P0 BRA P1, `(.L_x_313) ;  /* 0x0000000000a40947 */ /* 0x000fea0000800000 */
[----:B------:R-:W1:Y:S01]  /*1ad0*/  LDCU.64 UR14, c[0x0][0x388] ;  /* 0x00007100ff0e77ac */ /* 0x000e620008000a00 */
[----:B0-----:R-:W-:-:S04]  /*1ae0*/  VIADDMNMX R20, R25, 0xfffffffe, R10, !PT ;  /* 0xfffffffe19147846 */ /* 0x001fc8000780010a */
[----:B------:R-:W-:-:S04]  /*1af0*/  VIMNMX3 R20, R20, R11, R0, !PT ;  /* 0x0000000b1414720f */ /* 0x000fc80007800100 */
[----:B------:R-:W-:-:S04]  /*1b00*/  VIMNMX.U32 R20, PT, PT, R27, R20, !PT ;  /* 0x000000141b147248 */ /* 0x000fc80007fe0000 */
[----:B------:R-:W-:-:S05]  /*1b10*/  I2FP.F32.U32 R20, R20 ;  /* 0x0000001400147245 */ /* 0x000fca0000201000 */
[----:B-1----:R-:W-:-:S04]  /*1b20*/  FMUL R20, R20, UR14 ;  /* 0x0000000e14147c20 */ /* 0x002fc80008400000 */
        /* <DEDUP_REMOVED lines=22> */
[----:B0-----:R-:W-:-:S04]  /*1c90*/  IMAD.WIDE.U32 R28, R26, 0x4, R20 ;  /* 0x000000041a1c7825 */ /* 0x001fc800078e0014 */
[----:B------:R-:W-:Y:S01]  /*1ca0*/  IMAD.WIDE.U32 R22, R23, 0x4, R20 ;  /* 0x0000000417167825 */ /* 0x000fe200078e0014 */
[----:B------:R0:W-:Y:S04]  /*1cb0*/  STG.E desc[UR8][R28.64], R9 ;  /* 0x000000091c007986 */ /* 0x0001e8000c101908 */
[----:B------:R1:W-:Y:S01]  /*1cc0*/  STG.E desc[UR8][R22.64], R10 ;  /* 0x0000000a16007986 */ /* 0x0003e2000c101908 */
[C---:B0-----:R-:W-:Y:S02]  /*1cd0*/  VIADD R29, R26.reuse, 0x2 ;  /* 0x000000021a1d7836 */ /* 0x041fe40000000000 */
[C---:B-1----:R-:W-:Y:S02]  /*1ce0*/  VIADD R23, R26.reuse, 0x3 ;  /* 0x000000031a177836 */ /* 0x042fe40000000000 */
[----:B------:R-:W-:-:S02]  /*1cf0*/  VIADD R26, R26, 0x4 ;  /* 0x000000041a1a7836 */ /* 0x000fc40000000000 */
[----:B------:R-:W-:-:S04]  /*1d00*/  IMAD.WIDE.U32 R28, R29, 0x4, R20 ;  /* 0x000000041d1c7825 */ /* 0x000fc800078e0014 */
[--C-:B------:R-:W-:Y:S01]  /*1d10*/  IMAD.WIDE.U32 R22, R23, 0x4, R20.reuse ;  /* 0x0000000417167825 */ /* 0x100fe200078e0014 */
[----:B------:R1:W-:Y:S03]  /*1d20*/  STG.E desc[UR8][R28.64], R11 ;  /* 0x0000000b1c007986 */ /* 0x0003e6000c101908 */
[----:B------:R-:W-:Y:S01]  /*1d30*/  IMAD.WIDE.U32 R20, R26, 0x4, R20 ;  /* 0x000000041a147825 */ /* 0x000fe200078e0014 */
[----:B------:R1:W-:Y:S04]  /*1d40*/  STG.E desc[UR8][R22.64], R0 ;  /* 0x0000000016007986 */ /* 0x0003e8000c101908 */
[----:B------:R1:W-:Y:S02]  /*1d50*/  STG.E desc[UR8][R20.64], R27 ;  /* 0x0000001b14007986 */ /* 0x0003e4000c101908 */
.L_x_313:
[----:B------:R-:W-:Y:S05]  /*1d60*/  BSYNC.RECONVERGENT B3 ;  /* 0x0000000000037941 */ /* 0x000fea0003800200 */
.L_x_312:
[----:B------:R-:W-:Y:S01]  /*1d70*/  VIADD R8, R8, 0x4 ;  /* 0x0000000408087836 */ /* 0x000fe20000000000 */
[----:B------:R-:W-:Y:S01]  /*1d80*/  IADD3 R25, PT, PT, R25, -0x4, RZ ;  /* 0xfffffffc19197810 */ /* 0x000fe20007ffe0ff */
[----:B------:R-:W-:Y:S02]  /*1d90*/  VIADD R24, R24, 0x4 ;  /* 0x0000000418187836 */ /* 0x000fe40000000000 */
[----:B------:R-:W-:Y:S01]  /*1da0*/  VIADD R19, R19, 0x4 ;  /* 0x0000000413137836 */ /* 0x000fe20000000000 */
[----:B------:R-:W-:Y:S01]  /*1db0*/  ISETP.NE.AND P0, PT, R8, RZ, PT ;  /* 0x000000ff0800720c */ /* 0x000fe20003f05270 */
[----:B------:R-:W-:-:S12]  /*1dc0*/  VIADD R7, R7, 0xfffffffc ;  /* 0xfffffffc07077836 */ /* 0x000fd80000000000 */
[----:B------:R-:W-:Y:S05]  /*1dd0*/  @P0 BRA `(.L_x_314) ;  /* 0xfffffff000e00947 */ /* 0x000fea000383ffff */
[----:B------:R-:W-:Y:S05]  /*1de0*/  BSYNC B2 ;  /* 0x0000000000027941 */ /* 0x000fea0003800000 */
.L_x_305:
[----:B------:R-:W-:Y:S05]  /*1df0*/  BSYNC B1 ;  /* 0x0000000000017941 */ /* 0x000fea0003800000 */
.L_x_304:
[----:B------:R-:W-:Y:S01]  /*1e00*/  ISETP.NE.AND P0, PT, R4, RZ, PT ;  /* 0x000000ff0400720c */ /* 0x000fe20003f05270 */
[----:B------:R-:W-:-:S12]  /*1e10*/  BSSY.RECONVERGENT B1, `(.L_x_315) ;  /* 0x0000097000017945 */ /* 0x000fd80003800200 */
[----:B------:R-:W-:Y:S05]  /*1e20*/  @!P0 BRA `(.L_x_316) ;  /* 0x0000000800548947 */ /* 0x000fea0003800000 */
[----:B------:R-:W-:Y:S01]  /*1e30*/  ISETP.GE.AND P0, PT, R0, R11, PT ;  /* 0x0000000b0000720c */ /* 0x000fe20003f06270 */
[----:B------:R-:W-:Y:S01]  /*1e40*/  IMAD.IADD R8, R2, 0x1, -R16 ;  /* 0x0000000102087824 */ /* 0x000fe200078e0a10 */
[----:B------:R-:W-:Y:S02]  /*1e50*/  BSSY.RECONVERGENT B2, `(.L_x_317) ;  /* 0x000002e000027945 */ /* 0x000fe40003800200 */
[C---:B------:R-:W-:Y:S02]  /*1e60*/  ISETP.EQ.AND P1, PT, R10.reuse, R16, !P0 ;  /* 0x000000100a00720c */ /* 0x040fe40004722270 */
[----:B------:R-:W-:Y:S02]  /*1e70*/  ISETP.EQ.AND P2, PT, R9, R8, PT ;  /* 0x000000080900720c */ /* 0x000fe40003f42270 */
[----:B------:R-:W-:-:S13]  /*1e80*/  ISETP.GT.OR P1, PT, R10, R16, P1 ;  /* 0x000000100a00720c */ /* 0x000fda0000f24670 */
[----:B------:R-:W-:Y:S05]  /*1e90*/  @P1 BRA P2, `(.L_x_318) ;  /* 0x0000000000a41947 */ /* 0x000fea0001000000 */
[----:B------:R-:W2:Y:S01]  /*1ea0*/  LDCU.64 UR14, c[0x0][0x388] ;  /* 0x00007100ff0e77ac */ /* 0x000ea20008000a00 */
[----:B------:R-:W-:-:S04]  /*1eb0*/  VIMNMX3 R7, R10, R8, R11, !PT ;  /* 0x000000080a07720f */ /* 0x000fc8000780010b */
[----:B------:R-:W-:-:S04]  /*1ec0*/  VIMNMX R7, PT, PT, R7, R0, !PT ;  /* 0x0000000007077248 */ /* 0x000fc80007fe0100 */
[----:B------:R-:W-:-:S04]  /*1ed0*/  VIMNMX.U32 R7, PT, PT, R7, R16, !PT ;  /* 0x0000001007077248 */ /* 0x000fc80007fe0000 */
[----:B------:R-:W-:-:S05]  /*1ee0*/  I2FP.F32.U32 R7, R7 ;  /* 0x0000000700077245 */ /* 0x000fca0000201000 */
[----:B--2---:R-:W-:-:S04]  /*1ef0*/  FMUL R7, R7, UR14 ;  /* 0x0000000e07077c20 */ /* 0x004fc80008400000 */
[----:B------:R-:W-:-:S04]  /*1f00*/  FMUL R7, R7, R7 ;  /* 0x0000000707077220 */ /* 0x000fc80000400000 */
[----:B------:R-:W-:-:S05]  /*1f10*/  FMUL R7, R7, UR4 ;  /* 0x0000000407077c20 */ /* 0x000fca0008400000 */
[----:B------:R-:W-:-:S13]  /*1f20*/  FSETP.GT.AND P1, PT, R7, UR15, PT ;  /* 0x0000000f07007c0b */ /* 0x000fda000bf24000 */
[----:B------:R-:W-:Y:S05]  /*1f30*/  @P1 BRA `(.L_x_318) ;  /* 0x00000000007c1947 */ /* 0x000fea0003800000 */
[----:B------:R-:W2:Y:S01]  /*1f40*/  S2R R7, SR_LANEID ;  /* 0x0000000000077919 */ /* 0x000ea20000000000 */
[----:B------:R-:W-:Y:S01]  /*1f50*/  VOTEU.ANY UR6, UPT, PT ;  /* 0x0000000000067886 */ /* 0x000fe200038e0100 */
[----:B01----:R-:W0:Y:S01]  /*1f60*/  LDC.64 R20, c[0x0][0x3c0] ;  /* 0x0000f000ff147b82 */ /* 0x003e220000000a00 */
[----:B------:R-:W2:Y:S08]  /*1f70*/  FLO.U32 R8, UR6 ;  /* 0x0000000600087d00 */ /* 0x000eb000080e0000 */
[----:B------:R-:W0:Y:S01]  /*1f80*/  POPC R19, UR6 ;  /* 0x0000000600137d09 */ /* 0x000e220008000000 */
[----:B--2---:R-:W-:-:S13]  /*1f90*/  ISETP.EQ.U32.AND P1, PT, R8, R7, PT ;  /* 0x000000070800720c */ /* 0x004fda0003f22070 */
[----:B0-----:R-:W2:Y:S01]  /*1fa0*/  @P1 ATOMG.E.ADD.STRONG.GPU PT, R19, desc[UR8][R20.64], R19 ;  /* 0x80000013141319a8 */ /* 0x001ea200081ef108 */
[----:B------:R-:W0:Y:S02]  /*1fb0*/  S2R R22, SR_LTMASK ;  /* 0x0000000000167919 */ /* 0x000e240000003900 */
[----:B0-----:R-:W-:Y:S01]  /*1fc0*/  LOP3.LUT R22, R22, UR6, RZ, 0xc0, !PT ;  /* 0x0000000616167c12 */ /* 0x001fe2000f8ec0ff */
[----:B------:R-:W0:Y:S05]  /*1fd0*/  LDCU UR6, c[0x0][0x3c8] ;  /* 0x00007900ff0677ac */ /* 0x000e2a0008000800 */
[----:B------:R-:W1:Y:S01]  /*1fe0*/  POPC R22, R22 ;  /* 0x0000001600167309 */ /* 0x000e620000000000 */
[----:B--2---:R-:W1:Y:S02]  /*1ff0*/  SHFL.IDX PT, R7, R19, R8, 0x1f ;  /* 0x00001f0813077589 */ /* 0x004e6400000e0000 */
[----:B-1----:R-:W-:-:S04]  /*2000*/  IADD3 R7, PT, PT, R7, R22, RZ ;  /* 0x0000001607077210 */ /* 0x002fc80007ffe0ff */
[----:B0-----:R-:W-:-:S13]  /*2010*/  ISETP.GE.U32.AND P1, PT, R7, UR6, PT ;  /* 0x0000000607007c0c */ /* 0x001fda000bf26070 */
[----:B------:R-:W-:Y:S05]  /*2020*/  @P1 BRA `(.L_x_318) ;  /* 0x0000000000401947 */ /* 0x000fea0003800000 */
[----:B------:R-:W0:Y:S01]  /*2030*/  LDC.64 R20, c[0x0][0x3b8] ;  /* 0x0000ee00ff147b82 */ /* 0x000e220000000a00 */
[----:B------:R-:W-:-:S04]  /*2040*/  IMAD R7, R7, 0x5, RZ ;  /* 0x0000000507077824 */ /* 0x000fc800078e02ff */
[C---:B------:R-:W-:Y:S02]  /*2050*/  VIADD R27, R7.reuse, 0x1 ;  /* 0x00000001071b7836 */ /* 0x040fe40000000000 */
[C---:B------:R-:W-:Y:S02]  /*2060*/  VIADD R25, R7.reuse, 0x2 ;  /* 0x0000000207197836 */ /* 0x040fe40000000000 */
[C---:B------:R-:W-:Y:S02]  /*2070*/  VIADD R23, R7.reuse, 0x3 ;  /* 0x0000000307177836 */ /* 0x040fe40000000000 */
[----:B0-----:R-:W-:-:S04]  /*2080*/  IMAD.WIDE.U32 R28, R7, 0x4, R20 ;  /* 0x00000004071c7825 */ /* 0x001fc800078e0014 */
[----:B------:R-:W-:Y:S01]  /*2090*/  VIADD R7, R7, 0x4 ;  /* 0x0000000407077836 */ /* 0x000fe20000000000 */
[----:B------:R2:W-:Y:S01]  /*20a0*/  STG.E desc[UR8][R28.64], R9 ;  /* 0x000000091c007986 */ /* 0x0005e2000c101908 */
[----:B------:R-:W-:-:S04]  /*20b0*/  IMAD.WIDE.U32 R26, R27, 0x4, R20 ;  /* 0x000000041b1a7825 */ /* 0x000fc800078e0014 */
[--C-:B------:R-:W-:Y:S01]  /*20c0*/  IMAD.WIDE.U32 R24, R25, 0x4, R20.reuse ;  /* 0x0000000419187825 */ /* 0x100fe200078e0014 */
[----:B------:R2:W-:Y:S03]  /*20d0*/  STG.E desc[UR8][R26.64], R10 ;  /* 0x0000000a1a007986 */ /* 0x0005e6000c101908 */
[--C-:B------:R-:W-:Y:S01]  /*20e0*/  IMAD.WIDE.U32 R22, R23, 0x4, R20.reuse ;  /* 0x0000000417167825 */ /* 0x100fe200078e0014 */
[----:B------:R2:W-:Y:S03]  /*20f0*/  STG.E desc[UR8][R24.64], R11 ;  /* 0x0000000b18007986 */ /* 0x0005e6000c101908 */
[----:B------:R-:W-:Y:S01]  /*2100*/  IMAD.WIDE.U32 R20, R7, 0x4, R20 ;  /* 0x0000000407147825 */ /* 0x000fe200078e0014 */
[----:B------:R2:W-:Y:S04]  /*2110*/  STG.E desc[UR8][R22.64], R0 ;  /* 0x0000000016007986 */ /* 0x0005e8000c101908 */
[----:B------:R2:W-:Y:S02]  /*2120*/  STG.E desc[UR8][R20.64], R16 ;  /* 0x0000001014007986 */ /* 0x0005e4000c101908 */
.L_x_318:
[----:B------:R-:W-:Y:S05]  /*2130*/  BSYNC.RECONVERGENT B2 ;  /* 0x0000000000027941 */ /* 0x000fea0003800200 */
.L_x_317:
[----:B------:R-:W-:-:S13]  /*2140*/  ISETP.NE.AND P1, PT, R4, 0x1, PT ;  /* 0x000000010400780c */ /* 0x000fda0003f25270 */
[----:B------:R-:W-:Y:S05]  /*2150*/  @!P1 BRA `(.L_x_316) ;  /* 0x0000000400889947 */ /* 0x000fea0003800000 */
[----:B------:R-:W-:Y:S01]  /*2160*/  IADD3 R7, PT, PT, R16, 0x1, RZ ;  /* 0x0000000110077810 */ /* 0x000fe20007ffe0ff */
[----:B------:R-:W-:Y:S03]  /*2170*/  BSSY.RECONVERGENT B2, `(.L_x_319) ;  /* 0x000002f000027945 */ /* 0x000fe60003800200 */
[----:B------:R-:W-:Y:S01]  /*2180*/  ISETP.EQ.AND P1, PT, R10, R7, !P0 ;  /* 0x000000070a00720c */ /* 0x000fe20004722270 */
[----:B------:R-:W-:-:S03]  /*2190*/  IMAD.IADD R8, R2, 0x1, -R7 ;  /* 0x0000000102087824 */ /* 0x000fc600078e0a07 */
[----:B------:R-:W-:Y:S02]  /*21a0*/  ISETP.GT.OR P1, PT, R10, R7, P1 ;  /* 0x000000070a00720c */ /* 0x000fe40000f24670 */
[----:B------:R-:W-:-:S13]  /*21b0*/  ISETP.EQ.AND P2, PT, R9, R8, PT ;  /* 0x000000080900720c */ /* 0x000fda0003f42270 */
[----:B------:R-:W-:Y:S05]  /*21c0*/  @P1 BRA P2, `(.L_x_320) ;  /* 0x0000000000a41947 */ /* 0x000fea0001000000 */
[----:B------:R-:W3:Y:S01]  /*21d0*/  LDCU.64 UR14, c[0x0][0x388] ;  /* 0x00007100ff0e77ac */ /* 0x000ee20008000a00 */
[----:B------:R-:W-:-:S04]  /*21e0*/  VIMNMX3 R19, R10, R8, R11, !PT ;  /* 0x000000080a13720f */ /* 0x000fc8000780010b */
[----:B------:R-:W-:-:S04]  /*21f0*/  VIMNMX R8, PT, PT, R19, R0, !PT ;  /* 0x0000000013087248 */ /* 0x000fc80007fe0100 */
[----:B------:R-:W-:-:S04]  /*2200*/  VIMNMX.U32 R8, PT, PT, R7, R8, !PT ;  /* 0x0000000807087248 */ /* 0x000fc80007fe0000 */
[----:B------:R-:W-:-:S05]  /*2210*/  I2FP.F32.U32 R8, R8 ;  /* 0x0000000800087245 */ /* 0x000fca0000201000 */
[----:B---3--:R-:W-:-:S04]  /*2220*/  FMUL R8, R8, UR14 ;  /* 0x0000000e08087c20 */ /* 0x008fc80008400000 */
[----:B------:R-:W-:-:S04]  /*2230*/  FMUL R8, R8, R8 ;  /* 0x0000000808087220 */ /* 0x000fc80000400000 */
[----:B------:R-:W-:-:S05]  /*2240*/  FMUL R8, R8, UR4 ;  /* 0x0000000408087c20 */ /* 0x000fca0008400000 */
[----:B------:R-:W-:-:S13]  /*2250*/  FSETP.GT.AND P1, PT, R8, UR15, PT ;  /* 0x0000000f08007c0b */ /* 0x000fda000bf24000 */
[----:B------:R-:W-:Y:S05]  /*2260*/  @P1 BRA `(.L_x_320) ;  /* 0x00000000007c1947 */ /* 0x000fea0003800000 */
[----:B012---:R-:W0:Y:S01]  /*2270*/  S2R R23, SR_LANEID ;  /* 0x0000000000177919 */ /* 0x007e220000000000 */
[----:B------:R-:W-:Y:S01]  /*2280*/  VOTEU.ANY UR6, UPT, PT ;  /* 0x0000000000067886 */ /* 0x000fe200038e0100 */
[----:B------:R-:W1:Y:S01]  /*2290*/  LDC.64 R20, c[0x0][0x3c0] ;  /* 0x0000f000ff147b82 */ /* 0x000e620000000a00 */
[----:B------:R-:W0:Y:S08]  /*22a0*/  FLO.U32 R22, UR6 ;  /* 0x0000000600167d00 */ /* 0x000e3000080e0000 */
[----:B------:R-:W1:Y:S01]  /*22b0*/  POPC R19, UR6 ;  /* 0x0000000600137d09 */ /* 0x000e620008000000 */
[----:B0-----:R-:W-:-:S13]  /*22c0*/  ISETP.EQ.U32.AND P1, PT, R22, R23, PT ;  /* 0x000000171600720c */ /* 0x001fda0003f22070 */
        /* <DEDUP_REMOVED lines=10> */
[----:B------:R-:W-:-:S04]  /*2370*/  IMAD R19, R8, 0x5, RZ ;  /* 0x0000000508137824 */ /* 0x000fc800078e02ff */
[C---:B------:R-:W-:Y:S01]  /*2380*/  VIADD R27, R19.reuse, 0x1 ;  /* 0x00000001131b7836 */ /* 0x040fe20000000000 */
[C---:B------:R-:W-:Y:S01]  /*2390*/  IADD3 R23, PT, PT, R19.reuse, 0x3, RZ ;  /* 0x0000000313177810 */ /* 0x040fe20007ffe0ff */
        /* <DEDUP_REMOVED lines=12> */
.L_x_320:
[----:B------:R-:W-:Y:S05]  /*2460*/  BSYNC.RECONVERGENT B2 ;  /* 0x0000000000027941 */ /* 0x000fea0003800200 */
.L_x_319:
[----:B------:R-:W-:-:S13]  /*2470*/  ISETP.NE.AND P1, PT, R4, 0x2, PT ;  /* 0x000000020400780c */ /* 0x000fda0003f25270 */
[----:B------:R-:W-:Y:S05]  /*2480*/  @!P1 BRA `(.L_x_316) ;  /* 0x0000000000bc9947 */ /* 0x000fea0003800000 */
[----:B---3--:R-:W-:-:S04]  /*2490*/  VIADD R7, R16, 0x2 ;  /* 0x0000000210077836 */ /* 0x008fc80000000000 */
[----:B------:R-:W-:Y:S01]  /*24a0*/  IMAD.IADD R2, R2, 0x1, -R7 ;  /* 0x0000000102027824 */ /* 0x000fe200078e0a07 */
[----:B------:R-:W-:-:S04]  /*24b0*/  ISETP.EQ.AND P0, PT, R10, R7, !P0 ;  /* 0x000000070a00720c */ /* 0x000fc80004702270 */
        /* <DEDUP_REMOVED lines=33> */
[C---:B------:R-:W-:Y:S02]  /*26d0*/  VIADD R19, R29.reuse, 0x4 ;  /* 0x000000041d137836 */ /* 0x040fe40000000000 */
[----:B0-----:R-:W-:-:S04]  /*26e0*/  IMAD.WIDE.U32 R28, R29, 0x4, R20 ;  /* 0x000000041d1c7825 */ /* 0x001fc800078e0014 */
[--C-:B------:R-:W-:Y:S01]  /*26f0*/  IMAD.WIDE.U32 R26, R27, 0x4, R20.reuse ;  /* 0x000000041b1a7825 */ /* 0x100fe200078e0014 */
[----:B------:R4:W-:Y:S03]  /*2700*/  STG.E desc[UR8][R28.64], R9 ;  /* 0x000000091c007986 */ /* 0x0009e6000c101908 */
[--C-:B------:R-:W-:Y:S01]  /*2710*/  IMAD.WIDE.U32 R24, R25, 0x4, R20.reuse ;  /* 0x0000000419187825 */ /* 0x100fe200078e0014 */
[----:B------:R4:W-:Y:S03]  /*2720*/  STG.E desc[UR8][R26.64], R10 ;  /* 0x0000000a1a007986 */ /* 0x0009e6000c101908 */
[--C-:B------:R-:W-:Y:S01]  /*2730*/  IMAD.WIDE.U32 R22, R23, 0x4, R20.reuse ;  /* 0x0000000417167825 */ /* 0x100fe200078e0014 */
[----:B------:R4:W-:Y:S03]  /*2740*/  STG.E desc[UR8][R24.64], R11 ;  /* 0x0000000b18007986 */ /* 0x0009e6000c101908 */
[----:B------:R-:W-:Y:S01]  /*2750*/  IMAD.WIDE.U32 R20, R19, 0x4, R20 ;  /* 0x0000000413147825 */ /* 0x000fe200078e0014 */
[----:B------:R4:W-:Y:S04]  /*2760*/  STG.E desc[UR8][R22.64], R0 ;  /* 0x0000000016007986 */ /* 0x0009e8000c101908 */
[----:B------:R4:W-:Y:S02]  /*2770*/  STG.E desc[UR8][R20.64], R7 ;  /* 0x0000000714007986 */ /* 0x0009e4000c101908 */
.L_x_316:
[----:B------:R-:W-:Y:S05]  /*2780*/  BSYNC.RECONVERGENT B1 ;  /* 0x0000000000017941 */ /* 0x000fea0003800200 */
.L_x_315:
[----:B01234-:R-:W-:Y:S01]  /*2790*/  VIADD R0, R0, 0x1 ;  /* 0x0000000100007836 */ /* 0x01ffe20000000000 */
[----:B------:R-:W-:-:S04]  /*27a0*/  IADD3 R7, PT, PT, R3, R9, -R12 ;  /* 0x0000000903077210 */ /* 0x000fc80007ffe80c */
[----:B------:R-:W-:-:S13]  /*27b0*/  ISETP.NE.AND P0, PT, R0, R7, PT ;  /* 0x000000070000720c */ /* 0x000fda0003f05270 */
[----:B------:R-:W-:Y:S05]  /*27c0*/  @P0 BRA `(.L_x_321) ;  /* 0xffffffe400f00947 */ /* 0x000fea000383ffff */
.L_x_288:
[----:B------:R-:W-:Y:S05]  /*27d0*/  BSYNC B0 ;  /* 0x0000000000007941 */ /* 0x000fea0003800000 */
.L_x_287:
[----:B------:R-:W0:Y:S01]  /*27e0*/  LDCU.64 UR14, c[0x0][0x3b0] ;  /* 0x00007600ff0e77ac */ /* 0x000e220008000a00 */
[----:B------:R-:W-:Y:S01]  /*27f0*/  IADD3 R6, P0, PT, R6, UR10, RZ ;  /* 0x0000000a06067c10 */ /* 0x000fe2000ff1e0ff */
[----:B------:R-:W-:Y:S01]  /*2800*/  VIADD R14, R14, 0x1 ;  /* 0x000000010e0e7836 */ /* 0x000fe20000000000 */
[----:B------:R-:W-:Y:S02]  /*2810*/  IADD3 R15, PT, PT, R15, -UR5, RZ ;  /* 0x800000050f0f7c10 */ /* 0x000fe4000fffe0ff */
[----:B------:R-:W-:Y:S02]  /*2820*/  IADD3.X R5, PT, PT, R5, UR11, RZ, P0, !PT ;  /* 0x0000000b05057c10 */ /* 0x000fe400087fe4ff */
[----:B0-----:R-:W-:-:S04]  /*2830*/  ISETP.GE.U32.AND P0, PT, R6, UR14, PT ;  /* 0x0000000e06007c0c */ /* 0x001fc8000bf06070 */
[----:B------:R-:W-:-:S13]  /*2840*/  ISETP.GE.AND.EX P0, PT, R5, UR15, PT, P0 ;  /* 0x0000000f05007c0c */ /* 0x000fda000bf06300 */
[----:B------:R-:W-:Y:S05]  /*2850*/  @!P0 BRA `(.L_x_322) ;  /* 0xffffffd800a08947 */ /* 0x000fea000383ffff */
[----:B------:R-:W-:Y:S05]  /*2860*/  EXIT ;  /* 0x000000000000794d */ /* 0x000fea0003800000 */
.L_x_284:
[----:B------:R-:W0:Y:S08]  /*2870*/  LDC.64 R16, c[0x0][0x3a0] ;  /* 0x0000e800ff107b82 */ /* 0x000e300000000a00 */
[----:B------:R-:W1:Y:S01]  /*2880*/  LDC.64 R14, c[0x0][0x398] ;  /* 0x0000e600ff0e7b82 */ /* 0x000e620000000a00 */
[----:B0-----:R-:W2:Y:S04]  /*2890*/  LDG.E.CONSTANT R9, desc[UR8][R16.64] ;  /* 0x0000000810097981 */ /* 0x001ea8000c1e9900 */
[----:B-1----:R-:W5:Y:S03]  /*28a0*/  LDG.E.64.CONSTANT R14, desc[UR8][R14.64] ;  /* 0x000000080e0e7981 */ /* 0x002f66000c1e9b00 */
[----:B------:R-:W0:Y:S01]  /*28b0*/  LDC R11, c[0x0][0x360] ;  /* 0x0000d800ff0b7b82 */ /* 0x000e220000000800 */
[----:B------:R-:W-:Y:S01]  /*28c0*/  IMAD.MOV.U32 R12, RZ, RZ, RZ ;  /* 0x000000ffff0c7224 */ /* 0x000fe200078e00ff */
[----:B------:R-:W-:Y:S01]  /*28d0*/  UIMAD UR5, UR5, UR6, URZ ;  /* 0x00000006050572a4 */ /* 0x000fe2000f8e02ff */
[----:B0-----:R-:W-:-:S02]  /*28e0*/  IMAD R11, R11, UR13, R8 ;  /* 0x0000000d0b0b7c24 */ /* 0x001fc4000f8e0208 */
[----:B--2---:R-:W-:-:S03]  /*28f0*/  IMAD R2, R9, -0x2, R10 ;  /* 0xfffffffe09027824 */ /* 0x004fc600078e020a */
[----:B------:R-:W-:Y:S02]  /*2900*/  IADD3 R10, PT, PT, -R11, 0x1, R10 ;  /* 0x000000010b0a7810 */ /* 0x000fe40007ffe10a */
[----:B------:R-:W-:-:S04]  /*2910*/  LEA R13, R2, 0x3, 0x1 ;  /* 0x00000003020d7811 */ /* 0x000fc800078e08ff */
[----:B------:R-:W-:-:S07]  /*2920*/  I2FP.F32.U32 R13, R13 ;  /* 0x0000000d000d7245 */ /* 0x000fce0000201000 */
.L_x_358:
[----:B------:R-:W-:-:S13]  /*2930*/  ISETP.GE.AND P0, PT, R2, RZ, PT ;  /* 0x000000ff0200720c */ /* 0x000fda0003f06270 */
[----:B------:R-:W-:Y:S05]  /*2940*/  @!P0 BRA `(.L_x_323) ;  /* 0x00000020008c8947 */ /* 0x000fea0003800000 */
[----:B-----5:R-:W-:Y:S01]  /*2950*/  IADD3 R18, P0, PT, -R14, R6, RZ ;  /* 0x000000060e127210 */ /* 0x020fe20007f1e1ff */
[----:B------:R-:W-:Y:S02]  /*2960*/  HFMA2 R22, -RZ, RZ, 0, 1.78813934326171875e-07 ;  /* 0x00000003ff167431 */ /* 0x000fe400000001ff */
[----:B------:R-:W-:Y:S01]  /*2970*/  IMAD.MOV.U32 R23, RZ, RZ, 0x0 ;  /* 0x00000000ff177424 */ /* 0x000fe200078e00ff */
[----:B------:R-:W-:Y:S01]  /*2980*/  BSSY.RECONVERGENT B0, `(.L_x_324) ;  /* 0x0000015000007945 */ /* 0x000fe20003800200 */
[----:B------:R-:W-:-:S04]  /*2990*/  IMAD.X R19, R5, 0x1, ~R15, P0 ;  /* 0x0000000105137824 */ /* 0x000fc800000e0e0f */
[----:B------:R-:W0:Y:S01]  /*29a0*/  I2F.S64 R0, R18 ;  /* 0x0000001200007312 */ /* 0x000e220000301400 */
[----:B------:R-:W-:-:S04]  /*29b0*/  IMAD.WIDE.U32 R22, R2, 0x2, R22 ;  /* 0x0000000202167825 */ /* 0x000fc800078e0016 */
        /* <DEDUP_REMOVED lines=8> */
[----:B------:R-:W-:Y:S01]  /*2a40*/  IMAD.MOV.U32 R0, RZ, RZ, R3 ;  /* 0x000000ffff007224 */ /* 0x000fe200078e0003 */
[----:B------:R-:W-:-:S07]  /*2a50*/  MOV R20, 0x2a70 ;  /* 0x00002a7000147802 */ /* 0x000fce0000000f00 */
[----:B------:R-:W-:Y:S05]  /*2a60*/  CALL.REL.NOINC `($__internal_9_$__cuda_sm20_sqrt_rn_f32_slowpath) ;  /* 0x0000002400447944 */ /* 0x000fea0003c00000 */
[----:B------:R-:W-:Y:S01]  /*2a70*/  IMAD.MOV.U32 R0, RZ, RZ, R8 ;  /* 0x000000ffff007224 */ /* 0x000fe200078e0008 */
[----:B------:R-:W-:Y:S06]  /*2a80*/  BRA `(.L_x_326) ;  /* 0x0000000000107947 */ /* 0x000fec0003800000 */
.L_x_325:
[----:B------:R-:W-:Y:S01]  /*2a90*/  FMUL.FTZ R0, R3, R4 ;  /* 0x0000000403007220 */ /* 0x000fe20000410000 */
[----:B------:R-:W-:-:S03]  /*2aa0*/  FMUL.FTZ R4, R4, 0.5 ;  /* 0x3f00000004047820 */ /* 0x000fc60000410000 */
[----:B------:R-:W-:-:S04]  /*2ab0*/  FFMA R3, -R0, R0, R3 ;  /* 0x0000000000037223 */ /* 0x000fc80000000103 */
[----:B------:R-:W-:-:S07]  /*2ac0*/  FFMA R0, R3, R4, R0 ;  /* 0x0000000403007223 */ /* 0x000fce0000000000 */
.L_x_326:
[----:B------:R-:W-:Y:S05]  /*2ad0*/  BSYNC.RECONVERGENT B0 ;  /* 0x0000000000007941 */ /* 0x000fea0003800200 */
.L_x_324:
[----:B------:R-:W-:Y:S01]  /*2ae0*/  FADD R0, R13, -R0 ;  /* 0x800000000d007221 */ /* 0x000fe20000000000 */
[----:B------:R-:W-:Y:S03]  /*2af0*/  BSSY.RECONVERGENT B0, `(.L_x_327) ;  /* 0x0000015000007945 */ /* 0x000fe60003800200 */
[----:B------:R-:W-:-:S04]  /*2b00*/  FMUL R0, R0, 0.5 ;  /* 0x3f00000000007820 */ /* 0x000fc80000400000 */
[----:B------:R-:W0:Y:S02]  /*2b10*/  F2I.TRUNC.NTZ R4, R0 ;  /* 0x0000000000047305 */ /* 0x000e24000020f100 */
[----:B0-----:R-:W-:-:S13]  /*2b20*/  ISETP.GE.AND P0, PT, R4, 0x1, PT ;  /* 0x000000010400780c */ /* 0x001fda0003f06270 */
[----:B------:R-:W-:Y:S05]  /*2b30*/  @!P0 BRA `(.L_x_328) ;  /* 0x0000000000408947 */ /* 0x000fea0003800000 */
.L_x_329:
        /* <DEDUP_REMOVED lines=16> */
.L_x_328:
[----:B------:R-:W-:Y:S05]  /*2c40*/  BSYNC.RECONVERGENT B0 ;  /* 0x0000000000007941 */ /* 0x000fea0003800200 */
.L_x_327:
[----:B------:R-:W-:Y:S01]  /*2c50*/  BSSY.RECONVERGENT B0, `(.L_x_330) ;  /* 0x0000019000007945 */ /* 0x000fe20003800200 */
[----:B------:R-:W-:-:S07]  /*2c60*/  VIMNMX R3, PT, PT, R2, R4, !PT ;  /* 0x0000000402037248 */ /* 0x000fce0007fe0100 */
.L_x_332:
[-C--:B------:R-:W-:Y:S01]  /*2c70*/  ISETP.NE.AND P0, PT, R4, R3.reuse, PT ;  /* 0x000000030400720c */ /* 0x080fe20003f05270 */
[----:B------:R-:W-:Y:S01]  /*2c80*/  IMAD.MOV.U32 R0, RZ, RZ, R4 ;  /* 0x000000ffff007224 */ /* 0x000fe200078e0004 */
[----:B------:R-:W-:-:S11]  /*2c90*/  MOV R17, R3 ;  /* 0x0000000300117202 */ /* 0x000fd60000000f00 */
[----:B------:R-:W-:Y:S05]  /*2ca0*/  @!P0 BRA `(.L_x_331) ;  /* 0x00000000004c8947 */ /* 0x000fea0003800000 */
[--C-:B------:R-:W-:Y:S01]  /*2cb0*/  SHF.R.S32.HI R17, RZ, 0x1f, R4.reuse ;  /* 0x0000001fff117819 */ /* 0x100fe20000011404 */
[----:B------:R-:W-:Y:S02]  /*2cc0*/  IMAD.MOV.U32 R16, RZ, RZ, R4 ;  /* 0x000000ffff107224 */ /* 0x000fe400078e0004 */
[----:B------:R-:W-:Y:S02]  /*2cd0*/  VIADD R4, R4, 0x1 ;  /* 0x0000000104047836 */ /* 0x000fe40000000000 */
[----:B------:R-:W-:-:S03]  /*2ce0*/  IMAD.WIDE.U32 R16, R2, 0x2, -R16 ;  /* 0x0000000202107825 */ /* 0x000fc600078e0810 */
[----:B------:R-:W-:Y:S02]  /*2cf0*/  SHF.R.S32.HI R7, RZ, 0x1f, R4 ;  /* 0x0000001fff077819 */ /* 0x000fe40000011404 */
[----:B------:R-:W-:-:S05]  /*2d00*/  IADD3 R8, P0, PT, R16, 0x2, RZ ;  /* 0x0000000210087810 */ /* 0x000fca0007f1e0ff */
[----:B------:R-:W-:-:S04]  /*2d10*/  IMAD.X R17, RZ, RZ, R17, P0 ;  /* 0x000000ffff117224 */ /* 0x000fc800000e0611 */
[-C--:B------:R-:W-:Y:S02]  /*2d20*/  IMAD R20, R17, R4.reuse, RZ ;  /* 0x0000000411147224 */ /* 0x080fe400078e02ff */
[----:B------:R-:W-:-:S04]  /*2d30*/  IMAD.WIDE.U32 R16, R8, R4, RZ ;  /* 0x0000000408107225 */ /* 0x000fc800078e00ff */
[----:B------:R-:W-:-:S05]  /*2d40*/  IMAD R7, R7, R8, R20 ;  /* 0x0000000807077224 */ /* 0x000fca00078e0214 */
[----:B------:R-:W-:-:S04]  /*2d50*/  IADD3 R17, PT, PT, R17, R7, RZ ;  /* 0x0000000711117210 */ /* 0x000fc80007ffe0ff */
[----:B------:R-:W-:-:S05]  /*2d60*/  LEA.HI R7, P0, R17, R16, RZ, 0x1 ;  /* 0x0000001011077211 */ /* 0x000fca00078108ff */
[----:B------:R-:W-:-:S05]  /*2d70*/  IMAD.X R8, RZ, RZ, R17, P0 ;  /* 0x000000ffff087224 */ /* 0x000fca00000e0611 */
[--C-:B------:R-:W-:Y:S02]  /*2d80*/  SHF.R.S64 R7, R7, 0x1, R8.reuse ;  /* 0x0000000107077819 */ /* 0x100fe40000001008 */
[----:B------:R-:W-:Y:S02]  /*2d90*/  SHF.R.S32.HI R17, RZ, 0x1, R8 ;  /* 0x00000001ff117819 */ /* 0x000fe40000011408 */
[----:B------:R-:W-:-:S04]  /*2da0*/  ISETP.GT.U32.AND P0, PT, R7, R18, PT ;  /* 0x000000120700720c */ /* 0x000fc80003f04070 */
[----:B------:R-:W-:-:S13]  /*2db0*/  ISETP.GT.AND.EX P0, PT, R17, R19, PT, P0 ;  /* 0x000000131100720c */ /* 0x000fda0003f04300 */
[----:B------:R-:W-:Y:S05]  /*2dc0*/  @!P0 BRA `(.L_x_332) ;  /* 0xfffffffc00a88947 */ /* 0x000fea000383ffff */
[----:B------:R-:W-:-:S07]  /*2dd0*/  IMAD.MOV.U32 R17, RZ, RZ, R0 ;  /* 0x000000ffff117224 */ /* 0x000fce00078e0000 */
.L_x_331:
[----:B------:R-:W-:Y:S05]  /*2de0*/  BSYNC.RECONVERGENT B0 ;  /* 0x0000000000007941 */ /* 0x000fea0003800200 */
.L_x_330:
[----:B------:R-:W-:Y:S01]  /*2df0*/  SHF.R.S32.HI R3, RZ, 0x1f, R17 ;  /* 0x0000001fff037819 */ /* 0x000fe20000011411 */
[----:B------:R-:W-:Y:S01]  /*2e00*/  BSSY.RECONVERGENT B0, `(.L_x_323) ;  /* 0x00001d7000007945 */ /* 0x000fe20003800200 */
[----:B------:R-:W-:-:S05]  /*2e10*/  IADD3 R0, P0, PT, R22, -R17, RZ ;  /* 0x8000001116007210 */ /* 0x000fca0007f1e0ff */
[----:B------:R-:W-:Y:S02]  /*2e20*/  IMAD.X R22, R23, 0x1, ~R3, P0 ;  /* 0x0000000117167824 */ /* 0x000fe400000e0e03 */
[----:B------:R-:W-:-:S04]  /*2e30*/  IMAD.WIDE.U32 R20, R0, R17, RZ ;  /* 0x0000001100147225 */ /* 0x000fc800078e00ff */
[----:B------:R-:W-:-:S04]  /*2e40*/  IMAD R22, R22, R17, RZ ;  /* 0x0000001116167224 */ /* 0x000fc800078e02ff */
[----:B------:R-:W-:-:S05]  /*2e50*/  IMAD R3, R3, R0, R22 ;  /* 0x0000000003037224 */ /* 0x000fca00078e0216 */
[----:B------:R-:W-:-:S04]  /*2e60*/  IADD3 R3, PT, PT, R21, R3, RZ ;  /* 0x0000000315037210 */ /* 0x000fc80007ffe0ff */
[----:B------:R-:W-:-:S05]  /*2e70*/  LEA.HI R16, P0, R3, R20, RZ, 0x1 ;  /* 0x0000001403107211 */ /* 0x000fca00078108ff */
[----:B------:R-:W-:-:S05]  /*2e80*/  IMAD.X R3, RZ, RZ, R3, P0 ;  /* 0x000000ffff037224 */ /* 0x000fca00000e0603 */
[----:B------:R-:W-:Y:S01]  /*2e90*/  SHF.R.S64 R16, R16, 0x1, R3 ;  /* 0x0000000110107819 */ /* 0x000fe20000001003 */
[----:B------:R-:W-:-:S04]  /*2ea0*/  IMAD.IADD R3, R2, 0x1, -R17 ;  /* 0x0000000102037824 */ /* 0x000fc800078e0a11 */
[----:B------:R-:W-:-:S05]  /*2eb0*/  IMAD.MOV R16, RZ, RZ, -R16 ;  /* 0x000000ffff107224 */ /* 0x000fca00078e0a10 */
[----:B------:R-:W-:-:S04]  /*2ec0*/  IADD3 R18, PT, PT, R18, R16, RZ ;  /* 0x0000001012127210 */ /* 0x000fc80007ffe0ff */
        /* <DEDUP_REMOVED lines=26> */
.L_x_335:
[----:B------:R-:W-:Y:S05]  /*3070*/  BSYNC.RECONVERGENT B1 ;  /* 0x0000000000017941 */ /* 0x000fea0003800200 */
.L_x_334:
        /* <DEDUP_REMOVED lines=22> */
.L_x_337:
[----:B------:R-:W-:Y:S05]  /*31e0*/  BSYNC.RECONVERGENT B1 ;  /* 0x0000000000017941 */ /* 0x000fea0003800200 */
.L_x_336:
        /* <DEDUP_REMOVED lines=13> */
[----:B------:R-:W-:Y:S01]  /*32c0*/  MOV R0, R19 ;  /* 0x0000001300007202 */ /* 0x000fe20000000f00 */
[----:B------:R-:W-:Y:S01]  /*32d0*/  IMAD.U32 R3, RZ, RZ, UR7 ;  /* 0x00000007ff037e24 */ /* 0x000fe2000f8e00ff */
[----:B------:R-:W-:-:S07]  /*32e0*/  MOV R4, 0x3300 ;  /* 0x0000330000047802 */ /* 0x000fce0000000f00 */
[----:B------:R-:W-:Y:S05]  /*32f0*/  CALL.REL.NOINC `($__internal_10_$__cuda_sm3x_div_rn_noftz_f32_slowpath) ;  /* 0x0000001c00747944 */ /* 0x000fea0003c00000 */
.L_x_339:
[----:B------:R-:W-:Y:S05]  /*3300*/  BSYNC.RECONVERGENT B1 ;  /* 0x0000000000017941 */ /* 0x000fea0003800200 */
.L_x_338:
        /* <DEDUP_REMOVED lines=12> */
[----:B------:R-:W-:Y:S02]  /*33d0*/  HFMA2 R7, -RZ, RZ, 0, 0 ;  /* 0x00000000ff077431 */ /* 0x000fe400000001ff */
[----:B------:R-:W-:Y:S01]  /*33e0*/  IMAD R16, R9, 0x2, R16 ;  /* 0x0000000209107824 */ /* 0x000fe200078e0210 */
[----:B------:R-:W-:-:S07]  /*33f0*/  IADD3 R3, PT, PT, -R17, R10, R14 ;  /* 0x0000000a11037210 */ /* 0x000fce0007ffe10e */
.L_x_357:
[----:B------:R-:W-:-:S05]  /*3400*/  IMAD.IADD R0, R20, 0x1, -R7 ;  /* 0x0000000114007824 */ /* 0x000fca00078e0a07 */
[----:B------:R-:W-:-:S13]  /*3410*/  ISETP.GE.AND P0, PT, R0, R9, PT ;  /* 0x000000090000720c */ /* 0x000fda0003f06270 */
[----:B------:R-:W-:Y:S05]  /*3420*/  @!P0 BRA `(.L_x_333) ;  /* 0x0000001400d08947 */ /* 0x000fea0003800000 */
[----:B------:R-:W0:Y:S01]  /*3430*/  LDCU UR6, c[0x0][0x380] ;  /* 0x00007000ff0677ac */ /* 0x000e220008000800 */
[----:B------:R-:W-:Y:S01]  /*3440*/  IMAD R4, R12, UR5, R11 ;  /* 0x000000050c047c24 */ /* 0x000fe2000f8e020b */
[----:B------:R-:W-:Y:S01]  /*3450*/  BSSY.RECONVERGENT B1, `(.L_x_340) ;  /* 0x00000d4000017945 */ /* 0x000fe20003800200 */
[----:B------:R-:W-:Y:S02]  /*3460*/  IMAD.MOV.U32 R8, RZ, RZ, RZ ;  /* 0x000000ffff087224 */ /* 0x000fe400078e00ff */
[----:B------:R-:W-:-:S05]  /*3470*/  IMAD.IADD R4, R4, 0x1, R17 ;  /* 0x0000000104047824 */ /* 0x000fca00078e0211 */
[----:B------:R-:W-:-:S04]  /*3480*/  IADD3 R19, PT, PT, R4, R16, R7 ;  /* 0x0000001004137210 */ /* 0x000fc80007ffe007 */
[----:B0-----:R-:W-:-:S04]  /*3490*/  IADD3 R19, PT, PT, -R19, UR6, R14 ;  /* 0x0000000613137c10 */ /* 0x001fc8000fffe10e */
[----:B------:R-:W-:Y:S02]  /*34a0*/  ISETP.GE.U32.AND P0, PT, R19, 0x3, PT ;  /* 0x000000031300780c */ /* 0x000fe40003f06070 */
[----:B------:R-:W-:-:S04]  /*34b0*/  IADD3 R19, PT, PT, R3, -R16, -R7 ;  /* 0x8000001003137210 */ /* 0x000fc80007ffe807 */
[----:B------:R-:W-:-:S07]  /*34c0*/  LOP3.LUT R4, R19, 0x3, RZ, 0xc0, !PT ;  /* 0x0000000313047812 */ /* 0x000fce00078ec0ff */
[----:B------:R-:W-:Y:S05]  /*34d0*/  @!P0 BRA `(.L_x_341) ;  /* 0x0000000c002c8947 */ /* 0x000fea0003800000 */
[----:B------:R-:W-:Y:S01]  /*34e0*/  BSSY.RECONVERGENT B2, `(.L_x_341) ;  /* 0x00000ca000027945 */ /* 0x000fe20003800200 */
[----:B------:R-:W-:Y:S02]  /*34f0*/  LOP3.LUT R8, R19, 0xfffffffc, RZ, 0xc0, !PT ;  /* 0xfffffffc13087812 */ /* 0x000fe400078ec0ff */
[----:B------:R-:W-:-:S07]  /*3500*/  MOV R19, RZ ;  /* 0x000000ff00137202 */ /* 0x000fce0000000f00 */
.L_x_350:
[----:B------:R-:W-:Y:S01]  /*3510*/  ISETP.GE.AND P0, PT, R7, R18, PT ;  /* 0x000000120700720c */ /* 0x000fe20003f06270 */
[----:B0-----:R-:W-:Y:S01]  /*3520*/  IMAD.IADD R22, R0, 0x1, -R19 ;  /* 0x0000000100167824 */ /* 0x001fe200078e0a13 */
[----:B------:R-:W-:Y:S02]  /*3530*/  BSSY.RECONVERGENT B3, `(.L_x_342) ;  /* 0x000002e000037945 */ /* 0x000fe40003800200 */
[-C--:B------:R-:W-:Y:S02]  /*3540*/  ISETP.EQ.AND P1, PT, R17, R19.reuse, !P0 ;  /* 0x000000131100720c */ /* 0x080fe40004722270 */
[----:B------:R-:W-:Y:S02]  /*3550*/  ISETP.EQ.AND P2, PT, R9, R22, PT ;  /* 0x000000160900720c */ /* 0x000fe40003f42270 */
        /* <DEDUP_REMOVED lines=31> */
[----:B0-----:R-:W-:-:S04]  /*3750*/  IMAD.WIDE.U32 R24, R21, 0x4, R22 ;  /* 0x0000000415187825 */ /* 0x001fc800078e0016 */
[--C-:B------:R-:W-:Y:S01]  /*3760*/  IMAD.WIDE.U32 R28, R29, 0x4, R22.reuse ;  /* 0x000000041d1c7825 */ /* 0x100fe200078e0016 */
[----:B------:R0:W-:Y:S03]  /*3770*/  STG.E desc[UR8][R24.64], R9 ;  /* 0x0000000918007986 */ /* 0x0001e6000c101908 */
[----:B------:R-:W-:Y:S01]  /*3780*/  IMAD.WIDE.U32 R26, R27, 0x4, R22 ;  /* 0x000000041b1a7825 */ /* 0x000fe200078e0016 */
[----:B------:R1:W-:Y:S04]  /*3790*/  STG.E desc[UR8][R28.64], R17 ;  /* 0x000000111c007986 */ /* 0x0003e8000c101908 */
[----:B------:R1:W-:Y:S01]  /*37a0*/  STG.E desc[UR8][R26.64], R18 ;  /* 0x000000121a007986 */ /* 0x0003e2000c101908 */
[----:B0-----:R-:W-:-:S02]  /*37b0*/  VIADD R25, R21, 0x3 ;  /* 0x0000000315197836 */ /* 0x001fc40000000000 */
[----:B------:R-:W-:Y:S02]  /*37c0*/  VIADD R21, R21, 0x4 ;  /* 0x0000000415157836 */ /* 0x000fe40000000000 */
[----:B------:R-:W-:-:S04]  /*37d0*/  IMAD.WIDE.U32 R24, R25, 0x4, R22 ;  /* 0x0000000419187825 */ /* 0x000fc800078e0016 */
[----:B------:R-:W-:Y:S01]  /*37e0*/  IMAD.WIDE.U32 R22, R21, 0x4, R22 ;  /* 0x0000000415167825 */ /* 0x000fe200078e0016 */
[----:B------:R1:W-:Y:S04]  /*37f0*/  STG.E desc[UR8][R24.64], R7 ;  /* 0x0000000718007986 */ /* 0x0003e8000c101908 */
[----:B------:R1:W-:Y:S02]  /*3800*/  STG.E desc[UR8][R22.64], R19 ;  /* 0x0000001316007986 */ /* 0x0003e4000c101908 */
.L_x_343:
[----:B------:R-:W-:Y:S05]  /*3810*/  BSYNC.RECONVERGENT B3 ;  /* 0x0000000000037941 */ /* 0x000fea0003800200 */
.L_x_342:
[----:B-1----:R-:W-:Y:S01]  /*3820*/  VIADD R28, R19, 0x1 ;  /* 0x00000001131c7836 */ /* 0x002fe20000000000 */
[----:B------:R-:W-:Y:S04]  /*3830*/  BSSY.RECONVERGENT B3, `(.L_x_344) ;  /* 0x000002f000037945 */ /* 0x000fe80003800200 */
[CC--:B------:R-:W-:Y:S02]  /*3840*/  ISETP.EQ.AND P1, PT, R17.reuse, R28.reuse, !P0 ;  /* 0x0000001c1100720c */ /* 0x0c0fe40004722270 */
[-C--:B------:R-:W-:Y:S02]  /*3850*/  IADD3 R22, PT, PT, R0, -R28.reuse, RZ ;  /* 0x8000001c00167210 */ /* 0x080fe40007ffe0ff */
[----:B------:R-:W-:Y:S02]  /*3860*/  ISETP.GT.OR P1, PT, R17, R28, P1 ;  /* 0x0000001c1100720c */ /* 0x000fe40000f24670 */
[----:B------:R-:W-:-:S13]  /*3870*/  ISETP.EQ.AND P2, PT, R9, R22, PT ;  /* 0x000000160900720c */ /* 0x000fda0003f42270 */
        /* <DEDUP_REMOVED lines=29> */
[C---:B------:R-:W-:Y:S02]  /*3a50*/  VIADD R29, R21.reuse, 0x2 ;  /* 0x00000002151d7836 */ /* 0x040fe40000000000 */
[----:B0-----:R-:W-:-:S04]  /*3a60*/  IMAD.WIDE.U32 R24, R21, 0x4, R22 ;  /* 0x0000000415187825 */ /* 0x001fc800078e0016 */
[--C-:B------:R-:W-:Y:S01]  /*3a70*/  IMAD.WIDE.U32 R26, R27, 0x4, R22.reuse ;  /* 0x000000041b1a7825 */ /* 0x100fe200078e0016 */
[----:B------:R0:W-:Y:S04]  /*3a80*/  STG.E desc[UR8][R24.64], R9 ;  /* 0x0000000918007986 */ /* 0x0001e8000c101908 */
[----:B------:R1:W-:Y:S01]  /*3a90*/  STG.E desc[UR8][R26.64], R17 ;  /* 0x000000111a007986 */ /* 0x0003e2000c101908 */
[----:B0-----:R-:W-:Y:S01]  /*3aa0*/  IMAD.WIDE.U32 R24, R29, 0x4, R22 ;  /* 0x000000041d187825 */ /* 0x001fe200078e0016 */
[----:B------:R-:W-:-:S03]  /*3ab0*/  IADD3 R29, PT, PT, R21, 0x3, RZ ;  /* 0x00000003151d7810 */ /* 0x000fc60007ffe0ff */
[----:B------:R-:W-:Y:S01]  /*3ac0*/  VIADD R21, R21, 0x4 ;  /* 0x0000000415157836 */ /* 0x000fe20000000000 */
[----:B------:R0:W-:Y:S01]  /*3ad0*/  STG.E desc[UR8][R24.64], R18 ;  /* 0x0000001218007986 */ /* 0x0001e2000c101908 */
[----:B-1----:R-:W-:-:S04]  /*3ae0*/  IMAD.WIDE.U32 R26, R29, 0x4, R22 ;  /* 0x000000041d1a7825 */ /* 0x002fc800078e0016 */
[----:B------:R-:W-:Y:S01]  /*3af0*/  IMAD.WIDE.U32 R22, R21, 0x4, R22 ;  /* 0x0000000415167825 */ /* 0x000fe200078e0016 */
[----:B------:R0:W-:Y:S04]  /*3b00*/  STG.E desc[UR8][R26.64], R7 ;  /* 0x000000071a007986 */ /* 0x0001e8000c101908 */
[----:B------:R0:W-:Y:S02]  /*3b10*/  STG.E desc[UR8][R22.64], R28 ;  /* 0x0000001c16007986 */ /* 0x0001e4000c101908 */
.L_x_345:
[----:B------:R-:W-:Y:S05]  /*3b20*/  BSYNC.RECONVERGENT B3 ;  /* 0x0000000000037941 */ /* 0x000fea0003800200 */
.L_x_344:
[----:B0-----:R-:W-:Y:S01]  /*3b30*/  VIADD R28, R19, 0x2 ;  /* 0x00000002131c7836 */ /* 0x001fe20000000000 */
[----:B------:R-:W-:Y:S03]  /*3b40*/  BSSY.RECONVERGENT B3, `(.L_x_346) ;  /* 0x000002f000037945 */ /* 0x000fe60003800200 */
[----:B------:R-:W-:Y:S01]  /*3b50*/  IMAD.IADD R22, R0, 0x1, -R28 ;  /* 0x0000000100167824 */ /* 0x000fe200078e0a1c */
[----:B------:R-:W-:-:S04]  /*3b60*/  ISETP.EQ.AND P1, PT, R17, R28, !P0 ;  /* 0x0000001c1100720c */ /* 0x000fc80004722270 */
        /* <DEDUP_REMOVED lines=36> */
[----:B0-----:R-:W-:-:S04]  /*3db0*/  IMAD.WIDE.U32 R24, R29, 0x4, R22 ;  /* 0x000000041d187825 */ /* 0x001fc800078e0016 */
[C---:B------:R-:W-:Y:S01]  /*3dc0*/  VIADD R29, R21.reuse, 0x3 ;  /* 0x00000003151d7836 */ /* 0x040fe20000000000 */
[----:B------:R-:W-:Y:S01]  /*3dd0*/  IADD3 R21, PT, PT, R21, 0x4, RZ ;  /* 0x0000000415157810 */ /* 0x000fe20007ffe0ff */
[----:B------:R0:W-:Y:S02]  /*3de0*/  STG.E desc[UR8][R24.64], R18 ;  /* 0x0000001218007986 */ /* 0x0001e4000c101908 */
[----:B-1----:R-:W-:-:S04]  /*3df0*/  IMAD.WIDE.U32 R26, R29, 0x4, R22 ;  /* 0x000000041d1a7825 */ /* 0x002fc800078e0016 */
[----:B------:R-:W-:Y:S01]  /*3e00*/  IMAD.WIDE.U32 R22, R21, 0x4, R22 ;  /* 0x0000000415167825 */ /* 0x000fe200078e0016 */
[----:B------:R0:W-:Y:S04]  /*3e10*/  STG.E desc[UR8][R26.64], R7 ;  /* 0x000000071a007986 */ /* 0x0001e8000c101908 */
[----:B------:R0:W-:Y:S02]  /*3e20*/  STG.E desc[UR8][R22.64], R28 ;  /* 0x0000001c16007986 */ /* 0x0001e4000c101908 */
.L_x_347:
[----:B------:R-:W-:Y:S05]  /*3e30*/  BSYNC.RECONVERGENT B3 ;  /* 0x0000000000037941 */ /* 0x000fea0003800200 */
.L_x_346:
        /* <DEDUP_REMOVED lines=36> */
[----:B0-----:R-:W-:-:S05]  /*4080*/  IMAD.WIDE.U32 R24, R21, 0x4, R22 ;  /* 0x0000000415187825 */ /* 0x001fca00078e0016 */
[----:B------:R0:W-:Y:S02]  /*4090*/  STG.E desc[UR8][R24.64], R9 ;  /* 0x0000000918007986 */ /* 0x0001e4000c101908 */
[----:B0-----:R-:W-:-:S04]  /*40a0*/  IMAD.WIDE.U32 R24, R27, 0x4, R22 ;  /* 0x000000041b187825 */ /* 0x001fc800078e0016 */
[C---:B------:R-:W-:Y:S01]  /*40b0*/  VIADD R27, R21.reuse, 0x2 ;  /* 0x00000002151b7836 */ /* 0x040fe20000000000 */
[----:B------:R-:W-:Y:S01]  /*40c0*/  STG.E desc[UR8][R24.64], R17 ;  /* 0x0000001118007986 */ /* 0x000fe2000c101908 */
[----:B------:R-:W-:Y:S02]  /*40d0*/  VIADD R21, R21, 0x4 ;  /* 0x0000000415157836 */ /* 0x000fe40000000000 */
[----:B------:R-:W-:-:S05]  /*40e0*/  IMAD.WIDE.U32 R26, R27, 0x4, R22 ;  /* 0x000000041b1a7825 */ /* 0x000fca00078e0016 */
[----:B------:R0:W-:Y:S02]  /*40f0*/  STG.E desc[UR8][R26.64], R18 ;  /* 0x000000121a007986 */ /* 0x0001e4000c101908 */
[----:B0-----:R-:W-:-:S04]  /*4100*/  IMAD.WIDE.U32 R26, R29, 0x4, R22 ;  /* 0x000000041d1a7825 */ /* 0x001fc800078e0016 */
[----:B------:R-:W-:Y:S01]  /*4110*/  IMAD.WIDE.U32 R22, R21, 0x4, R22 ;  /* 0x0000000415167825 */ /* 0x000fe200078e0016 */
[----:B------:R0:W-:Y:S04]  /*4120*/  STG.E desc[UR8][R26.64], R7 ;  /* 0x000000071a007986 */ /* 0x0001e8000c101908 */
[----:B------:R0:W-:Y:S02]  /*4130*/  STG.E desc[UR8][R22.64], R28 ;  /* 0x0000001c16007986 */ /* 0x0001e4000c101908 */
.L_x_349:
[----:B------:R-:W-:Y:S05]  /*4140*/  BSYNC.RECONVERGENT B3 ;  /* 0x0000000000037941 */ /* 0x000fea0003800200 */
.L_x_348:
[----:B------:R-:W-:-:S04]  /*4150*/  IADD3 R19, PT, PT, R19, 0x4, RZ ;  /* 0x0000000413137810 */ /* 0x000fc80007ffe0ff */
[----:B------:R-:W-:-:S13]  /*4160*/  ISETP.NE.AND P0, PT, R19, R8, PT ;  /* 0x000000081300720c */ /* 0x000fda0003f05270 */
[----:B------:R-:W-:Y:S05]  /*4170*/  @P0 BRA `(.L_x_350) ;  /* 0xfffffff000e40947 */ /* 0x000fea000383ffff */
[----:B------:R-:W-:Y:S05]  /*4180*/  BSYNC.RECONVERGENT B2 ;  /* 0x0000000000027941 */ /* 0x000fea0003800200 */
.L_x_341:
[----:B------:R-:W-:Y:S05]  /*4190*/  BSYNC.RECONVERGENT B1 ;  /* 0x0000000000017941 */ /* 0x000fea0003800200 */
.L_x_340:
[----:B------:R-:W-:Y:S01]  /*41a0*/  ISETP.NE.AND P0, PT, R4, RZ, PT ;  /* 0x000000ff0400720c */ /* 0x000fe20003f05270 */
[----:B------:R-:W-:-:S12]  /*41b0*/  BSSY.RECONVERGENT B1, `(.L_x_351) ;  /* 0x0000097000017945 */ /* 0x000fd80003800200 */
[----:B------:R-:W-:Y:S05]  /*41c0*/  @!P0 BRA `(.L_x_352) ;  /* 0x0000000800548947 */ /* 0x000fea0003800000 */
[----:B------:R-:W-:Y:S01]  /*41d0*/  ISETP.GE.AND P0, PT, R7, R18, PT ;  /* 0x000000120700720c */ /* 0x000fe20003f06270 */
[----:B0-----:R-:W-:Y:S01]  /*41e0*/  IMAD.IADD R22, R0, 0x1, -R8 ;  /* 0x0000000100167824 */ /* 0x001fe200078e0a08 */
[----:B------:R-:W-:Y:S02]  /*41f0*/  BSSY.RECONVERGENT B2, `(.L_x_353) ;  /* 0x000002e000027945 */ /* 0x000fe40003800200 */
[----:B------:R-:W-:Y:S02]  /*4200*/  ISETP.EQ.AND P1, PT, R17, R8, !P0 ;  /* 0x000000081100720c */ /* 0x000fe40004722270 */
        /* <DEDUP_REMOVED lines=38> */
[----:B------:R1:W-:Y:S04]  /*4470*/  STG.E desc[UR8][R28.64], R17 ;  /* 0x000000111c007986 */ /* 0x0003e8000c101908 */
[----:B------:R1:W-:Y:S01]  /*4480*/  STG.E desc[UR8][R26.64], R18 ;  /* 0x000000121a007986 */ /* 0x0003e2000c101908 */
[----:B0-----:R-:W-:-:S04]  /*4490*/  IMAD.WIDE.U32 R24, R21, 0x4, R22 ;  /* 0x0000000415187825 */ /* 0x001fc800078e0016 */
[----:B------:R-:W-:Y:S01]  /*44a0*/  IMAD.WIDE.U32 R22, R19, 0x4, R22 ;  /* 0x0000000413167825 */ /* 0x000fe200078e0016 */
[----:B------:R1:W-:Y:S04]  /*44b0*/  STG.E desc[UR8][R24.64], R7 ;  /* 0x0000000718007986 */ /* 0x0003e8000c101908 */
[----:B------:R1:W-:Y:S02]  /*44c0*/  STG.E desc[UR8][R22.64], R8 ;  /* 0x0000000816007986 */ /* 0x0003e4000c101908 */
.L_x_354:
[----:B------:R-:W-:Y:S05]  /*44d0*/  BSYNC.RECONVERGENT B2 ;  /* 0x0000000000027941 */ /* 0x000fea0003800200 */
.L_x_353:
[----:B------:R-:W-:-:S13]  /*44e0*/  ISETP.NE.AND P1, PT, R4, 0x1, PT ;  /* 0x000000010400780c */ /* 0x000fda0003f25270 */
[----:B------:R-:W-:Y:S05]  /*44f0*/  @!P1 BRA `(.L_x_352) ;  /* 0x0000000400889947 */ /* 0x000fea0003800000 */
[----:B------:R-:W-:Y:S01]  /*4500*/  VIADD R19, R8, 0x1 ;  /* 0x0000000108137836 */ /* 0x000fe20000000000 */
[----:B------:R-:W-:Y:S04]  /*4510*/  BSSY.RECONVERGENT B2, `(.L_x_355) ;  /* 0x000002f000027945 */ /* 0x000fe80003800200 */
[CC--:B------:R-:W-:Y:S02]  /*4520*/  ISETP.EQ.AND P1, PT, R17.reuse, R19.reuse, !P0 ;  /* 0x000000131100720c */ /* 0x0c0fe40004722270 */
[-C--:B-1----:R-:W-:Y:S02]  /*4530*/  IADD3 R22, PT, PT, R0, -R19.reuse, RZ ;  /* 0x8000001300167210 */ /* 0x082fe40007ffe0ff */
        /* <DEDUP_REMOVED lines=34> */
[----:B------:R0:W-:Y:S03]  /*4760*/  STG.E desc[UR8][R24.64], R9 ;  /* 0x0000000918007986 */ /* 0x0001e6000c101908 */
[----:B------:R-:W-:Y:S01]  /*4770*/  IMAD.WIDE.U32 R26, R27, 0x4, R22 ;  /* 0x000000041b1a7825 */ /* 0x000fe200078e0016 */
[----:B------:R1:W-:Y:S04]  /*4780*/  STG.E desc[UR8][R28.64], R17 ;  /* 0x000000111c007986 */ /* 0x0003e8000c101908 */
[----:B------:R1:W-:Y:S01]  /*4790*/  STG.E desc[UR8][R26.64], R18 ;  /* 0x000000121a007986 */ /* 0x0003e2000c101908 */
[C---:B0-----:R-:W-:Y:S01]  /*47a0*/  IADD3 R25, PT, PT, R21.reuse, 0x3, RZ ;  /* 0x0000000315197810 */ /* 0x041fe20007ffe0ff */
[----:B------:R-:W-:-:S04]  /*47b0*/  VIADD R21, R21, 0x4 ;  /* 0x0000000415157836 */ /* 0x000fc80000000000 */
[----:B------:R-:W-:-:S04]  /*47c0*/  IMAD.WIDE.U32 R24, R25, 0x4, R22 ;  /* 0x0000000419187825 */ /* 0x000fc800078e0016 */
[----:B------:R-:W-:Y:S01]  /*47d0*/  IMAD.WIDE.U32 R22, R21, 0x4, R22 ;  /* 0x0000000415167825 */ /* 0x000fe200078e0016 */
[----:B------:R1:W-:Y:S04]  /*47e0*/  STG.E desc[UR8][R24.64], R7 ;  /* 0x0000000718007986 */ /* 0x0003e8000c101908 */
[----:B------:R1:W-:Y:S02]  /*47f0*/  STG.E desc[UR8][R22.64], R19 ;  /* 0x0000001316007986 */ /* 0x0003e4000c101908 */
.L_x_356:
[----:B------:R-:W-:Y:S05]  /*4800*/  BSYNC.RECONVERGENT B2 ;  /* 0x0000000000027941 */ /* 0x000fea0003800200 */
.L_x_355:
[----:B------:R-:W-:-:S13]  /*4810*/  ISETP.NE.AND P1, PT, R4, 0x2, PT ;  /* 0x000000020400780c */ /* 0x000fda0003f25270 */
[----:B------:R-:W-:Y:S05]  /*4820*/  @!P1 BRA `(.L_x_352) ;  /* 0x0000000000bc9947 */ /* 0x000fea0003800000 */
[----:B------:R-:W-:-:S04]  /*4830*/  VIADD R8, R8, 0x2 ;  /* 0x0000000208087836 */ /* 0x000fc80000000000 */
[----:B------:R-:W-:Y:S01]  /*4840*/  IMAD.IADD R0, R0, 0x1, -R8 ;  /* 0x0000000100007824 */ /* 0x000fe200078e0a08 */
[----:B------:R-:W-:-:S04]  /*4850*/  ISETP.EQ.AND P0, PT, R17, R8, !P0 ;  /* 0x000000081100720c */ /* 0x000fc80004702270 */
[----:B------:R-:W-:Y:S02]  /*4860*/  ISETP.GT.OR P0, PT, R17, R8, P0 ;  /* 0x000000081100720c */ /* 0x000fe40000704670 */
[----:B------:R-:W-:-:S13]  /*4870*/  ISETP.EQ.AND P1, PT, R9, R0, PT ;  /* 0x000000000900720c */ /* 0x000fda0003f22270 */
[----:B------:R-:W-:Y:S05]  /*4880*/  @P0 BRA P1, `(.L_x_352) ;  /* 0x0000000000a40947 */ /* 0x000fea0000800000 */
[----:B------:R-:W0:Y:S01]  /*4890*/  LDCU.64 UR14, c[0x0][0x388] ;  /* 0x00007100ff0e77ac */ /* 0x000e220008000a00 */
[----:B------:R-:W-:-:S04]  /*48a0*/  VIMNMX3 R0, R17, R0, R18, !PT ;  /* 0x000000001100720f */ /* 0x000fc80007800112 */
[----:B-1----:R-:W-:-:S04]  /*48b0*/  VIMNMX R19, PT, PT, R0, R7, !PT ;  /* 0x0000000700137248 */ /* 0x002fc80007fe0100 */
        /* <DEDUP_REMOVED lines=27> */
[C---:B0-----:R-:W-:Y:S01]  /*4a70*/  IMAD.WIDE.U32 R24, R19.reuse, 0x4, R22 ;  /* 0x0000000413187825 */ /* 0x041fe200078e0016 */
[----:B------:R-:W-:-:S03]  /*4a80*/  IADD3 R19, PT, PT, R19, 0x4, RZ ;  /* 0x0000000413137810 */ /* 0x000fc60007ffe0ff */
[--C-:B------:R-:W-:Y:S01]  /*4a90*/  IMAD.WIDE.U32 R28, R29, 0x4, R22.reuse ;  /* 0x000000041d1c7825 */ /* 0x100fe200078e0016 */
[----:B------:R0:W-:Y:S03]  /*4aa0*/  STG.E desc[UR8][R24.64], R9 ;  /* 0x0000000918007986 */ /* 0x0001e6000c101908 */
[--C-:B------:R-:W-:Y:S01]  /*4ab0*/  IMAD.WIDE.U32 R26, R27, 0x4, R22.reuse ;  /* 0x000000041b1a7825 */ /* 0x100fe200078e0016 */
[----:B------:R2:W-:Y:S04]  /*4ac0*/  STG.E desc[UR8][R28.64], R17 ;  /* 0x000000111c007986 */ /* 0x0005e8000c101908 */
[----:B------:R2:W-:Y:S01]  /*4ad0*/  STG.E desc[UR8][R26.64], R18 ;  /* 0x000000121a007986 */ /* 0x0005e2000c101908 */
[----:B0-----:R-:W-:-:S04]  /*4ae0*/  IMAD.WIDE.U32 R24, R21, 0x4, R22 ;  /* 0x0000000415187825 */ /* 0x001fc800078e0016 */
[----:B------:R-:W-:Y:S01]  /*4af0*/  IMAD.WIDE.U32 R22, R19, 0x4, R22 ;  /* 0x0000000413167825 */ /* 0x000fe200078e0016 */
[----:B------:R2:W-:Y:S04]  /*4b00*/  STG.E desc[UR8][R24.64], R7 ;  /* 0x0000000718007986 */ /* 0x0005e8000c101908 */
[----:B------:R2:W-:Y:S02]  /*4b10*/  STG.E desc[UR8][R22.64], R8 ;  /* 0x0000000816007986 */ /* 0x0005e4000c101908 */
.L_x_352:
[----:B------:R-:W-:Y:S05]  /*4b20*/  BSYNC.RECONVERGENT B1 ;  /* 0x0000000000017941 */ /* 0x000fea0003800200 */
.L_x_351:
[----:B012---:R-:W-:Y:S01]  /*4b30*/  VIADD R7, R7, 0x1 ;  /* 0x0000000107077836 */ /* 0x007fe20000000000 */
[----:B------:R-:W-:-:S04]  /*4b40*/  IADD3 R0, PT, PT, R3, R9, -R16 ;  /* 0x0000000903007210 */ /* 0x000fc80007ffe810 */
[----:B------:R-:W-:-:S13]  /*4b50*/  ISETP.NE.AND P0, PT, R7, R0, PT ;  /* 0x000000000700720c */ /* 0x000fda0003f05270 */
[----:B------:R-:W-:Y:S05]  /*4b60*/  @P0 BRA `(.L_x_357) ;  /* 0xffffffe800240947 */ /* 0x000fea000383ffff */
.L_x_333:
[----:B------:R-:W-:Y:S05]  /*4b70*/  BSYNC.RECONVERGENT B0 ;  /* 0x0000000000007941 */ /* 0x000fea0003800200 */
.L_x_323:
[----:B------:R-:W0:Y:S01]  /*4b80*/  LDCU.64 UR14, c[0x0][0x3b0] ;  /* 0x00007600ff0e77ac */ /* 0x000e220008000a00 */
[----:B------:R-:W-:Y:S01]  /*4b90*/  IADD3 R6, P0, PT, R6, UR10, RZ ;  /* 0x0000000a06067c10 */ /* 0x000fe2000ff1e0ff */
[----:B------:R-:W-:Y:S02]  /*4ba0*/  VIADD R10, R10, -UR5 ;  /* 0x800000050a0a7c36 */ /* 0x000fe40008000000 */
[----:B------:R-:W-:Y:S01]  /*4bb0*/  VIADD R12, R12, 0x1 ;  /* 0x000000010c0c7836 */ /* 0x000fe20000000000 */
[----:B------:R-:W-:Y:S02]  /*4bc0*/  IADD3.X R5, PT, PT, R5, UR11, RZ, P0, !PT ;  /* 0x0000000b05057c10 */ /* 0x000fe400087fe4ff */
[----:B0-----:R-:W-:-:S04]  /*4bd0*/  ISETP.GE.U32.AND P0, PT, R6, UR14, PT ;  /* 0x0000000e06007c0c */ /* 0x001fc8000bf06070 */
[----:B------:R-:W-:-:S13]  /*4be0*/  ISETP.GE.AND.EX P0, PT, R5, UR15, PT, P0 ;  /* 0x0000000f05007c0c */ /* 0x000fda000bf06300 */
[----:B------:R-:W-:Y:S05]  /*4bf0*/  @!P0 BRA `(.L_x_358) ;  /* 0xffffffdc004c8947 */ /* 0x000fea000383ffff */
[----:B------:R-:W-:Y:S05]  /*4c00*/  EXIT ;  /* 0x000000000000794d */ /* 0x000fea0003800000 */
        .weak           $__internal_8_$__cuda_sm20_rcp_rn_f32_slowpath
        .type           $__internal_8_$__cuda_sm20_rcp_rn_f32_slowpath,@function
        .size           $__internal_8_$__cuda_sm20_rcp_rn_f32_slowpath,($__internal_9_$__cuda_sm20_sqrt_rn_f32_slowpath - $__internal_8_$__cuda_sm20_rcp_rn_f32_slowpath)
$__internal_8_$__cuda_sm20_rcp_rn_f32_slowpath:
[----:B------:R-:W-:-:S04]  /*4c10*/  SHF.L.U32 R3, R0, 0x1, RZ ;  /* 0x0000000100037819 */ /* 0x000fc800000006ff */
[----:B------:R-:W-:-:S04]  /*4c20*/  SHF.R.U32.HI R3, RZ, 0x18, R3 ;  /* 0x00000018ff037819 */ /* 0x000fc80000011603 */
[----:B------:R-:W-:-:S13]  /*4c30*/  ISETP.NE.U32.AND P0, PT, R3, RZ, PT ;  /* 0x000000ff0300720c */ /* 0x000fda0003f05070 */
[----:B------:R-:W-:Y:S05]  /*4c40*/  @P0 BRA `(.L_x_359) ;  /* 0x0000000000340947 */ /* 0x000fea0003800000 */
[----:B------:R-:W-:-:S05]  /*4c50*/  IMAD.SHL.U32 R3, R0, 0x2, RZ ;  /* 0x0000000200037824 */ /* 0x000fca00078e00ff */
[----:B------:R-:W-:-:S13]  /*4c60*/  ISETP.NE.AND P0, PT, R3, RZ, PT ;  /* 0x000000ff0300720c */ /* 0x000fda0003f05270 */
[----:B------:R-:W0:Y:S02]  /*4c70*/  @!P0 MUFU.RCP R3, R0 ;  /* 0x0000000000038308 */ /* 0x000e240000001000 */
[----:B0-----:R-:W-:Y:S01]  /*4c80*/  @!P0 R2UR UR4, R3 ;  /* 0x00000000030482ca */ /* 0x001fe200000e0000 */
[----:B------:R-:W-:-:S14]  /*4c90*/  @!P0 BRA `(.L_x_360) ;  /* 0x0000000000b08947 */ /* 0x000fdc0003800000 */
[----:B------:R-:W-:-:S04]  /*4ca0*/  FFMA R3, R0, 1.84467440737095516160e+19, RZ ;  /* 0x5f80000000037823 */ /* 0x000fc800000000ff */
[----:B------:R-:W0:Y:S02]  /*4cb0*/  MUFU.RCP R0, R3 ;  /* 0x0000000300007308 */ /* 0x000e240000001000 */
[----:B0-----:R-:W-:-:S04]  /*4cc0*/  FFMA R4, R3, R0, -1 ;  /* 0xbf80000003047423 */ /* 0x001fc80000000000 */
[----:B------:R-:W-:-:S04]  /*4cd0*/  FADD.FTZ R7, -R4, -RZ ;  /* 0x800000ff04077221 */ /* 0x000fc80000010100 */
[----:B------:R-:W-:-:S04]  /*4ce0*/  FFMA R0, R0, R7, R0 ;  /* 0x0000000700007223 */ /* 0x000fc80000000000 */
[----:B------:R-:W-:-:S05]  /*4cf0*/  FFMA R0, R0, 1.84467440737095516160e+19, RZ ;  /* 0x5f80000000007823 */ /* 0x000fca00000000ff */
[----:B------:R-:W-:Y:S01]  /*4d00*/  R2UR UR4, R0 ;  /* 0x00000000000472ca */ /* 0x000fe200000e0000 */
[----:B------:R-:W-:-:S14]  /*4d10*/  BRA `(.L_x_360) ;  /* 0x0000000000907947 */ /* 0x000fdc0003800000 */
.L_x_359:
[----:B------:R-:W-:-:S05]  /*4d20*/  VIADD R4, R3, 0xffffff03 ;  /* 0xffffff0303047836 */ /* 0x000fca0000000000 */
[----:B------:R-:W-:-:S13]  /*4d30*/  ISETP.GT.U32.AND P0, PT, R4, 0x1, PT ;  /* 0x000000010400780c */ /* 0x000fda0003f04070 */
[----:B------:R-:W-:Y:S05]  /*4d40*/  @P0 BRA `(.L_x_361) ;  /* 0x00000000007c0947 */ /* 0x000fea0003800000 */
[----:B------:R-:W-:Y:S01]  /*4d50*/  LOP3.LUT R7, R0, 0x7fffff, RZ, 0xc0, !PT ;  /* 0x007fffff00077812 */ /* 0x000fe200078ec0ff */
[----:B------:R-:W-:-:S03]  /*4d60*/  IMAD.MOV.U32 R13, RZ, RZ, 0x3 ;  /* 0x00000003ff0d7424 */ /* 0x000fc600078e00ff */
[----:B------:R-:W-:Y:S02]  /*4d70*/  LOP3.LUT R7, R7, 0x3f800000, RZ, 0xfc, !PT ;  /* 0x3f80000007077812 */ /* 0x000fe400078efcff */
[----:B------:R-:W-:Y:S02]  /*4d80*/  SHF.L.U32 R14, R13, R4, RZ ;  /* 0x000000040d0e7219 */ /* 0x000fe400000006ff */
[----:B------:R-:W0:Y:S02]  /*4d90*/  MUFU.RCP R10, R7 ;  /* 0x00000007000a7308 */ /* 0x000e240000001000 */
[----:B0-----:R-:W-:-:S04]  /*4da0*/  FFMA R11, R7, R10, -1 ;  /* 0xbf800000070b7423 */ /* 0x001fc8000000000a */
[----:B------:R-:W-:-:S04]  /*4db0*/  FADD.FTZ R11, -R11, -RZ ;  /* 0x800000ff0b0b7221 */ /* 0x000fc80000010100 */
[CCC-:B------:R-:W-:Y:S01]  /*4dc0*/  FFMA.RM R12, R10.reuse, R11.reuse, R10.reuse ;  /* 0x0000000b0a0c7223 */ /* 0x1c0fe2000000400a */
[----:B------:R-:W-:-:S04]  /*4dd0*/  FFMA.RP R11, R10, R11, R10 ;  /* 0x0000000b0a0b7223 */ /* 0x000fc8000000800a */
[C---:B------:R-:W-:Y:S02]  /*4de0*/  LOP3.LUT R10, R12.reuse, 0x7fffff, RZ, 0xc0, !PT ;  /* 0x007fffff0c0a7812 */ /* 0x040fe400078ec0ff */
[----:B------:R-:W-:Y:S02]  /*4df0*/  FSETP.NEU.FTZ.AND P0, PT, R12, R11, PT ;  /* 0x0000000b0c00720b */ /* 0x000fe40003f1d000 */
[----:B------:R-:W-:Y:S02]  /*4e00*/  LOP3.LUT R11, R10, 0x800000, RZ, 0xfc, !PT ;  /* 0x008000000a0b7812 */ /* 0x000fe400078efcff */
[----:B------:R-:W-:Y:S02]  /*4e10*/  SEL R10, RZ, 0xffffffff, !P0 ;  /* 0xffffffffff0a7807 */ /* 0x000fe40004000000 */
[----:B------:R-:W-:Y:S02]  /*4e20*/  LOP3.LUT R7, R14, R11, RZ, 0xc0, !PT ;  /* 0x0000000b0e077212 */ /* 0x000fe400078ec0ff */
[----:B------:R-:W-:-:S02]  /*4e30*/  IADD3 R10, PT, PT, -R10, RZ, RZ ;  /* 0x000000ff0a0a7210 */ /* 0x000fc40007ffe1ff */
[-C--:B------:R-:W-:Y:S02]  /*4e40*/  SHF.R.U32.HI R7, RZ, R4.reuse, R7 ;  /* 0x00000004ff077219 */ /* 0x080fe40000011607 */
[----:B------:R-:W-:Y:S02]  /*4e50*/  LOP3.LUT P1, RZ, R10, R4, R11, 0xf8, !PT ;  /* 0x000000040aff7212 */ /* 0x000fe4000782f80b */
[C---:B------:R-:W-:Y:S02]  /*4e60*/  LOP3.LUT P0, RZ, R7.reuse, 0x1, RZ, 0xc0, !PT ;  /* 0x0000000107ff7812 */ /* 0x040fe4000780c0ff */
[----:B------:R-:W-:-:S04]  /*4e70*/  LOP3.LUT P2, RZ, R7, 0x2, RZ, 0xc0, !PT ;  /* 0x0000000207ff7812 */ /* 0x000fc8000784c0ff */
[----:B------:R-:W-:Y:S02]  /*4e80*/  PLOP3.LUT P0, PT, P0, P1, P2, 0xe0, 0x0 ;  /* 0x000000000000781c */ /* 0x000fe40000703c20 */
[----:B------:R-:W-:Y:S02]  /*4e90*/  LOP3.LUT P1, RZ, R0, 0x7fffff, RZ, 0xc0, !PT ;  /* 0x007fffff00ff7812 */ /* 0x000fe4000782c0ff */
[----:B------:R-:W-:-:S05]  /*4ea0*/  SEL R4, RZ, 0x1, !P0 ;  /* 0x00000001ff047807 */ /* 0x000fca0004000000 */
[----:B------:R-:W-:-:S05]  /*4eb0*/  IMAD.MOV R4, RZ, RZ, -R4 ;  /* 0x000000ffff047224 */ /* 0x000fca00078e0a04 */
[----:B------:R-:W-:Y:S01]  /*4ec0*/  ISETP.GE.AND P0, PT, R4, RZ, PT ;  /* 0x000000ff0400720c */ /* 0x000fe20003f06270 */
[----:B------:R-:W-:-:S05]  /*4ed0*/  VIADD R4, R3, 0xffffff04 ;  /* 0xffffff0403047836 */ /* 0x000fca0000000000 */
[----:B------:R-:W-:-:S07]  /*4ee0*/  SHF.R.U32.HI R11, RZ, R4, R11 ;  /* 0x00000004ff0b7219 */ /* 0x000fce000001160b */
[----:B------:R-:W-:-:S05]  /*4ef0*/  @!P0 VIADD R11, R11, 0x1 ;  /* 0x000000010b0b8836 */ /* 0x000fca0000000000 */
[----:B------:R-:W-:-:S04]  /*4f00*/  @!P1 SHF.L.U32 R11, R11, 0x1, RZ ;  /* 0x000000010b0b9819 */ /* 0x000fc800000006ff */
[----:B------:R-:W-:-:S04]  /*4f10*/  LOP3.LUT R0, R11, 0x80000000, R0, 0xf8, !PT ;  /* 0x800000000b007812 */ /* 0x000fc800078ef800 */
[----:B------:R-:W-:Y:S01]  /*4f20*/  R2UR UR4, R0 ;  /* 0x00000000000472ca */ /* 0x000fe200000e0000 */
[----:B------:R-:W-:-:S14]  /*4f30*/  BRA `(.L_x_360) ;  /* 0x0000000000087947 */ /* 0x000fdc0003800000 */
.L_x_361:
[----:B------:R-:W0:Y:S02]  /*4f40*/  MUFU.RCP R0, R0 ;  /* 0x0000000000007308 */ /* 0x000e240000001000 */
[----:B0-----:R-:W-:-:S15]  /*4f50*/  R2UR UR4, R0 ;  /* 0x00000000000472ca */ /* 0x001fde00000e0000 */
.L_x_360:
[----:B------:R-:W-:-:S04]  /*4f60*/  IMAD.MOV.U32 R3, RZ, RZ, 0x0 ;  /* 0x00000000ff037424 */ /* 0x000fc800078e00ff */
[----:B------:R-:W-:Y:S05]  /*4f70*/  RET.REL.NODEC R2 `(_Z9phase1_d6iiffffPKxPKiixPiPji) ;  /* 0xffffffb002207950 */ /* 0x000fea0003c3ffff */
        .weak           $__internal_9_$__cuda_sm20_sqrt_rn_f32_slowpath
        .type           $__internal_9_$__cuda_sm20_sqrt_rn_f32_slowpath,@function
        .size           $__internal_9_$__cuda_sm20_sqrt_rn_f32_slowpath,($__internal_10_$__cuda_sm3x_div_rn_noftz_f32_slowpath - $__internal_9_$__cuda_sm20_sqrt_rn_f32_slowpath)
$__internal_9_$__cuda_sm20_sqrt_rn_f32_slowpath:
[----:B------:R-:W-:-:S13]  /*4f80*/  LOP3.LUT P0, RZ, R0, 0x7fffffff, RZ, 0xc0, !PT ;  /* 0x7fffffff00ff7812 */ /* 0x000fda000780c0ff */
[----:B------:R-:W-:Y:S01]  /*4f90*/  @!P0 IMAD.MOV.U32 R8, RZ, RZ, R0 ;  /* 0x000000ffff088224 */ /* 0x000fe200078e0000 */
[----:B------:R-:W-:Y:S06]  /*4fa0*/  @!P0 BRA `(.L_x_362) ;  /* 0x0000000000408947 */ /* 0x000fec0003800000 */
[----:B------:R-:W-:-:S13]  /*4fb0*/  FSETP.GEU.FTZ.AND P0, PT, R0, RZ, PT ;  /* 0x000000ff0000720b */ /* 0x000fda0003f1e000 */
[----:B------:R-:W-:Y:S01]  /*4fc0*/  @!P0 IMAD.MOV.U32 R8, RZ, RZ, 0x7fffffff ;  /* 0x7fffffffff088424 */ /* 0x000fe200078e00ff */
[----:B------:R-:W-:Y:S06]  /*4fd0*/  @!P0 BRA `(.L_x_362) ;  /* 0x0000000000348947 */ /* 0x000fec0003800000 */
[----:B------:R-:W-:-:S13]  /*4fe0*/  FSETP.GTU.FTZ.AND P0, PT, |R0|, +INF , PT ;  /* 0x7f8000000000780b */ /* 0x000fda0003f1c200 */
[----:B------:R-:W-:Y:S01]  /*4ff0*/  @P0 FADD.FTZ R8, R0, 1 ;  /* 0x3f80000000080421 */ /* 0x000fe20000010000 */
[----:B------:R-:W-:Y:S06]  /*5000*/  @P0 BRA `(.L_x_362) ;  /* 0x0000000000280947 */ /* 0x000fec0003800000 */
[----:B------:R-:W-:-:S13]  /*5010*/  FSETP.NEU.FTZ.AND P0, PT, |R0|, +INF , PT ;  /* 0x7f8000000000780b */ /* 0x000fda0003f1d200 */
[----:B------:R-:W-:-:S04]  /*5020*/  @P0 FFMA R21, R0, 1.84467440737095516160e+19, RZ ;  /* 0x5f80000000150823 */ /* 0x000fc800000000ff */
[----:B------:R-:W0:Y:S02]  /*5030*/  @P0 MUFU.RSQ R16, R21 ;  /* 0x0000001500100308 */ /* 0x000e240000001400 */
[----:B0-----:R-:W-:Y:S01]  /*5040*/  @P0 FMUL.FTZ R4, R21, R16 ;  /* 0x0000001015040220 */ /* 0x001fe20000410000 */
[----:B------:R-:W-:-:S03]  /*5050*/  @P0 FMUL.FTZ R7, R16, 0.5 ;  /* 0x3f00000010070820 */ /* 0x000fc60000410000 */
[----:B------:R-:W-:-:S04]  /*5060*/  @P0 FADD.FTZ R8, -R4, -RZ ;  /* 0x800000ff04080221 */ /* 0x000fc80000010100 */
[----:B------:R-:W-:Y:S01]  /*5070*/  @P0 FFMA R25, R4, R8, R21 ;  /* 0x0000000804190223 */ /* 0x000fe20000000015 */
[----:B------:R-:W-:-:S03]  /*5080*/  @!P0 MOV R8, R0 ;  /* 0x0000000000088202 */ /* 0x000fc60000000f00 */
[----:B------:R-:W-:-:S04]  /*5090*/  @P0 FFMA R7, R25, R7, R4 ;  /* 0x0000000719070223 */ /* 0x000fc80000000004 */
[----:B------:R-:W-:-:S07]  /*50a0*/  @P0 FMUL.FTZ R8, R7, 2.3283064365386962891e-10 ;  /* 0x2f80000007080820 */ /* 0x000fce0000410000 */
.L_x_362:
[----:B------:R-:W-:-:S04]  /*50b0*/  IMAD.MOV.U32 R21, RZ, RZ, 0x0 ;  /* 0x00000000ff157424 */ /* 0x000fc800078e00ff */
[----:B------:R-:W-:Y:S05]  /*50c0*/  RET.REL.NODEC R20 `(_Z9phase1_d6iiffffPKxPKiixPiPji) ;  /* 0xffffffac14cc7950 */ /* 0x000fea0003c3ffff */
        .weak           $__internal_10_$__cuda_sm3x_div_rn_noftz_f32_slowpath
        .type           $__internal_10_$__cuda_sm3x_div_rn_noftz_f32_slowpath,@function
        .size           $__internal_10_$__cuda_sm3x_div_rn_noftz_f32_slowpath,(.L_x_442 - $__internal_10_$__cuda_sm3x_div_rn_noftz_f32_slowpath)
$__internal_10_$__cuda_sm3x_div_rn_noftz_f32_slowpath:
[----:B------:R-:W-:Y:S01]  /*50d0*/  SHF.R.U32.HI R7, RZ, 0x17, R3 ;  /* 0x00000017ff077819 */ /* 0x000fe20000011603 */
[----:B------:R-:W-:Y:S01]  /*50e0*/  BSSY.RECONVERGENT B2, `(.L_x_363) ;  /* 0x0000062000027945 */ /* 0x000fe20003800200 */
[----:B------:R-:W-:Y:S02]  /*50f0*/  SHF.R.U32.HI R21, RZ, 0x17, R0 ;  /* 0x00000017ff157819 */ /* 0x000fe40000011600 */
[----:B------:R-:W-:Y:S02]  /*5100*/  LOP3.LUT R7, R7, 0xff, RZ, 0xc0, !PT ;  /* 0x000000ff07077812 */ /* 0x000fe400078ec0ff */
[----:B------:R-:W-:-:S03]  /*5110*/  LOP3.LUT R21, R21, 0xff, RZ, 0xc0, !PT ;  /* 0x000000ff15157812 */ /* 0x000fc600078ec0ff */
[----:B------:R-:W-:Y:S02]  /*5120*/  VIADD R22, R7, 0xffffffff ;  /* 0xffffffff07167836 */ /* 0x000fe40000000000 */
[----:B------:R-:W-:-:S03]  /*5130*/  VIADD R23, R21, 0xffffffff ;  /* 0xffffffff15177836 */ /* 0x000fc60000000000 */
[----:B------:R-:W-:-:S04]  /*5140*/  ISETP.GT.U32.AND P0, PT, R22, 0xfd, PT ;  /* 0x000000fd1600780c */ /* 0x000fc80003f04070 */
[----:B------:R-:W-:-:S13]  /*5150*/  ISETP.GT.U32.OR P0, PT, R23, 0xfd, P0 ;  /* 0x000000fd1700780c */ /* 0x000fda0000704470 */
[----:B------:R-:W-:Y:S01]  /*5160*/  @!P0 MOV R8, RZ ;  /* 0x000000ff00088202 */ /* 0x000fe20000000f00 */
[----:B------:R-:W-:Y:S06]  /*5170*/  @!P0 BRA `(.L_x_364) ;  /* 0x00000000005c8947 */ /* 0x000fec0003800000 */
[----:B------:R-:W-:Y:S02]  /*5180*/  FSETP.GTU.FTZ.AND P0, PT, |R0|, +INF , PT ;  /* 0x7f8000000000780b */ /* 0x000fe40003f1c200 */
[----:B------:R-:W-:-:S04]  /*5190*/  FSETP.GTU.FTZ.AND P1, PT, |R3|, +INF , PT ;  /* 0x7f8000000300780b */ /* 0x000fc80003f3c200 */
[----:B------:R-:W-:-:S13]  /*51a0*/  PLOP3.LUT P0, PT, P0, P1, PT, 0xf8, 0x8f ;  /* 0x00000000008f781c */ /* 0x000fda0000703f70 */
[----:B------:R-:W-:Y:S05]  /*51b0*/  @P0 BRA `(.L_x_365) ;  /* 0x00000004004c0947 */ /* 0x000fea0003800000 */
[----:B------:R-:W-:-:S13]  /*51c0*/  LOP3.LUT P0, RZ, R3, 0x7fffffff, R0, 0xc8, !PT ;  /* 0x7fffffff03ff7812 */ /* 0x000fda000780c800 */
[----:B------:R-:W-:Y:S05]  /*51d0*/  @!P0 BRA `(.L_x_366) ;  /* 0x00000004003c8947 */ /* 0x000fea0003800000 */
[C---:B------:R-:W-:Y:S02]  /*51e0*/  FSETP.NEU.FTZ.AND P2, PT, |R0|.reuse, +INF , PT ;  /* 0x7f8000000000780b */ /* 0x040fe40003f5d200 */
[----:B------:R-:W-:Y:S02]  /*51f0*/  FSETP.NEU.FTZ.AND P1, PT, |R3|, +INF , PT ;  /* 0x7f8000000300780b */ /* 0x000fe40003f3d200 */
[----:B------:R-:W-:-:S11]  /*5200*/  FSETP.NEU.FTZ.AND P0, PT, |R0|, +INF , PT ;  /* 0x7f8000000000780b */ /* 0x000fd60003f1d200 */
[----:B------:R-:W-:Y:S05]  /*5210*/  @!P1 BRA !P2, `(.L_x_366) ;  /* 0x00000004002c9947 */ /* 0x000fea0005000000 */
[----:B------:R-:W-:-:S04]  /*5220*/  LOP3.LUT P2, RZ, R0, 0x7fffffff, RZ, 0xc0, !PT ;  /* 0x7fffffff00ff7812 */ /* 0x000fc8000784c0ff */
[----:B------:R-:W-:-:S13]  /*5230*/  PLOP3.LUT P1, PT, P1, P2, PT, 0x2f, 0xf2 ;  /* 0x0000000000f2781c */ /* 0x000fda0000f24577 */
[----:B------:R-:W-:Y:S05]  /*5240*/  @P1 BRA `(.L_x_367) ;  /* 0x0000000400181947 */ /* 0x000fea0003800000 */
[----:B------:R-:W-:-:S04]  /*5250*/  LOP3.LUT P1, RZ, R3, 0x7fffffff, RZ, 0xc0, !PT ;  /* 0x7fffffff03ff7812 */ /* 0x000fc8000782c0ff */
[----:B------:R-:W-:-:S13]  /*5260*/  PLOP3.LUT P0, PT, P0, P1, PT, 0x2f, 0xf2 ;  /* 0x0000000000f2781c */ /* 0x000fda0000702577 */
[----:B------:R-:W-:Y:S05]  /*5270*/  @P0 BRA `(.L_x_368) ;  /* 0x0000000400000947 */ /* 0x000fea0003800000 */
[----:B------:R-:W-:Y:S02]  /*5280*/  ISETP.GE.AND P0, PT, R23, RZ, PT ;  /* 0x000000ff1700720c */ /* 0x000fe40003f06270 */
[----:B------:R-:W-:-:S11]  /*5290*/  ISETP.GE.AND P1, PT, R22, RZ, PT ;  /* 0x000000ff1600720c */ /* 0x000fd60003f26270 */
[----:B------:R-:W-:Y:S02]  /*52a0*/  @P0 IMAD.MOV.U32 R8, RZ, RZ, RZ ;  /* 0x000000ffff080224 */ /* 0x000fe400078e00ff */
[----:B------:R-:W-:Y:S01]  /*52b0*/  @!P0 FFMA R0, R0, 1.84467440737095516160e+19, RZ ;  /* 0x5f80000000008823 */ /* 0x000fe200000000ff */
[----:B------:R-:W-:Y:S02]  /*52c0*/  @!P0 IMAD.MOV.U32 R8, RZ, RZ, -0x40 ;  /* 0xffffffc0ff088424 */ /* 0x000fe400078e00ff */
[----:B------:R-:W-:Y:S02]  /*52d0*/  @!P1 FFMA R3, R3, 1.84467440737095516160e+19, RZ ;  /* 0x5f80000003039823 */ /* 0x000fe400000000ff */
[----:B------:R-:W-:-:S07]  /*52e0*/  @!P1 VIADD R8, R8, 0x40 ;  /* 0x0000004008089836 */ /* 0x000fce0000000000 */
.L_x_364:
[----:B------:R-:W-:Y:S01]  /*52f0*/  LEA R22, R7, 0xc0800000, 0x17 ;  /* 0xc080000007167811 */ /* 0x000fe200078eb8ff */
[----:B------:R-:W-:Y:S01]  /*5300*/  VIADD R21, R21, 0xffffff81 ;  /* 0xffffff8115157836 */ /* 0x000fe20000000000 */
[----:B------:R-:W-:Y:S02]  /*5310*/  BSSY.RECONVERGENT B3, `(.L_x_369) ;  /* 0x0000035000037945 */ /* 0x000fe40003800200 */
[----:B------:R-:W-:Y:S01]  /*5320*/  IADD3 R25, PT, PT, -R22, R3, RZ ;  /* 0x0000000316197210 */ /* 0x000fe20007ffe1ff */
[C---:B------:R-:W-:Y:S01]  /*5330*/  IMAD R0, R21.reuse, -0x800000, R0 ;  /* 0xff80000015007824 */ /* 0x040fe200078e0200 */
[----:B------:R-:W-:Y:S02]  /*5340*/  IADD3 R21, PT, PT, R21, 0x7f, -R7 ;  /* 0x0000007f15157810 */ /* 0x000fe40007ffe807 */
[----:B------:R-:W0:Y:S01]  /*5350*/  MUFU.RCP R22, R25 ;  /* 0x0000001900167308 */ /* 0x000e220000001000 */
[----:B------:R-:W-:Y:S02]  /*5360*/  FADD.FTZ R3, -R25, -RZ ;  /* 0x800000ff19037221 */ /* 0x000fe40000010100 */
[----:B------:R-:W-:-:S02]  /*5370*/  IMAD.IADD R21, R21, 0x1, R8 ;  /* 0x0000000115157824 */ /* 0x000fc400078e0208 */
[----:B0-----:R-:W-:-:S04]  /*5380*/  FFMA R23, R22, R3, 1 ;  /* 0x3f80000016177423 */ /* 0x001fc80000000003 */
[----:B------:R-:W-:-:S04]  /*5390*/  FFMA R23, R22, R23, R22 ;  /* 0x0000001716177223 */ /* 0x000fc80000000016 */
[----:B------:R-:W-:-:S04]  /*53a0*/  FFMA R22, R0, R23, RZ ;  /* 0x0000001700167223 */ /* 0x000fc800000000ff */
[----:B------:R-:W-:-:S04]  /*53b0*/  FFMA R24, R3, R22, R0 ;  /* 0x0000001603187223 */ /* 0x000fc80000000000 */
[----:B------:R-:W-:-:S04]  /*53c0*/  FFMA R24, R23, R24, R22 ;  /* 0x0000001817187223 */ /* 0x000fc80000000016 */
[----:B------:R-:W-:-:S04]  /*53d0*/  FFMA R3, R3, R24, R0 ;  /* 0x0000001803037223 */ /* 0x000fc80000000000 */
[----:B------:R-:W-:-:S05]  /*53e0*/  FFMA R0, R23, R3, R24 ;  /* 0x0000000317007223 */ /* 0x000fca0000000018 */
[----:B------:R-:W-:-:S04]  /*53f0*/  SHF.R.U32.HI R7, RZ, 0x17, R0 ;  /* 0x00000017ff077819 */ /* 0x000fc80000011600 */
[----:B------:R-:W-:-:S05]  /*5400*/  LOP3.LUT R8, R7, 0xff, RZ, 0xc0, !PT ;  /* 0x000000ff07087812 */ /* 0x000fca00078ec0ff */
[----:B------:R-:W-:-:S05]  /*5410*/  IMAD.IADD R7, R8, 0x1, R21 ;  /* 0x0000000108077824 */ /* 0x000fca00078e0215 */
[----:B------:R-:W-:-:S04]  /*5420*/  IADD3 R8, PT, PT, R7, -0x1, RZ ;  /* 0xffffffff07087810 */ /* 0x000fc80007ffe0ff */
[----:B------:R-:W-:-:S13]  /*5430*/  ISETP.GE.U32.AND P0, PT, R8, 0xfe, PT ;  /* 0x000000fe0800780c */ /* 0x000fda0003f06070 */
[----:B------:R-:W-:Y:S05]  /*5440*/  @!P0 BRA `(.L_x_370) ;  /* 0x0000000000808947 */ /* 0x000fea0003800000 */
[----:B------:R-:W-:-:S13]  /*5450*/  ISETP.GT.AND P0, PT, R7, 0xfe, PT ;  /* 0x000000fe0700780c */ /* 0x000fda0003f04270 */
[----:B------:R-:W-:Y:S05]  /*5460*/  @P0 BRA `(.L_x_371) ;  /* 0x00000000006c0947 */ /* 0x000fea0003800000 */
[----:B------:R-:W-:-:S13]  /*5470*/  ISETP.GE.AND P0, PT, R7, 0x1, PT ;  /* 0x000000010700780c */ /* 0x000fda0003f06270 */
[----:B------:R-:W-:Y:S05]  /*5480*/  @P0 BRA `(.L_x_372) ;  /* 0x0000000000740947 */ /* 0x000fea0003800000 */
[----:B------:R-:W-:Y:S02]  /*5490*/  ISETP.GE.AND P0, PT, R7, -0x18, PT ;  /* 0xffffffe80700780c */ /* 0x000fe40003f06270 */
[----:B------:R-:W-:-:S11]  /*54a0*/  LOP3.LUT R0, R0, 0x80000000, RZ, 0xc0, !PT ;  /* 0x8000000000007812 */ /* 0x000fd600078ec0ff */
[----:B------:R-:W-:Y:S05]  /*54b0*/  @!P0 BRA `(.L_x_372) ;  /* 0x0000000000688947 */ /* 0x000fea0003800000 */
[CCC-:B------:R-:W-:Y:S01]  /*54c0*/  FFMA.RZ R8, R23.reuse, R3.reuse, R24.reuse ;  /* 0x0000000317087223 */ /* 0x1c0fe2000000c018 */
[CCC-:B------:R-:W-:Y:S01]  /*54d0*/  FFMA.RP R21, R23.reuse, R3.reuse, R24.reuse ;  /* 0x0000000317157223 */ /* 0x1c0fe20000008018 */
[----:B------:R-:W-:Y:S01]  /*54e0*/  FFMA.RM R24, R23, R3, R24 ;  /* 0x0000000317187223 */ /* 0x000fe20000004018 */
[C---:B------:R-:W-:Y:S01]  /*54f0*/  VIADD R3, R7.reuse, 0x20 ;  /* 0x0000002007037836 */ /* 0x040fe20000000000 */
[C---:B------:R-:W-:Y:S02]  /*5500*/  ISETP.NE.AND P2, PT, R7.reuse, RZ, PT ;  /* 0x000000ff0700720c */ /* 0x040fe40003f45270 */
[----:B------:R-:W-:Y:S02]  /*5510*/  LOP3.LUT R8, R8, 0x7fffff, RZ, 0xc0, !PT ;  /* 0x007fffff08087812 */ /* 0x000fe400078ec0ff */
[----:B------:R-:W-:Y:S01]  /*5520*/  ISETP.NE.AND P1, PT, R7, RZ, PT ;  /* 0x000000ff0700720c */ /* 0x000fe20003f25270 */
[----:B------:R-:W-:Y:S01]  /*5530*/  IMAD.MOV R7, RZ, RZ, -R7 ;  /* 0x000000ffff077224 */ /* 0x000fe200078e0a07 */
[----:B------:R-:W-:-:S02]  /*5540*/  LOP3.LUT R8, R8, 0x800000, RZ, 0xfc, !PT ;  /* 0x0080000008087812 */ /* 0x000fc400078efcff */
[----:B------:R-:W-:Y:S02]  /*5550*/  FSETP.NEU.FTZ.AND P0, PT, R21, R24, PT ;  /* 0x000000181500720b */ /* 0x000fe40003f1d000 */
[----:B------:R-:W-:Y:S02]  /*5560*/  SHF.L.U32 R3, R8, R3, RZ ;  /* 0x0000000308037219 */ /* 0x000fe400000006ff */
[----:B------:R-:W-:Y:S02]  /*5570*/  SEL R7, R7, RZ, P2 ;  /* 0x000000ff07077207 */ /* 0x000fe40001000000 */
[----:B------:R-:W-:Y:S02]  /*5580*/  ISETP.NE.AND P1, PT, R3, RZ, P1 ;  /* 0x000000ff0300720c */ /* 0x000fe40000f25270 */
[----:B------:R-:W-:Y:S02]  /*5590*/  SHF.R.U32.HI R8, RZ, R7, R8 ;  /* 0x00000007ff087219 */ /* 0x000fe40000011608 */
[----:B------:R-:W-:-:S02]  /*55a0*/  PLOP3.LUT P0, PT, P0, P1, PT, 0xf8, 0x8f ;  /* 0x00000000008f781c */ /* 0x000fc40000703f70 */
[----:B------:R-:W-:Y:S02]  /*55b0*/  SHF.R.U32.HI R7, RZ, 0x1, R8 ;  /* 0x00000001ff077819 */ /* 0x000fe40000011608 */
[----:B------:R-:W-:-:S04]  /*55c0*/  SEL R22, RZ, 0x1, !P0 ;  /* 0x00000001ff167807 */ /* 0x000fc80004000000 */
[----:B------:R-:W-:-:S04]  /*55d0*/  LOP3.LUT R3, R22, 0x1, R7, 0xf8, !PT ;  /* 0x0000000116037812 */ /* 0x000fc800078ef807 */
[----:B------:R-:W-:-:S05]  /*55e0*/  LOP3.LUT R8, R3, R8, RZ, 0xc0, !PT ;  /* 0x0000000803087212 */ /* 0x000fca00078ec0ff */
[----:B------:R-:W-:-:S05]  /*55f0*/  IMAD.IADD R7, R7, 0x1, R8 ;  /* 0x0000000107077824 */ /* 0x000fca00078e0208 */
[----:B------:R-:W-:Y:S01]  /*5600*/  LOP3.LUT R0, R7, R0, RZ, 0xfc, !PT ;  /* 0x0000000007007212 */ /* 0x000fe200078efcff */
[----:B------:R-:W-:Y:S06]  /*5610*/  BRA `(.L_x_372) ;  /* 0x0000000000107947 */ /* 0x000fec0003800000 */
.L_x_371:
[----:B------:R-:W-:-:S04]  /*5620*/  LOP3.LUT R0, R0, 0x80000000, RZ, 0xc0, !PT ;  /* 0x8000000000007812 */ /* 0x000fc800078ec0ff */
[----:B------:R-:W-:Y:S01]  /*5630*/  LOP3.LUT R0, R0, 0x7f800000, RZ, 0xfc, !PT ;  /* 0x7f80000000007812 */ /* 0x000fe200078efcff */
[----:B------:R-:W-:Y:S06]  /*5640*/  BRA `(.L_x_372) ;  /* 0x0000000000047947 */ /* 0x000fec0003800000 */
.L_x_370:
[----:B------:R-:W-:-:S07]  /*5650*/  LEA R0, R21, R0, 0x17 ;  /* 0x0000000015007211 */ /* 0x000fce00078eb8ff */
.L_x_372:
[----:B------:R-:W-:Y:S05]  /*5660*/  BSYNC.RECONVERGENT B3 ;  /* 0x0000000000037941 */ /* 0x000fea0003800200 */
.L_x_369:
[----:B------:R-:W-:Y:S05]  /*5670*/  BRA `(.L_x_373) ;  /* 0x0000000000207947 */ /* 0x000fea0003800000 */
.L_x_368:
[----:B------:R-:W-:-:S04]  /*5680*/  LOP3.LUT R0, R3, 0x80000000, R0, 0x48, !PT ;  /* 0x8000000003007812 */ /* 0x000fc800078e4800 */
[----:B------:R-:W-:Y:S01]  /*5690*/  LOP3.LUT R0, R0, 0x7f800000, RZ, 0xfc, !PT ;  /* 0x7f80000000007812 */ /* 0x000fe200078efcff */
[----:B------:R-:W-:Y:S06]  /*56a0*/  BRA `(.L_x_373) ;  /* 0x0000000000147947 */ /* 0x000fec0003800000 */
.L_x_367:
[----:B------:R-:W-:Y:S01]  /*56b0*/  LOP3.LUT R0, R3, 0x80000000, R0, 0x48, !PT ;  /* 0x8000000003007812 */ /* 0x000fe200078e4800 */
[----:B------:R-:W-:Y:S06]  /*56c0*/  BRA `(.L_x_373) ;  /* 0x00000000000c7947 */ /* 0x000fec0003800000 */
.L_x_366:
[----:B------:R-:W0:Y:S01]  /*56d0*/  MUFU.RSQ R0, -QNAN ;  /* 0xffc0000000007908 */ /* 0x000e220000001400 */
[----:B------:R-:W-:Y:S05]  /*56e0*/  BRA `(.L_x_373) ;  /* 0x0000000000047947 */ /* 0x000fea0003800000 */
.L_x_365:
[----:B------:R-:W-:-:S07]  /*56f0*/  FADD.FTZ R0, R0, R3 ;  /* 0x0000000300007221 */ /* 0x000fce0000010000 */
.L_x_373:
[----:B------:R-:W-:Y:S05]  /*5700*/  BSYNC.RECONVERGENT B2 ;  /* 0x0000000000027941 */ /* 0x000fea0003800200 */
.L_x_363:
[----:B------:R-:W-:Y:S02]  /*5710*/  IMAD.MOV.U32 R22, RZ, RZ, R4 ;  /* 0x000000ffff167224 */ /* 0x000fe400078e0004 */
[----:B------:R-:W-:-:S04]  /*5720*/  IMAD.MOV.U32 R23, RZ, RZ, 0x0 ;  /* 0x00000000ff177424 */ /* 0x000fc800078e00ff */
[----:B0-----:R-:W-:Y:S05]  /*5730*/  RET.REL.NODEC R22 `(_Z9phase1_d6iiffffPKxPKiixPiPji) ;  /* 0xffffffa816307950 */ /* 0x001fea0003c3ffff */
.L_x_374:
        /* <DEDUP_REMOVED lines=12> */
.L_x_442:


//--------------------- .text._Z9phase1_d4iiffffPKxPKiixPiPji --------------------------
	.section	.text._Z9phase1_d4iiffffPKxPKiixPiPji,"ax",@progbits
	.align	128
        .global         _Z9phase1_d4iiffffPKxPKiixPiPji
        .type           _Z9phase1_d4iiffffPKxPKiixPiPji,@function
        .size           _Z9phase1_d4iiffffPKxPKiixPiPji,(.L_x_445 - _Z9phase1_d4iiffffPKxPKiixPiPji)
        .other          _Z9phase1_d4iiffffPKxPKiixPiPji,@"STO_CUDA_ENTRY STV_DEFAULT"
_Z9phase1_d4iiffffPKxPKiixPiPji:
.text._Z9phase1_d4iiffffPKxPKiixPiPji:
[----:B------:R-:W-:Y:S01]  /*0000*/  LDC R1, c[0x0][0x37c] ;  /* 0x0000df00ff017b82 */ /* 0x000fe20000000800 */
[----:B------:R-:W0:Y:S01]  /*0010*/  LDCU UR5, c[0x0][0x384] ;  /* 0x00007080ff0577ac */ /* 0x000e220008000800 */
[----:B------:R-:W1:Y:S06]  /*0020*/  S2R R4, SR_TID.X ;  /* 0x0000000000047919 */ /* 0x000e6c0000002100 */
[----:B------:R-:W1:Y:S01]  /*0030*/  S2UR UR4, SR_CTAID.X ;  /* 0x00000000000479c3 */ /* 0x000e620000002500 */
[----:B------:R-:W-:-:S07]  /*0040*/  IMAD.MOV.U32 R5, RZ, RZ, RZ ;  /* 0x000000ffff057224 */ /* 0x000fce00078e00ff */
[----:B------:R-:W1:Y:S01]  /*0050*/  LDC R15, c[0x0][0x360] ;  /* 0x0000d800ff0f7b82 */ /* 0x000e620000000800 */
[----:B0-----:R-:W-:Y:S01]  /*0060*/  I2FP.F32.S32 R2, UR5 ;  /* 0x0000000500027c45 */ /* 0x001fe20008201400 */
[----:B------:R-:W0:Y:S04]  /*0070*/  LDCU UR5, c[0x0][0x370] ;  /* 0x00006e00ff0577ac */ /* 0x000e280008000800 */
[----:B------:R-:W-:-:S04]  /*0080*/  FMUL R2, R2, 4 ;  /* 0x4080000002027820 */ /* 0x000fc80000400000 */
[----:B------:R-:W-:-:S04]  /*0090*/  FADD R0, R2, R2 ;  /* 0x0000000202007221 */ /* 0x000fc80000000000 */
[----:B------:R-:W-:Y:S02]  /*00a0*/  VIADD R3, R0, 0x1800000 ;  /* 0x0180000000037836 */ /* 0x000fe40000000000 */
[----:B-1----:R-:W-:-:S03]  /*00b0*/  IMAD.WIDE.U32 R8, R15, UR4, R4 ;  /* 0x000000040f087c25 */ /* 0x002fc6000f8e0004 */
[----:B------:R-:W-:Y:S01]  /*00c0*/  LOP3.LUT R3, R3, 0x7f800000, RZ, 0xc0, !PT ;  /* 0x7f80000003037812 */ /* 0x000fe200078ec0ff */
[----:B0-----:R-:W-:-:S03]  /*00d0*/  IMAD.WIDE.U32 R14, R15, UR5, RZ ;  /* 0x000000050f0e7c25 */ /* 0x001fc6000f8e00ff */
[----:B------:R-:W-:-:S13]  /*00e0*/  ISETP.GT.U32.AND P0, PT, R3, 0x1ffffff, PT ;  /* 0x01ffffff0300780c */ /* 0x000fda0003f04070 */
[----:B------:R-:W-:Y:S05]  /*00f0*/  @P0 BRA `(.L_x_375) ;  /* 0x0000000000100947 */ /* 0x000fea0003800000 */
[----:B------:R-:W-:-:S07]  /*0100*/  MOV R4, 0x120 ;  /* 0x0000012000047802 */ /* 0x000fce0000000f00 */
[----:B------:R-:W-:Y:S05]  /*0110*/  CALL.REL.NOINC `($__internal_11_$__cuda_sm20_rcp_rn_f32_slowpath) ;  /* 0x0000001400cc7944 */ /* 0x000fea0003c00000 */
[----:B------:R-:W-:Y:S01]  /*0120*/  MOV R7, R3 ;  /* 0x0000000300077202 */ /* 0x000fe20000000f00 */
[----:B------:R-:W-:Y:S06]  /*0130*/  BRA `(.L_x_376) ;  /* 0x0000000000107947 */ /* 0x000fec0003800000 */
.L_x_375:
[----:B------:R-:W0:Y:S02]  /*0140*/  MUFU.RCP R7, R0 ;  /* 0x0000000000077308 */ /* 0x000e240000001000 */
[----:B0-----:R-:W-:-:S04]  /*0150*/  FFMA R3, R0, R7, -1 ;  /* 0xbf80000000037423 */ /* 0x001fc80000000007 */
[----:B------:R-:W-:-:S04]  /*0160*/  FADD.FTZ R4, -R3, -RZ ;  /* 0x800000ff03047221 */ /* 0x000fc80000010100 */
[----:B------:R-:W-:-:S07]  /*0170*/  FFMA R7, R7, R4, R7 ;  /* 0x0000000407077223 */ /* 0x000fce0000000007 */
.L_x_376:
[----:B------:R-:W0:Y:S02]  /*0180*/  LDCU.64 UR4, c[0x0][0x3b0] ;  /* 0x00007600ff0477ac */ /* 0x000e240008000a00 */
[----:B0-----:R-:W-:-:S04]  /*0190*/  ISETP.GE.U32.AND P0, PT, R8, UR4, PT ;  /* 0x0000000408007c0c */ /* 0x001fc8000bf06070 */
[----:B------:R-:W-:-:S13]  /*01a0*/  ISETP.GE.AND.EX P0, PT, R9, UR5, PT, P0 ;  /* 0x0000000509007c0c */ /* 0x000fda000bf06300 */
[----:B------:R-:W-:Y:S05]  /*01b0*/  @P0 EXIT ;  /* 0x000000000000094d */ /* 0x000fea0003800000 */
[----:B------:R-:W0:Y:S02]  /*01c0*/  LDC R0, c[0x0][0x388] ;  /* 0x0000e200ff007b82 */ /* 0x000e240000000800 */
[----:B0-----:R-:W-:-:S04]  /*01d0*/  FMUL R0, R0, R0 ;  /* 0x0000000000007220 */ /* 0x001fc80000400000 */
[----:B------:R-:W-:-:S05]  /*01e0*/  VIADD R3, R0, 0x1800000 ;  /* 0x0180000000037836 */ /* 0x000fca0000000000 */
[----:B------:R-:W-:-:S04]  /*01f0*/  LOP3.LUT R3, R3, 0x7f800000, RZ, 0xc0, !PT ;  /* 0x7f80000003037812 */ /* 0x000fc800078ec0ff */
[----:B------:R-:W-:-:S13]  /*0200*/  ISETP.GT.U32.AND P0, PT, R3, 0x1ffffff, PT ;  /* 0x01ffffff0300780c */ /* 0x000fda0003f04070 */
[----:B------:R-:W-:Y:S05]  /*0210*/  @P0 BRA `(.L_x_377) ;  /* 0x00000000000c0947 */ /* 0x000fea0003800000 */
[----:B------:R-:W-:-:S07]  /*0220*/  MOV R4, 0x240 ;  /* 0x0000024000047802 */ /* 0x000fce0000000f00 */
[----:B------:R-:W-:Y:S05]  /*0230*/  CALL.REL.NOINC `($__internal_11_$__cuda_sm20_rcp_rn_f32_slowpath) ;  /* 0x0000001400847944 */ /* 0x000fea0003c00000 */
[----:B------:R-:W-:Y:S05]  /*0240*/  BRA `(.L_x_378) ;  /* 0x0000000000107947 */ /* 0x000fea0003800000 */
.L_x_377:
[----:B------:R-:W0:Y:S02]  /*0250*/  MUFU.RCP R3, R0 ;  /* 0x0000000000037308 */ /* 0x000e240000001000 */
[----:B0-----:R-:W-:-:S04]  /*0260*/  FFMA R4, R0, R3, -1 ;  /* 0xbf80000000047423 */ /* 0x001fc80000000003 */
[----:B------:R-:W-:-:S04]  /*0270*/  FADD.FTZ R4, -R4, -RZ ;  /* 0x800000ff04047221 */ /* 0x000fc80000010100 */
[----:B------:R-:W-:-:S07]  /*0280*/  FFMA R3, R3, R4, R3 ;  /* 0x0000000403037223 */ /* 0x000fce0000000003 */
.L_x_378:
[----:B------:R-:W0:Y:S01]  /*0290*/  LDCU UR4, c[0x0][0x3a8] ;  /* 0x00007500ff0477ac */ /* 0x000e220008000800 */
[----:B------:R-:W-:Y:S01]  /*02a0*/  FMUL R6, R2, 3 ;  /* 0x4040000002067820 */ /* 0x000fe20000400000 */
[----:B------:R-:W1:Y:S01]  /*02b0*/  LDCU.64 UR8, c[0x0][0x380] ;  /* 0x00007000ff0877ac */ /* 0x000e620008000a00 */
[----:B------:R-:W2:Y:S01]  /*02c0*/  LDCU UR5, c[0x0][0x38c] ;  /* 0x00007180ff0577ac */ /* 0x000ea20008000800 */
[----:B------:R-:W3:Y:S01]  /*02d0*/  LDCU.64 UR6, c[0x0][0x358] ;  /* 0x00006b00ff0677ac */ /* 0x000ee20008000a00 */
[----:B0-----:R-:W-:Y:S01]  /*02e0*/  UISETP.GE.AND UP0, UPT, UR4, 0x2, UPT ;  /* 0x000000020400788c */ /* 0x001fe2000bf06270 */
[----:B-1----:R-:W-:Y:S02]  /*02f0*/  I2FP.F32.S32 R4, UR9 ;  /* 0x0000000900047c45 */ /* 0x002fe40008201400 */
[----:B------:R-:W-:Y:S01]  /*0300*/  I2FP.F32.S32 R5, UR8 ;  /* 0x0000000800057c45 */ /* 0x000fe20008201400 */
[----:B--2---:R-:W-:Y:S02]  /*0310*/  FMUL R3, R3, UR5 ;  /* 0x0000000503037c20 */ /* 0x004fe40008400000 */
[----:B------:R-:W-:-:S02]  /*0320*/  FMUL.M4 R4, R4, 4 ;  /* 0x4080000004047820 */ /* 0x000fc40000600000 */
[----:B------:R-:W-:Y:S01]  /*0330*/  FMUL R6, R6, R3 ;  /* 0x0000000306067220 */ /* 0x000fe20000400000 */
[----:B---3--:R-:W-:Y:S06]  /*0340*/  BRA.U !UP0, `(.L_x_379) ;  /* 0x0000000908d87547 */ /* 0x008fec000b800000 */
.L_x_398:
[----:B------:R-:W0:Y:S01]  /*0350*/  LDCU UR4, c[0x0][0x3a8] ;  /* 0x00007500ff0477ac */ /* 0x000e220008000800 */
[----:B-1----:R-:W1:Y:S01]  /*0360*/  LDC.64 R2, c[0x0][0x398] ;  /* 0x0000e600ff027b82 */ /* 0x002e620000000a00 */
[----:B------:R-:W-:Y:S01]  /*0370*/  BSSY.RECONVERGENT B0, `(.L_x_380) ;  /* 0x000000f000007945 */ /* 0x000fe20003800200 */
[----:B------:R-:W-:Y:S01]  /*0380*/  IMAD.MOV.U32 R13, RZ, RZ, RZ ;  /* 0x000000ffff0d7224 */ /* 0x000fe200078e00ff */
[----:B0-----:R-:W-:-:S06]  /*0390*/  UIADD3 UR4, UPT, UPT, UR4, -0x1, URZ ;  /* 0xffffffff04047890 */ /* 0x001fcc000fffe0ff */
[----:B------:R-:W-:-:S07]  /*03a0*/  MOV R0, UR4 ;  /* 0x0000000400007c02 */ /* 0x000fce0008000f00 */
.L_x_381:
        /* <DEDUP_REMOVED lines=12> */
.L_x_380:
[----:B------:R-:W0:Y:S01]  /*0470*/  LDC.64 R10, c[0x0][0x3a0] ;  /* 0x0000e800ff0a7b82 */ /* 0x000e220000000a00 */
[C---:B------:R-:W-:Y:S01]  /*0480*/  IMAD.WIDE R2, R13.reuse, 0x8, R2 ;  /* 0x000000080d027825 */ /* 0x040fe200078e0202 */
[----:B------:R-:W1:Y:S04]  /*0490*/  LDCU UR4, c[0x0][0x380] ;  /* 0x00007000ff0477ac */ /* 0x000e680008000800 */
[----:B------:R-:W2:Y:S01]  /*04a0*/  LDG.E.CONSTANT R21, desc[UR6][R2.64] ;  /* 0x0000000602157981 */ /* 0x000ea2000c1e9900 */
[----:B0-----:R-:W-:-:S05]  /*04b0*/  IMAD.WIDE R10, R13, 0x4, R10 ;  /* 0x000000040d0a7825 */ /* 0x001fca00078e020a */
[----:B------:R-:W1:Y:S01]  /*04c0*/  LDG.E.CONSTANT R23, desc[UR6][R10.64] ;  /* 0x000000060a177981 */ /* 0x000e62000c1e9900 */
[----:B------:R-:W-:Y:S01]  /*04d0*/  BSSY B0, `(.L_x_382) ;  /* 0x0000096000007945 */ /* 0x000fe20003800000 */
[----:B--2---:R-:W-:Y:S01]  /*04e0*/  IMAD.IADD R20, R8, 0x1, -R21 ;  /* 0x0000000108147824 */ /* 0x004fe200078e0a15 */
[----:B-1----:R-:W-:-:S04]  /*04f0*/  IADD3 R22, PT, PT, -R23, UR4, RZ ;  /* 0x0000000417167c10 */ /* 0x002fc8000fffe1ff */
[----:B------:R-:W-:-:S04]  /*0500*/  IADD3 R13, PT, PT, -R23, R22, RZ ;  /* 0x00000016170d7210 */ /* 0x000fc80007ffe1ff */
[----:B------:R-:W-:-:S13]  /*0510*/  ISETP.GE.AND P0, PT, R13, R20, PT ;  /* 0x000000140d00720c */ /* 0x000fda0003f06270 */
[----:B------:R-:W-:Y:S05]  /*0520*/  @!P0 BRA `(.L_x_383) ;  /* 0x0000000800408947 */ /* 0x000fea0003800000 */
[----:B------:R-:W0:Y:S01]  /*0530*/  LDCU UR4, c[0x0][0x388] ;  /* 0x00007100ff0477ac */ /* 0x000e220008000800 */
[C-C-:B------:R-:W-:Y:S01]  /*0540*/  IMAD.IADD R2, R23.reuse, 0x1, R20.reuse ;  /* 0x0000000117027824 */ /* 0x140fe200078e0214 */
[----:B------:R-:W1:Y:S01]  /*0550*/  MUFU.RCP R3, R4 ;  /* 0x0000000400037308 */ /* 0x000e620000001000 */
[----:B------:R-:W-:Y:S01]  /*0560*/  IMAD.IADD R22, R22, 0x1, -R20 ;  /* 0x0000000116167824 */ /* 0x000fe200078e0a14 */
[----:B------:R-:W-:Y:S02]  /*0570*/  BSSY.RECONVERGENT B1, `(.L_x_384) ;  /* 0x0000010000017945 */ /* 0x000fe40003800200 */
[----:B------:R-:W-:Y:S02]  /*0580*/  I2FP.F32.S32 R2, R2 ;  /* 0x0000000200027245 */ /* 0x000fe40000201400 */
[----:B------:R-:W-:-:S03]  /*0590*/  IADD3 R19, PT, PT, -R23, R22, RZ ;  /* 0x0000001617137210 */ /* 0x000fc60007ffe1ff */
[----:B------:R-:W-:-:S04]  /*05a0*/  FMUL R0, R2, R2 ;  /* 0x0000000202007220 */ /* 0x000fc80000400000 */
[----:B0-----:R-:W-:Y:S01]  /*05b0*/  FMUL R0, R0, UR4 ;  /* 0x0000000400007c20 */ /* 0x001fe20008400000 */
[----:B-1----:R-:W-:-:S03]  /*05c0*/  FFMA R10, R3, -R4, 1 ;  /* 0x3f800000030a7423 */ /* 0x002fc60000000804 */
[----:B------:R-:W-:Y:S01]  /*05d0*/  FMUL R27, R0, UR4 ;  /* 0x00000004001b7c20 */ /* 0x000fe20008400000 */
[----:B------:R-:W-:-:S03]  /*05e0*/  FFMA R10, R3, R10, R3 ;  /* 0x0000000a030a7223 */ /* 0x000fc60000000003 */
[----:B------:R-:W0:Y:S01]  /*05f0*/  FCHK P0, R27, R4 ;  /* 0x000000041b007302 */ /* 0x000e220000000000 */
[----:B------:R-:W-:-:S04]  /*0600*/  FFMA R3, R27, R10, RZ ;  /* 0x0000000a1b037223 */ /* 0x000fc800000000ff */
[----:B------:R-:W-:-:S04]  /*0610*/  FFMA R0, R3, -R4, R27 ;  /* 0x8000000403007223 */ /* 0x000fc8000000001b */
[----:B------:R-:W-:Y:S01]  /*0620*/  FFMA R0, R10, R0, R3 ;  /* 0x000000000a007223 */ /* 0x000fe20000000003 */
[----:B0-----:R-:W-:Y:S06]  /*0630*/  @!P0 BRA `(.L_x_385) ;  /* 0x00000000000c8947 */ /* 0x001fec0003800000 */
[----:B------:R-:W-:Y:S01]  /*0640*/  IMAD.MOV.U32 R16, RZ, RZ, R4 ;  /* 0x000000ffff107224 */ /* 0x000fe200078e0004 */
[----:B------:R-:W-:-:S07]  /*0650*/  MOV R10, 0x670 ;  /* 0x00000670000a7802 */ /* 0x000fce0000000f00 */
[----:B------:R-:W-:Y:S05]  /*0660*/  CALL.REL.NOINC `($__internal_13_$__cuda_sm3x_div_rn_noftz_f32_slowpath) ;  /* 0x0000001400a07944 */ /* 0x000fea0003c00000 */
.L_x_385:
[----:B------:R-:W-:Y:S05]  /*0670*/  BSYNC.RECONVERGENT B1 ;  /* 0x0000000000017941 */ /* 0x000fea0003800200 */
.L_x_384:
[----:B------:R-:W0:Y:S02]  /*0680*/  LDCU UR4, c[0x0][0x38c] ;  /* 0x00007180ff0477ac */ /* 0x000e240008000800 */
[----:B0-----:R-:W-:-:S13]  /*0690*/  FSETP.GT.AND P0, PT, R0, UR4, PT ;  /* 0x0000000400007c0b */ /* 0x001fda000bf04000 */
[----:B------:R-:W-:Y:S05]  /*06a0*/  @P0 BRA `(.L_x_383) ;  /* 0x0000000400e00947 */ /* 0x000fea0003800000 */
[----:B------:R-:W0:Y:S01]  /*06b0*/  LDCU UR4, c[0x0][0x388] ;  /* 0x00007100ff0477ac */ /* 0x000e220008000800 */
[----:B------:R-:W-:Y:S01]  /*06c0*/  I2FP.F32.S32 R22, R22 ;  /* 0x0000001600167245 */ /* 0x000fe20000201400 */
[----:B------:R-:W1:Y:S01]  /*06d0*/  MUFU.RCP R3, R4 ;  /* 0x0000000400037308 */ /* 0x000e620000001000 */
[----:B------:R-:W-:Y:S03]  /*06e0*/  BSSY.RECONVERGENT B1, `(.L_x_386) ;  /* 0x000000e000017945 */ /* 0x000fe60003800200 */
        /* <DEDUP_REMOVED lines=13> */
.L_x_387:
[----:B------:R-:W-:Y:S05]  /*07c0*/  BSYNC.RECONVERGENT B1 ;  /* 0x0000000000017941 */ /* 0x000fea0003800200 */
.L_x_386:
[----:B------:R-:W0:Y:S02]  /*07d0*/  LDCU UR4, c[0x0][0x38c] ;  /* 0x00007180ff0477ac */ /* 0x000e240008000800 */
[----:B0-----:R-:W-:-:S13]  /*07e0*/  FSETP.GT.AND P0, PT, R0, UR4, PT ;  /* 0x0000000400007c0b */ /* 0x001fda000bf04000 */
[----:B------:R-:W-:Y:S05]  /*07f0*/  @P0 BRA `(.L_x_383) ;  /* 0x00000004008c0947 */ /* 0x000fea0003800000 */
[----:B------:R-:W0:Y:S01]  /*0800*/  MUFU.RCP R0, R5 ;  /* 0x0000000500007308 */ /* 0x000e220000001000 */
[----:B------:R-:W-:Y:S07]  /*0810*/  BSSY.RECONVERGENT B1, `(.L_x_388) ;  /* 0x000000c000017945 */ /* 0x000fee0003800200 */
[----:B------:R-:W1:Y:S01]  /*0820*/  FCHK P0, R2, R5 ;  /* 0x0000000502007302 */ /* 0x000e620000000000 */
[----:B0-----:R-:W-:-:S04]  /*0830*/  FFMA R3, R0, -R5, 1 ;  /* 0x3f80000000037423 */ /* 0x001fc80000000805 */
[----:B------:R-:W-:-:S04]  /*0840*/  FFMA R3, R0, R3, R0 ;  /* 0x0000000300037223 */ /* 0x000fc80000000000 */
[----:B------:R-:W-:-:S04]  /*0850*/  FFMA R0, R2, R3, RZ ;  /* 0x0000000302007223 */ /* 0x000fc800000000ff */
[----:B------:R-:W-:-:S04]  /*0860*/  FFMA R10, R0, -R5, R2 ;  /* 0x80000005000a7223 */ /* 0x000fc80000000002 */
[----:B------:R-:W-:Y:S01]  /*0870*/  FFMA R0, R3, R10, R0 ;  /* 0x0000000a03007223 */ /* 0x000fe20000000000 */
[----:B-1----:R-:W-:Y:S06]  /*0880*/  @!P0 BRA `(.L_x_389) ;  /* 0x0000000000108947 */ /* 0x002fec0003800000 */
[----:B------:R-:W-:Y:S01]  /*0890*/  MOV R27, R2 ;  /* 0x00000002001b7202 */ /* 0x000fe20000000f00 */
[----:B------:R-:W-:Y:S01]  /*08a0*/  IMAD.MOV.U32 R16, RZ, RZ, R5 ;  /* 0x000000ffff107224 */ /* 0x000fe200078e0005 */
[----:B------:R-:W-:-:S07]  /*08b0*/  MOV R10, 0x8d0 ;  /* 0x000008d0000a7802 */ /* 0x000fce0000000f00 */
[----:B------:R-:W-:Y:S05]  /*08c0*/  CALL.REL.NOINC `($__internal_13_$__cuda_sm3x_div_rn_noftz_f32_slowpath) ;  /* 0x0000001400087944 */ /* 0x000fea0003c00000 */
.L_x_389:
[----:B------:R-:W-:Y:S05]  /*08d0*/  BSYNC.RECONVERGENT B1 ;  /* 0x0000000000017941 */ /* 0x000fea0003800200 */
.L_x_388:
[----:B------:R-:W-:Y:S01]  /*08e0*/  IMAD.MOV.U32 R2, RZ, RZ, R0 ;  /* 0x000000ffff027224 */ /* 0x000fe200078e0000 */
[----:B------:R-:W0:Y:S04]  /*08f0*/  LDCU.64 UR4, c[0x0][0x390] ;  /* 0x00007200ff0477ac */ /* 0x000e280008000a00 */
[----:B------:R-:W-:-:S13]  /*0900*/  FSETP.GT.AND P0, PT, R2, 0.5, PT ;  /* 0x3f0000000200780b */ /* 0x000fda0003f04000 */
[----:B------:R-:W-:-:S04]  /*0910*/  @!P0 FADD R2, -R2, 1 ;  /* 0x3f80000002028421 */ /* 0x000fc80000000100 */
[C---:B0-----:R-:W-:Y:S01]  /*0920*/  FADD R0, R2.reuse, -UR4 ;  /* 0x8000000402007e21 */ /* 0x041fe20008000000 */
[----:B------:R-:W-:-:S04]  /*0930*/  FSETP.GEU.AND P0, PT, R2, UR4, PT ;  /* 0x0000000402007c0b */ /* 0x000fc8000bf0e000 */
[----:B------:R-:W-:-:S05]  /*0940*/  FSEL R0, R0, RZ, P0 ;  /* 0x000000ff00007208 */ /* 0x000fca0000000000 */
[----:B------:R-:W-:-:S04]  /*0950*/  FADD R3, R0, R0 ;  /* 0x0000000000037221 */ /* 0x000fc80000000000 */
[----:B------:R-:W-:-:S05]  /*0960*/  FMUL R3, R0, R3 ;  /* 0x0000000300037220 */ /* 0x000fca0000400000 */
[----:B------:R-:W-:-:S13]  /*0970*/  FSETP.GE.AND P0, PT, R3, UR5, PT ;  /* 0x0000000503007c0b */ /* 0x000fda000bf06000 */
[----:B------:R-:W-:Y:S05]  /*0980*/  @P0 BRA `(.L_x_383) ;  /* 0x0000000400280947 */ /* 0x000fea0003800000 */
[----:B------:R-:W-:Y:S01]  /*0990*/  FSETP.GT.AND P0, PT, R25, R6, PT ;  /* 0x000000061900720b */ /* 0x000fe20003f04000 */
[----:B------:R-:W-:Y:S01]  /*09a0*/  BSSY.RECONVERGENT B1, `(.L_x_390) ;  /* 0x0000013000017945 */ /* 0x000fe20003800200 */
[----:B------:R-:W-:-:S11]  /*09b0*/  HFMA2 R0, -RZ, RZ, 0, 0 ;  /* 0x00000000ff007431 */ /* 0x000fd600000001ff */
[----:B------:R-:W-:Y:S05]  /*09c0*/  @!P0 BRA `(.L_x_391) ;  /* 0x0000000000408947 */ /* 0x000fea0003800000 */
[----:B------:R-:W-:Y:S01]  /*09d0*/  FADD R3, -R6, R25 ;  /* 0x0000001906037221 */ /* 0x000fe20000000100 */
[----:B------:R-:W-:Y:S03]  /*09e0*/  BSSY.RECONVERGENT B2, `(.L_x_392) ;  /* 0x000000d000027945 */ /* 0x000fe60003800200 */
[----:B------:R-:W-:Y:S01]  /*09f0*/  VIADD R0, R3, 0xf3000000 ;  /* 0xf300000003007836 */ /* 0x000fe20000000000 */
[----:B------:R0:W1:Y:S04]  /*0a00*/  MUFU.RSQ R2, R3 ;  /* 0x0000000300027308 */ /* 0x0000680000001400 */
[----:B------:R-:W-:-:S13]  /*0a10*/  ISETP.GT.U32.AND P0, PT, R0, 0x727fffff, PT ;  /* 0x727fffff0000780c */ /* 0x000fda0003f04070 */
[----:B01----:R-:W-:Y:S05]  /*0a20*/  @!P0 BRA `(.L_x_393) ;  /* 0x0000000000108947 */ /* 0x003fea0003800000 */
[----:B------:R-:W-:Y:S01]  /*0a30*/  IMAD.MOV.U32 R0, RZ, RZ, R3 ;  /* 0x000000ffff007224 */ /* 0x000fe200078e0003 */
[----:B------:R-:W-:-:S07]  /*0a40*/  MOV R13, 0xa60 ;  /* 0x00000a60000d7802 */ /* 0x000fce0000000f00 */
[----:B------:R-:W-:Y:S05]  /*0a50*/  CALL.REL.NOINC `($__internal_12_$__cuda_sm20_sqrt_rn_f32_slowpath) ;  /* 0x0000001000487944 */ /* 0x000fea0003c00000 */
[----:B------:R-:W-:Y:S05]  /*0a60*/  BRA `(.L_x_394) ;  /* 0x0000000000107947 */ /* 0x000fea0003800000 */
.L_x_393:
[----:B------:R-:W-:Y:S01]  /*0a70*/  FMUL.FTZ R0, R3, R2 ;  /* 0x0000000203007220 */ /* 0x000fe20000410000 */
[----:B------:R-:W-:-:S03]  /*0a80*/  FMUL.FTZ R2, R2, 0.5 ;  /* 0x3f00000002027820 */ /* 0x000fc60000410000 */
[----:B------:R-:W-:-:S04]  /*0a90*/  FFMA R3, -R0, R0, R3 ;  /* 0x0000000000037223 */ /* 0x000fc80000000103 */
[----:B------:R-:W-:-:S07]  /*0aa0*/  FFMA R0, R3, R2, R0 ;  /* 0x0000000203007223 */ /* 0x000fce0000000000 */
.L_x_394:
[----:B------:R-:W-:Y:S05]  /*0ab0*/  BSYNC.RECONVERGENT B2 ;  /* 0x0000000000027941 */ /* 0x000fea0003800200 */
.L_x_392:
[----:B------:R-:W0:Y:S02]  /*0ac0*/  F2I.TRUNC.NTZ R0, R0 ;  /* 0x0000000000007305 */ /* 0x000e24000020f100 */
.L_x_391:
[----:B------:R-:W-:Y:S05]  /*0ad0*/  BSYNC.RECONVERGENT B1 ;  /* 0x0000000000017941 */ /* 0x000fea0003800200 */
.L_x_390:
[----:B0-----:R-:W-:-:S04]  /*0ae0*/  VIMNMX R25, PT, PT, RZ, R0, !PT ;  /* 0x00000000ff197248 */ /* 0x001fc80007fe0100 */
[----:B------:R-:W-:-:S13]  /*0af0*/  ISETP.GT.AND P0, PT, R25, R19, PT ;  /* 0x000000131900720c */ /* 0x000fda0003f04270 */
[----:B------:R-:W-:Y:S05]  /*0b00*/  @P0 BRA `(.L_x_383) ;  /* 0x0000000000c80947 */ /* 0x000fea0003800000 */
[----:B------:R-:W0:Y:S01]  /*0b10*/  LDCU UR4, c[0x0][0x380] ;  /* 0x00007000ff0477ac */ /* 0x000e220008000800 */
[----:B------:R-:W1:Y:S01]  /*0b20*/  LDC.64 R2, c[0x0][0x3b8] ;  /* 0x0000ee00ff027b82 */ /* 0x000e620000000a00 */
[----:B0-----:R-:W-:-:S04]  /*0b30*/  IADD3 R0, PT, PT, R21, UR4, RZ ;  /* 0x0000000415007c10 */ /* 0x001fc8000fffe0ff */
[-C--:B------:R-:W-:Y:S02]  /*0b40*/  IADD3 R11, PT, PT, -R25, R0.reuse, -R23 ;  /* 0x00000000190b7210 */ /* 0x080fe40007ffe917 */
[----:B------:R-:W-:-:S03]  /*0b50*/  IADD3 R18, PT, PT, -R8, R0, -R25 ;  /* 0x0000000008127210 */ /* 0x000fc60007ffe919 */
[----:B------:R-:W-:Y:S02]  /*0b60*/  IMAD.IADD R0, R11, 0x1, -R8 ;  /* 0x000000010b007824 */ /* 0x000fe400078e0a08 */
[----:B------:R-:W-:-:S07]  /*0b70*/  IMAD R18, R23, -0x2, R18 ;  /* 0xfffffffe17127824 */ /* 0x000fce00078e0212 */
.L_x_397:
[----:B------:R-:W-:Y:S01]  /*0b80*/  ISETP.NE.AND P0, PT, R18, RZ, PT ;  /* 0x000000ff1200720c */ /* 0x000fe20003f05270 */
[----:B------:R-:W-:Y:S05]  /*0b90*/  YIELD ;  /* 0x0000000000007946 */ /* 0x000fea0003800000 */
[----:B------:R-:W-:Y:S01]  /*0ba0*/  ISETP.LT.AND P1, PT, R25, R20, PT ;  /* 0x000000141900720c */ /* 0x000fe20003f21270 */
[----:B------:R-:W-:-:S12]  /*0bb0*/  BSSY.RECONVERGENT B1, `(.L_x_395) ;  /* 0x0000022000017945 */ /* 0x000fd80003800200 */
[----:B------:R-:W-:Y:S05]  /*0bc0*/  @!P0 BRA P1, `(.L_x_396) ;  /* 0x0000000000808947 */ /* 0x000fea0000800000 */
[----:B------:R-:W0:Y:S01]  /*0bd0*/  LDCU.64 UR4, c[0x0][0x388] ;  /* 0x00007100ff0477ac */ /* 0x000e220008000a00 */
[----:B------:R-:W-:-:S04]  /*0be0*/  VIMNMX3 R10, R0, R20, R25, !PT ;  /* 0x00000014000a720f */ /* 0x000fc80007800119 */
[----:B------:R-:W-:-:S05]  /*0bf0*/  I2FP.F32.U32 R10, R10 ;  /* 0x0000000a000a7245 */ /* 0x000fca0000201000 */
[----:B0-----:R-:W-:-:S04]  /*0c00*/  FMUL R10, R10, UR4 ;  /* 0x000000040a0a7c20 */ /* 0x001fc80008400000 */
[----:B------:R-:W-:-:S04]  /*0c10*/  FMUL R10, R10, R10 ;  /* 0x0000000a0a0a7220 */ /* 0x000fc80000400000 */
[----:B------:R-:W-:-:S05]  /*0c20*/  FMUL R10, R10, R7 ;  /* 0x000000070a0a7220 */ /* 0x000fca0000400000 */
[----:B------:R-:W-:-:S13]  /*0c30*/  FSETP.GT.AND P0, PT, R10, UR5, PT ;  /* 0x000000050a007c0b */ /* 0x000fda000bf04000 */
[----:B------:R-:W-:Y:S05]  /*0c40*/  @P0 BRA `(.L_x_396) ;  /* 0x0000000000600947 */ /* 0x000fea0003800000 */
[----:B------:R-:W0:Y:S01]  /*0c50*/  S2R R17, SR_LANEID ;  /* 0x0000000000117919 */ /* 0x000e220000000000 */
[----:B------:R-:W-:Y:S01]  /*0c60*/  VOTEU.ANY UR4, UPT, PT ;  /* 0x0000000000047886 */ /* 0x000fe200038e0100 */
[----:B------:R-:W2:Y:S01]  /*0c70*/  LDC.64 R10, c[0x0][0x3c0] ;  /* 0x0000f000ff0a7b82 */ /* 0x000ea20000000a00 */
[----:B------:R-:W0:Y:S08]  /*0c80*/  FLO.U32 R16, UR4 ;  /* 0x0000000400107d00 */ /* 0x000e3000080e0000 */
[----:B------:R-:W2:Y:S01]  /*0c90*/  POPC R13, UR4 ;  /* 0x00000004000d7d09 */ /* 0x000ea20008000000 */
[----:B0-----:R-:W-:-:S13]  /*0ca0*/  ISETP.EQ.U32.AND P0, PT, R16, R17, PT ;  /* 0x000000111000720c */ /* 0x001fda0003f02070 */
[----:B--2---:R-:W2:Y:S01]  /*0cb0*/  @P0 ATOMG.E.ADD.STRONG.GPU PT, R11, desc[UR6][R10.64], R13 ;  /* 0x8000000d0a0b09a8 */ /* 0x004ea200081ef106 */
[----:B------:R-:W0:Y:S02]  /*0cc0*/  S2R R17, SR_LTMASK ;  /* 0x0000000000117919 */ /* 0x000e240000003900 */
[----:B0-----:R-:W-:Y:S01]  /*0cd0*/  LOP3.LUT R17, R17, UR4, RZ, 0xc0, !PT ;  /* 0x0000000411117c12 */ /* 0x001fe2000f8ec0ff */
[----:B------:R-:W0:Y:S05]  /*0ce0*/  LDCU UR4, c[0x0][0x3c8] ;  /* 0x00007900ff0477ac */ /* 0x000e2a0008000800 */
[----:B------:R-:W3:Y:S01]  /*0cf0*/  POPC R17, R17 ;  /* 0x0000001100117309 */ /* 0x000ee20000000000 */
[----:B--2---:R-:W3:Y:S02]  /*0d00*/  SHFL.IDX PT, R12, R11, R16, 0x1f ;  /* 0x00001f100b0c7589 */ /* 0x004ee400000e0000 */
[----:B---3--:R-:W-:-:S05]  /*0d10*/  IMAD.IADD R12, R12, 0x1, R17 ;  /* 0x000000010c0c7824 */ /* 0x008fca00078e0211 */
[----:B0-----:R-:W-:-:S13]  /*0d20*/  ISETP.GE.U32.AND P0, PT, R12, UR4, PT ;  /* 0x000000040c007c0c */ /* 0x001fda000bf06070 */
[----:B------:R-:W-:Y:S05]  /*0d30*/  @P0 BRA `(.L_x_396) ;  /* 0x0000000000240947 */ /* 0x000fea0003800000 */
[----:B------:R-:W-:-:S04]  /*0d40*/  IMAD R11, R12, 0x3, RZ ;  /* 0x000000030c0b7824 */ /* 0x000fc800078e02ff */
[C---:B------:R-:W-:Y:S01]  /*0d50*/  VIADD R17, R11.reuse, 0x2 ;  /* 0x000000020b117836 */ /* 0x040fe20000000000 */
[C---:B------:R-:W-:Y:S01]  /*0d60*/  IADD3 R13, PT, PT, R11.reuse, 0x1, RZ ;  /* 0x000000010b0d7810 */ /* 0x040fe20007ffe0ff */
[----:B-1----:R-:W-:-:S04]  /*0d70*/  IMAD.WIDE.U32 R10, R11, 0x4, R2 ;  /* 0x000000040b0a7825 */ /* 0x002fc800078e0002 */
[--C-:B------:R-:W-:Y:S01]  /*0d80*/  IMAD.WIDE.U32 R12, R13, 0x4, R2.reuse ;  /* 0x000000040d0c7825 */ /* 0x100fe200078e0002 */
[----:B------:R0:W-:Y:S03]  /*0d90*/  STG.E desc[UR6][R10.64], R23 ;  /* 0x000000170a007986 */ /* 0x0001e6000c101906 */
[----:B------:R-:W-:Y:S01]  /*0da0*/  IMAD.WIDE.U32 R16, R17, 0x4, R2 ;  /* 0x0000000411107825 */ /* 0x000fe200078e0002 */
[----:B------:R0:W-:Y:S04]  /*0db0*/  STG.E desc[UR6][R12.64], R20 ;  /* 0x000000140c007986 */ /* 0x0001e8000c101906 */
[----:B------:R0:W-:Y:S02]  /*0dc0*/  STG.E desc[UR6][R16.64], R25 ;  /* 0x0000001910007986 */ /* 0x0001e4000c101906 */
.L_x_396:
[----:B------:R-:W-:Y:S05]  /*0dd0*/  BSYNC.RECONVERGENT B1 ;  /* 0x0000000000017941 */ /* 0x000fea0003800200 */
.L_x_395:
[C---:B------:R-:W-:Y:S01]  /*0de0*/  ISETP.GE.AND P0, PT, R25.reuse, R19, PT ;  /* 0x000000131900720c */ /* 0x040fe20003f06270 */
[----:B0-----:R-:W-:Y:S01]  /*0df0*/  VIADD R25, R25, 0x1 ;  /* 0x0000000119197836 */ /* 0x001fe20000000000 */
[----:B------:R-:W-:Y:S01]  /*0e00*/  IADD3 R0, PT, PT, R0, -0x1, RZ ;  /* 0xffffffff00007810 */ /* 0x000fe20007ffe0ff */
[----:B------:R-:W-:-:S10]  /*0e10*/  VIADD R18, R18, 0xffffffff ;  /* 0xffffffff12127836 */ /* 0x000fd40000000000 */
[----:B------:R-:W-:Y:S05]  /*0e20*/  @!P0 BRA `(.L_x_397) ;  /* 0xfffffffc00548947 */ /* 0x000fea000383ffff */
.L_x_383:
[----:B------:R-:W-:Y:S05]  /*0e30*/  BSYNC B0 ;  /* 0x0000000000007941 */ /* 0x000fea0003800000 */
.L_x_382:
[----:B------:R-:W0:Y:S01]  /*0e40*/  LDCU.64 UR4, c[0x0][0x3b0] ;  /* 0x00007600ff0477ac */ /* 0x000e220008000a00 */
[----:B------:R-:W-:-:S05]  /*0e50*/  IADD3 R8, P0, PT, R14, R8, RZ ;  /* 0x000000080e087210 */ /* 0x000fca0007f1e0ff */
[----:B------:R-:W-:Y:S01]  /*0e60*/  IMAD.X R9, R15, 0x1, R9, P0 ;  /* 0x000000010f097824 */ /* 0x000fe200000e0609 */
[----:B0-----:R-:W-:-:S04]  /*0e70*/  ISETP.GE.U32.AND P0, PT, R8, UR4, PT ;  /* 0x0000000408007c0c */ /* 0x001fc8000bf06070 */
[----:B------:R-:W-:-:S13]  /*0e80*/  ISETP.GE.AND.EX P0, PT, R9, UR5, PT, P0 ;  /* 0x0000000509007c0c */ /* 0x000fda000bf06300 */
[----:B------:R-:W-:Y:S05]  /*0e90*/  @!P0 BRA `(.L_x_398) ;  /* 0xfffffff4002c8947 */ /* 0x000fea000383ffff */
[----:B------:R-:W-:Y:S05]  /*0ea0*/  EXIT ;  /* 0x000000000000794d */ /* 0x000fea0003800000 */
.L_x_379:
[----:B------:R-:W0:Y:S08]  /*0eb0*/  LDC.64 R2, c[0x0][0x3a0] ;  /* 0x0000e800ff027b82 */ /* 0x000e300000000a00 */
[----:B------:R-:W1:Y:S01]  /*0ec0*/  LDC.64 R10, c[0x0][0x398] ;  /* 0x0000e600ff0a7b82 */ /* 0x000e620000000a00 */
[----:B0-----:R-:W2:Y:S04]  /*0ed0*/  LDG.E.CONSTANT R25, desc[UR6][R2.64] ;  /* 0x0000000602197981 */ /* 0x001ea8000c1e9900 */
[----:B-1----:R0:W5:Y:S01]  /*0ee0*/  LDG.E.CONSTANT R23, desc[UR6][R10.64] ;  /* 0x000000060a177981 */ /* 0x002162000c1e9900 */
[----:B--2---:R-:W-:-:S04]  /*0ef0*/  IADD3 R24, PT, PT, -R25, UR8, RZ ;  /* 0x0000000819187c10 */ /* 0x004fc8000fffe1ff */
[----:B0-----:R-:W-:-:S07]  /*0f00*/  IADD3 R22, PT, PT, -R25, R24, RZ ;  /* 0x0000001819167210 */ /* 0x001fce0007ffe1ff */
.L_x_415:
[----:B-----5:R-:W-:Y:S01]  /*0f10*/  IMAD.IADD R21, R8, 0x1, -R23 ;  /* 0x0000000108157824 */ /* 0x020fe200078e0a17 */
[----:B------:R-:W-:Y:S04]  /*0f20*/  BSSY.RECONVERGENT B0, `(.L_x_399) ;  /* 0x000008b000007945 */ /* 0x000fe80003800200 */
[----:B------:R-:W-:-:S13]  /*0f30*/  ISETP.GE.AND P0, PT, R22, R21, PT ;  /* 0x000000151600720c */ /* 0x000fda0003f06270 */
[----:B0-----:R-:W-:Y:S05]  /*0f40*/  @!P0 BRA `(.L_x_400) ;  /* 0x0000000800208947 */ /* 0x001fea0003800000 */
[----:B------:R-:W0:Y:S01]  /*0f50*/  LDCU UR4, c[0x0][0x388] ;  /* 0x00007100ff0477ac */ /* 0x000e220008000800 */
[----:B------:R-:W-:Y:S01]  /*0f60*/  IMAD.IADD R2, R25, 0x1, R21 ;  /* 0x0000000119027824 */ /* 0x000fe200078e0215 */
[----:B------:R-:W1:Y:S01]  /*0f70*/  MUFU.RCP R3, R4 ;  /* 0x0000000400037308 */ /* 0x000e620000001000 */
[----:B------:R-:W-:Y:S01]  /*0f80*/  BSSY.RECONVERGENT B1, `(.L_x_401) ;  /* 0x0000010000017945 */ /* 0x000fe20003800200 */
[----:B------:R-:W-:Y:S02]  /*0f90*/  IADD3 R20, PT, PT, R24, -R21, RZ ;  /* 0x8000001518147210 */ /* 0x000fe40007ffe0ff */
[----:B------:R-:W-:-:S05]  /*0fa0*/  I2FP.F32.S32 R2, R2 ;  /* 0x0000000200027245 */ /* 0x000fca0000201400 */
        /* <DEDUP_REMOVED lines=13> */
.L_x_402:
[----:B------:R-:W-:Y:S05]  /*1080*/  BSYNC.RECONVERGENT B1 ;  /* 0x0000000000017941 */ /* 0x000fea0003800200 */
.L_x_401:
        /* <DEDUP_REMOVED lines=20> */
.L_x_404:
[----:B------:R-:W-:Y:S05]  /*11d0*/  BSYNC.RECONVERGENT B1 ;  /* 0x0000000000017941 */ /* 0x000fea0003800200 */
.L_x_403:
        /* <DEDUP_REMOVED lines=16> */
.L_x_406:
[----:B------:R-:W-:Y:S05]  /*12e0*/  BSYNC.RECONVERGENT B1 ;  /* 0x0000000000017941 */ /* 0x000fea0003800200 */
.L_x_405:
        /* <DEDUP_REMOVED lines=25> */
.L_x_410:
[----:B------:R-:W-:Y:S01]  /*1480*/  FMUL.FTZ R0, R3, R2 ;  /* 0x0000000203007220 */ /* 0x000fe20000410000 */
[----:B------:R-:W-:-:S03]  /*1490*/  FMUL.FTZ R2, R2, 0.5 ;  /* 0x3f00000002027820 */ /* 0x000fc60000410000 */
[----:B------:R-:W-:-:S04]  /*14a0*/  FFMA R3, -R0, R0, R3 ;  /* 0x0000000000037223 */ /* 0x000fc80000000103 */
[----:B------:R-:W-:-:S07]  /*14b0*/  FFMA R0, R3, R2, R0 ;  /* 0x0000000203007223 */ /* 0x000fce0000000000 */
.L_x_411:
[----:B------:R-:W-:Y:S05]  /*14c0*/  BSYNC.RECONVERGENT B2 ;  /* 0x0000000000027941 */ /* 0x000fea0003800200 */
.L_x_409:
[----:B------:R-:W0:Y:S02]  /*14d0*/  F2I.TRUNC.NTZ R0, R0 ;  /* 0x0000000000007305 */ /* 0x000e24000020f100 */
.L_x_408:
[----:B------:R-:W-:Y:S05]  /*14e0*/  BSYNC.RECONVERGENT B1 ;  /* 0x0000000000017941 */ /* 0x000fea0003800200 */
.L_x_407:
[----:B0-----:R-:W-:Y:S02]  /*14f0*/  VIMNMX R19, PT, PT, RZ, R0, !PT ;  /* 0x00000000ff137248 */ /* 0x001fe40007fe0100 */
[----:B------:R-:W-:-:S04]  /*1500*/  IADD3 R0, PT, PT, -R25, R20, RZ ;  /* 0x0000001419007210 */ /* 0x000fc80007ffe1ff */
[----:B------:R-:W-:-:S13]  /*1510*/  ISETP.GT.AND P0, PT, R19, R0, PT ;  /* 0x000000001300720c */ /* 0x000fda0003f04270 */
[----:B------:R-:W-:Y:S05]  /*1520*/  @P0 BRA `(.L_x_400) ;  /* 0x0000000000a80947 */ /* 0x000fea0003800000 */
[----:B------:R-:W0:Y:S02]  /*1530*/  LDC.64 R2, c[0x0][0x3b8] ;  /* 0x0000ee00ff027b82 */ /* 0x000e240000000a00 */
.L_x_414:
[----:B------:R-:W-:Y:S01]  /*1540*/  IMAD.IADD R10, R20, 0x1, -R19 ;  /* 0x00000001140a7824 */ /* 0x000fe200078e0a13 */
[----:B------:R-:W-:Y:S01]  /*1550*/  ISETP.LT.AND P1, PT, R19, R21, PT ;  /* 0x000000151300720c */ /* 0x000fe20003f21270 */
[----:B------:R-:W-:Y:S03]  /*1560*/  BSSY.RECONVERGENT B1, `(.L_x_412) ;  /* 0x0000023000017945 */ /* 0x000fe60003800200 */
[----:B------:R-:W-:-:S13]  /*1570*/  ISETP.NE.AND P0, PT, R25, R10, PT ;  /* 0x0000000a1900720c */ /* 0x000fda0003f05270 */
[----:B------:R-:W-:Y:S05]  /*1580*/  @!P0 BRA P1, `(.L_x_413) ;  /* 0x0000000000808947 */ /* 0x000fea0000800000 */
[----:B------:R-:W1:Y:S01]  /*1590*/  LDCU.64 UR4, c[0x0][0x388] ;  /* 0x00007100ff0477ac */ /* 0x000e620008000a00 */
[----:B------:R-:W-:-:S04]  /*15a0*/  VIMNMX3 R10, R10, R21, R19, !PT ;  /* 0x000000150a0a720f */ /* 0x000fc80007800113 */
[----:B------:R-:W-:-:S05]  /*15b0*/  I2FP.F32.U32 R10, R10 ;  /* 0x0000000a000a7245 */ /* 0x000fca0000201000 */
[----:B-1----:R-:W-:-:S04]  /*15c0*/  FMUL R10, R10, UR4 ;  /* 0x000000040a0a7c20 */ /* 0x002fc80008400000 */
[----:B------:R-:W-:-:S04]  /*15d0*/  FMUL R10, R10, R10 ;  /* 0x0000000a0a0a7220 */ /* 0x000fc80000400000 */
[----:B------:R-:W-:-:S05]  /*15e0*/  FMUL R10, R10, R7 ;  /* 0x000000070a0a7220 */ /* 0x000fca0000400000 */
[----:B------:R-:W-:-:S13]  /*15f0*/  FSETP.GT.AND P0, PT, R10, UR5, PT ;  /* 0x000000050a007c0b */ /* 0x000fda000bf04000 */
[----:B------:R-:W-:Y:S05]  /*1600*/  @P0 BRA `(.L_x_413) ;  /* 0x0000000000600947 */ /* 0x000fea0003800000 */
[----:B------:R-:W1:Y:S01]  /*1610*/  S2R R17, SR_LANEID ;  /* 0x0000000000117919 */ /* 0x000e620000000000 */
[----:B------:R-:W-:Y:S01]  /*1620*/  VOTEU.ANY UR4, UPT, PT ;  /* 0x0000000000047886 */ /* 0x000fe200038e0100 */
[----:B------:R-:W2:Y:S01]  /*1630*/  LDC.64 R10, c[0x0][0x3c0] ;  /* 0x0000f000ff0a7b82 */ /* 0x000ea20000000a00 */
[----:B------:R-:W1:Y:S08]  /*1640*/  FLO.U32 R16, UR4 ;  /* 0x0000000400107d00 */ /* 0x000e7000080e0000 */
[----:B------:R-:W2:Y:S01]  /*1650*/  POPC R13, UR4 ;  /* 0x00000004000d7d09 */ /* 0x000ea20008000000 */
[----:B-1----:R-:W-:-:S13]  /*1660*/  ISETP.EQ.U32.AND P0, PT, R16, R17, PT ;  /* 0x000000111000720c */ /* 0x002fda0003f02070 */
[----:B--2---:R-:W2:Y:S01]  /*1670*/  @P0 ATOMG.E.ADD.STRONG.GPU PT, R11, desc[UR6][R10.64], R13 ;  /* 0x8000000d0a0b09a8 */ /* 0x004ea200081ef106 */
[----:B------:R-:W1:Y:S02]  /*1680*/  S2R R17, SR_LTMASK ;  /* 0x0000000000117919 */ /* 0x000e640000003900 */
[----:B-1----:R-:W-:Y:S01]  /*1690*/  LOP3.LUT R17, R17, UR4, RZ, 0xc0, !PT ;  /* 0x0000000411117c12 */ /* 0x002fe2000f8ec0ff */
[----:B------:R-:W1:Y:S05]  /*16a0*/  LDCU UR4, c[0x0][0x3c8] ;  /* 0x00007900ff0477ac */ /* 0x000e6a0008000800 */
[----:B------:R-:W3:Y:S01]  /*16b0*/  POPC R17, R17 ;  /* 0x0000001100117309 */ /* 0x000ee20000000000 */
[----:B--2---:R-:W3:Y:S02]  /*16c0*/  SHFL.IDX PT, R12, R11, R16, 0x1f ;  /* 0x00001f100b0c7589 */ /* 0x004ee400000e0000 */
[----:B---3--:R-:W-:-:S05]  /*16d0*/  IMAD.IADD R12, R12, 0x1, R17 ;  /* 0x000000010c0c7824 */ /* 0x008fca00078e0211 */
[----:B-1----:R-:W-:-:S13]  /*16e0*/  ISETP.GE.U32.AND P0, PT, R12, UR4, PT ;  /* 0x000000040c007c0c */ /* 0x002fda000bf06070 */
[----:B------:R-:W-:Y:S05]  /*16f0*/  @P0 BRA `(.L_x_413) ;  /* 0x0000000000240947 */ /* 0x000fea0003800000 */
        /* <DEDUP_REMOVED lines=8> */
[----:B------:R1:W-:Y:S02]  /*1780*/  STG.E desc[UR6][R10.64], R19 ;  /* 0x000000130a007986 */ /* 0x0003e4000c101906 */
.L_x_413:
[----:B------:R-:W-:Y:S05]  /*1790*/  BSYNC.RECONVERGENT B1 ;  /* 0x0000000000017941 */ /* 0x000fea0003800200 */
.L_x_412:
[C---:B------:R-:W-:Y:S01]  /*17a0*/  ISETP.GE.AND P0, PT, R19.reuse, R0, PT ;  /* 0x000000001300720c */ /* 0x040fe20003f06270 */
[----:B-1----:R-:W-:-:S12]  /*17b0*/  VIADD R19, R19, 0x1 ;  /* 0x0000000113137836 */ /* 0x002fd80000000000 */
[----:B------:R-:W-:Y:S05]  /*17c0*/  @!P0 BRA `(.L_x_414) ;  /* 0xfffffffc005c8947 */ /* 0x000fea000383ffff */
.L_x_400:
[----:B------:R-:W-:Y:S05]  /*17d0*/  BSYNC.RECONVERGENT B0 ;  /* 0x0000000000007941 */ /* 0x000fea0003800200 */
.L_x_399:
[----:B------:R-:W1:Y:S01]  /*17e0*/  LDCU.64 UR4, c[0x0][0x3b0] ;  /* 0x00007600ff0477ac */ /* 0x000e620008000a00 */
[----:B------:R-:W-:-:S04]  /*17f0*/  IADD3 R8, P0, PT, R14, R8, RZ ;  /* 0x000000080e087210 */ /* 0x000fc80007f1e0ff */
[----:B------:R-:W-:Y:S02]  /*1800*/  IADD3.X R9, PT, PT, R15, R9, RZ, P0, !PT ;  /* 0x000000090f097210 */ /* 0x000fe400007fe4ff */
[----:B-1----:R-:W-:-:S04]  /*1810*/  ISETP.GE.U32.AND P0, PT, R8, UR4, PT ;  /* 0x0000000408007c0c */ /* 0x002fc8000bf06070 */
[----:B------:R-:W-:-:S13]  /*1820*/  ISETP.GE.AND.EX P0, PT, R9, UR5, PT, P0 ;  /* 0x0000000509007c0c */ /* 0x000fda000bf06300 */
[----:B------:R-:W-:Y:S05]  /*1830*/  @!P0 BRA `(.L_x_415) ;  /* 0xfffffff400b48947 */ /* 0x000fea000383ffff */
[----:B------:R-:W-:Y:S05]  /*1840*/  EXIT ;  /* 0x000000000000794d */ /* 0x000fea0003800000 */
        .weak           $__internal_11_$__cuda_sm20_rcp_rn_f32_slowpath
        .type           $__internal_11_$__cuda_sm20_rcp_rn_f32_slowpath,@function
        .size           $__internal_11_$__cuda_sm20_rcp_rn_f32_slowpath,($__internal_12_$__cuda_sm20_sqrt_rn_f32_slowpath - $__internal_11_$__cuda_sm20_rcp_rn_f32_slowpath)
$__internal_11_$__cuda_sm20_rcp_rn_f32_slowpath:
[----:B------:R-:W-:-:S05]  /*1850*/  IMAD.SHL.U32 R3, R0, 0x2, RZ ;  /* 0x0000000200037824 */ /* 0x000fca00078e00ff */
[----:B------:R-:W-:-:S04]  /*1860*/  SHF.R.U32.HI R13, RZ, 0x18, R3 ;  /* 0x00000018ff0d7819 */ /* 0x000fc80000011603 */
[----:B------:R-:W-:-:S13]  /*1870*/  ISETP.NE.U32.AND P0, PT, R13, RZ, PT ;  /* 0x000000ff0d00720c */ /* 0x000fda0003f05070 */
[----:B------:R-:W-:Y:S05]  /*1880*/  @P0 BRA `(.L_x_416) ;  /* 0x00000000002c0947 */ /* 0x000fea0003800000 */
[----:B------:R-:W-:-:S05]  /*1890*/  IMAD.SHL.U32 R3, R0, 0x2, RZ ;  /* 0x0000000200037824 */ /* 0x000fca00078e00ff */
[----:B------:R-:W-:-:S13]  /*18a0*/  ISETP.NE.AND P0, PT, R3, RZ, PT ;  /* 0x000000ff0300720c */ /* 0x000fda0003f05270 */
[----:B------:R2:W3:Y:S01]  /*18b0*/  @!P0 MUFU.RCP R3, R0 ;  /* 0x0000000000038308 */ /* 0x0004e20000001000 */
[----:B------:R-:W-:Y:S05]  /*18c0*/  @!P0 BRA `(.L_x_417) ;  /* 0x0000000000a48947 */ /* 0x000fea0003800000 */
[----:B------:R-:W-:-:S04]  /*18d0*/  FFMA R5, R0, 1.84467440737095516160e+19, RZ ;  /* 0x5f80000000057823 */ /* 0x000fc800000000ff */
[----:B--2---:R-:W3:Y:S02]  /*18e0*/  MUFU.RCP R0, R5 ;  /* 0x0000000500007308 */ /* 0x004ee40000001000 */
[----:B---3--:R-:W-:-:S04]  /*18f0*/  FFMA R3, R5, R0, -1 ;  /* 0xbf80000005037423 */ /* 0x008fc80000000000 */
[----:B------:R-:W-:-:S04]  /*1900*/  FADD.FTZ R3, -R3, -RZ ;  /* 0x800000ff03037221 */ /* 0x000fc80000010100 */
[----:B------:R-:W-:-:S04]  /*1910*/  FFMA R0, R0, R3, R0 ;  /* 0x0000000300007223 */ /* 0x000fc80000000000 */
[----:B------:R-:W-:Y:S01]  /*1920*/  FFMA R3, R0, 1.84467440737095516160e+19, RZ ;  /* 0x5f80000000037823 */ /* 0x000fe200000000ff */
[----:B------:R-:W-:Y:S06]  /*1930*/  BRA `(.L_x_417) ;  /* 0x0000000000887947 */ /* 0x000fec0003800000 */
.L_x_416:
[----:B------:R-:W-:-:S04]  /*1940*/  IADD3 R17, PT, PT, R13, -0xfd, RZ ;  /* 0xffffff030d117810 */ /* 0x000fc80007ffe0ff */
        /* <DEDUP_REMOVED lines=15> */
[----:B------:R-:W-:-:S03]  /*1a40*/  LOP3.LUT R12, R12, R5, RZ, 0xc0, !PT ;  /* 0x000000050c0c7212 */ /* 0x000fc600078ec0ff */
[----:B------:R-:W-:Y:S01]  /*1a50*/  IMAD.MOV R6, RZ, RZ, -R6 ;  /* 0x000000ffff067224 */ /* 0x000fe200078e0a06 */
[----:B------:R-:W-:-:S04]  /*1a60*/  SHF.R.U32.HI R12, RZ, R17, R12 ;  /* 0x00000011ff0c7219 */ /* 0x000fc8000001160c */
[----:B------:R-:W-:Y:S01]  /*1a70*/  LOP3.LUT P1, RZ, R6, R17, R5, 0xf8, !PT ;  /* 0x0000001106ff7212 */ /* 0x000fe2000782f805 */
[----:B------:R-:W-:Y:S01]  /*1a80*/  VIADD R6, R13, 0xffffff04 ;  /* 0xffffff040d067836 */ /* 0x000fe20000000000 */
[C---:B------:R-:W-:Y:S02]  /*1a90*/  LOP3.LUT P0, RZ, R12.reuse, 0x1, RZ, 0xc0, !PT ;  /* 0x000000010cff7812 */ /* 0x040fe4000780c0ff */
[----:B------:R-:W-:-:S04]  /*1aa0*/  LOP3.LUT P2, RZ, R12, 0x2, RZ, 0xc0, !PT ;  /* 0x000000020cff7812 */ /* 0x000fc8000784c0ff */
[----:B------:R-:W-:Y:S02]  /*1ab0*/  PLOP3.LUT P0, PT, P0, P1, P2, 0xe0, 0x0 ;  /* 0x000000000000781c */ /* 0x000fe40000703c20 */
[----:B------:R-:W-:Y:S02]  /*1ac0*/  LOP3.LUT P1, RZ, R0, 0x7fffff, RZ, 0xc0, !PT ;  /* 0x007fffff00ff7812 */ /* 0x000fe4000782c0ff */
[----:B------:R-:W-:-:S04]  /*1ad0*/  SEL R3, RZ, 0x1, !P0 ;  /* 0x00000001ff037807 */ /* 0x000fc80004000000 */
[----:B------:R-:W-:-:S04]  /*1ae0*/  IADD3 R3, PT, PT, -R3, RZ, RZ ;  /* 0x000000ff03037210 */ /* 0x000fc80007ffe1ff */
[----:B------:R-:W-:Y:S02]  /*1af0*/  ISETP.GE.AND P0, PT, R3, RZ, PT ;  /* 0x000000ff0300720c */ /* 0x000fe40003f06270 */
[----:B------:R-:W-:-:S11]  /*1b00*/  SHF.R.U32.HI R3, RZ, R6, R5 ;  /* 0x00000006ff037219 */ /* 0x000fd60000011605 */
[----:B------:R-:W-:-:S05]  /*1b10*/  @!P0 VIADD R3, R3, 0x1 ;  /* 0x0000000103038836 */ /* 0x000fca0000000000 */
[----:B------:R-:W-:-:S04]  /*1b20*/  @!P1 SHF.L.U32 R3, R3, 0x1, RZ ;  /* 0x0000000103039819 */ /* 0x000fc800000006ff */
[----:B------:R-:W-:Y:S01]  /*1b30*/  LOP3.LUT R3, R3, 0x80000000, R0, 0xf8, !PT ;  /* 0x8000000003037812 */ /* 0x000fe200078ef800 */
[----:B------:R-:W-:Y:S06]  /*1b40*/  BRA `(.L_x_417) ;  /* 0x0000000000047947 */ /* 0x000fec0003800000 */
.L_x_418:
[----:B------:R0:W1:Y:S02]  /*1b50*/  MUFU.RCP R3, R0 ;  /* 0x0000000000037308 */ /* 0x0000640000001000 */
.L_x_417:
[----:B------:R-:W-:-:S04]  /*1b60*/  IMAD.MOV.U32 R5, RZ, RZ, 0x0 ;  /* 0x00000000ff057424 */ /* 0x000fc800078e00ff */
[----:B0123--:R-:W-:Y:S05]  /*1b70*/  RET.REL.NODEC R4 `(_Z9phase1_d4iiffffPKxPKiixPiPji) ;  /* 0xffffffe404207950 */ /* 0x00ffea0003c3ffff */
        .weak           $__internal_12_$__cuda_sm20_sqrt_rn_f32_slowpath
        .type           $__internal_12_$__cuda_sm20_sqrt_rn_f32_slowpath,@function
        .size           $__internal_12_$__cuda_sm20_sqrt_rn_f32_slowpath,($__internal_13_$__cuda_sm3x_div_rn_noftz_f32_slowpath - $__internal_12_$__cuda_sm20_sqrt_rn_f32_slowpath)
$__internal_12_$__cuda_sm20_sqrt_rn_f32_slowpath:
[----:B------:R-:W-:-:S13]  /*1b80*/  LOP3.LUT P0, RZ, R0, 0x7fffffff, RZ, 0xc0, !PT ;  /* 0x7fffffff00ff7812 */ /* 0x000fda000780c0ff */
[----:B------:R-:W-:Y:S01]  /*1b90*/  @!P0 IMAD.MOV.U32 R2, RZ, RZ, R0 ;  /* 0x000000ffff028224 */ /* 0x000fe200078e0000 */
[----:B------:R-:W-:Y:S06]  /*1ba0*/  @!P0 BRA `(.L_x_419) ;  /* 0x0000000000408947 */ /* 0x000fec0003800000 */
[----:B------:R-:W-:-:S13]  /*1bb0*/  FSETP.GEU.FTZ.AND P0, PT, R0, RZ, PT ;  /* 0x000000ff0000720b */ /* 0x000fda0003f1e000 */
[----:B------:R-:W-:Y:S01]  /*1bc0*/  @!P0 MOV R2, 0x7fffffff ;  /* 0x7fffffff00028802 */ /* 0x000fe20000000f00 */
        /* <DEDUP_REMOVED lines=8> */
[----:B------:R-:W-:Y:S01]  /*1c50*/  @P0 FMUL.FTZ R12, R2, 0.5 ;  /* 0x3f000000020c0820 */ /* 0x000fe20000410000 */
[----:B------:R-:W-:Y:S02]  /*1c60*/  @!P0 IMAD.MOV.U32 R2, RZ, RZ, R0 ;  /* 0x000000ffff028224 */ /* 0x000fe400078e0000 */
[----:B------:R-:W-:-:S04]  /*1c70*/  @P0 FADD.FTZ R11, -R10, -RZ ;  /* 0x800000ff0a0b0221 */ /* 0x000fc80000010100 */
[----:B------:R-:W-:-:S04]  /*1c80*/  @P0 FFMA R11, R10, R11, R3 ;  /* 0x0000000b0a0b0223 */ /* 0x000fc80000000003 */
[----:B------:R-:W-:-:S04]  /*1c90*/  @P0 FFMA R11, R11, R12, R10 ;  /* 0x0000000c0b0b0223 */ /* 0x000fc8000000000a */
[----:B------:R-:W-:-:S07]  /*1ca0*/  @P0 FMUL.FTZ R2, R11, 2.3283064365386962891e-10 ;  /* 0x2f8000000b020820 */ /* 0x000fce0000410000 */
.L_x_419:
[----:B------:R-:W-:Y:S01]  /*1cb0*/  IMAD.MOV.U32 R0, RZ, RZ, R2 ;  /* 0x000000ffff007224 */ /* 0x000fe200078e0002 */
[----:B------:R-:W-:Y:S01]  /*1cc0*/  MOV R2, R13 ;  /* 0x0000000d00027202 */ /* 0x000fe20000000f00 */
[----:B------:R-:W-:-:S04]  /*1cd0*/  IMAD.MOV.U32 R3, RZ, RZ, 0x0 ;  /* 0x00000000ff037424 */ /* 0x000fc800078e00ff */
[----:B------:R-:W-:Y:S05]  /*1ce0*/  RET.REL.NODEC R2 `(_Z9phase1_d4iiffffPKxPKiixPiPji) ;  /* 0xffffffe002c47950 */ /* 0x000fea0003c3ffff */
        .weak           $__internal_13_$__cuda_sm3x_div_rn_noftz_f32_slowpath
        .type           $__internal_13_$__cuda_sm3x_div_rn_noftz_f32_slowpath,@function
        .size           $__internal_13_$__cuda_sm3x_div_rn_noftz_f32_slowpath,(.L_x_445 - $__internal_13_$__cuda_sm3x_div_rn_noftz_f32_slowpath)
$__internal_13_$__cuda_sm3x_div_rn_noftz_f32_slowpath:
[----:B------:R-:W-:Y:S01]  /*1cf0*/  SHF.R.U32.HI R3, RZ, 0x17, R16 ;  /* 0x00000017ff037819 */ /* 0x000fe20000011610 */
[----:B------:R-:W-:Y:S01]  /*1d00*/  BSSY.RECONVERGENT B2, `(.L_x_420) ;  /* 0x0000062000027945 */ /* 0x000fe20003800200 */
[----:B------:R-:W-:Y:S02]  /*1d10*/  SHF.R.U32.HI R12, RZ, 0x17, R27 ;  /* 0x00000017ff0c7819 */ /* 0x000fe4000001161b */
[----:B------:R-:W-:Y:S02]  /*1d20*/  LOP3.LUT R3, R3, 0xff, RZ, 0xc0, !PT ;  /* 0x000000ff03037812 */ /* 0x000fe400078ec0ff */
[----:B------:R-:W-:-:S03]  /*1d30*/  LOP3.LUT R12, R12, 0xff, RZ, 0xc0, !PT ;  /* 0x000000ff0c0c7812 */ /* 0x000fc600078ec0ff */
[----:B------:R-:W-:Y:S01]  /*1d40*/  VIADD R0, R3, 0xffffffff ;  /* 0xffffffff03007836 */ /* 0x000fe20000000000 */
[----:B------:R-:W-:-:S04]  /*1d50*/  IADD3 R13, PT, PT, R12, -0x1, RZ ;  /* 0xffffffff0c0d7810 */ /* 0x000fc80007ffe0ff */
[----:B------:R-:W-:-:S04]  /*1d60*/  ISETP.GT.U32.AND P0, PT, R0, 0xfd, PT ;  /* 0x000000fd0000780c */ /* 0x000fc80003f04070 */
[----:B------:R-:W-:-:S13]  /*1d70*/  ISETP.GT.U32.OR P0, PT, R13, 0xfd, P0 ;  /* 0x000000fd0d00780c */ /* 0x000fda0000704470 */
[----:B------:R-:W-:Y:S01]  /*1d80*/  @!P0 IMAD.MOV.U32 R11, RZ, RZ, RZ ;  /* 0x000000ffff0b8224 */ /* 0x000fe200078e00ff */
        /* <DEDUP_REMOVED lines=19> */
[----:B------:R-:W-:Y:S01]  /*1ec0*/  @P0 IMAD.MOV.U32 R11, RZ, RZ, RZ ;  /* 0x000000ffff0b0224 */ /* 0x000fe200078e00ff */
[----:B------:R-:W-:Y:S01]  /*1ed0*/  @!P0 MOV R11, 0xffffffc0 ;  /* 0xffffffc0000b8802 */ /* 0x000fe20000000f00 */
[----:B------:R-:W-:Y:S01]  /*1ee0*/  @!P0 FFMA R27, R27, 1.84467440737095516160e+19, RZ ;  /* 0x5f8000001b1b8823 */ /* 0x000fe200000000ff */
[----:B------:R-:W-:-:S03]  /*1ef0*/  @!P1 FFMA R16, R16, 1.84467440737095516160e+19, RZ ;  /* 0x5f80000010109823 */ /* 0x000fc600000000ff */
[----:B------:R-:W-:-:S07]  /*1f00*/  @!P1 VIADD R11, R11, 0x40 ;  /* 0x000000400b0b9836 */ /* 0x000fce0000000000 */
.L_x_421:
[----:B------:R-:W-:Y:S01]  /*1f10*/  LEA R13, R3, 0xc0800000, 0x17 ;  /* 0xc0800000030d7811 */ /* 0x000fe200078eb8ff */
[----:B------:R-:W-:Y:S01]  /*1f20*/  BSSY.RECONVERGENT B3, `(.L_x_426) ;  /* 0x0000036000037945 */ /* 0x000fe20003800200 */
[----:B------:R-:W-:-:S03]  /*1f30*/  IADD3 R12, PT, PT, R12, -0x7f, RZ ;  /* 0xffffff810c0c7810 */ /* 0x000fc60007ffe0ff */
[----:B------:R-:W-:Y:S02]  /*1f40*/  IMAD.IADD R26, R16, 0x1, -R13 ;  /* 0x00000001101a7824 */ /* 0x000fe400078e0a0d */
[C---:B------:R-:W-:Y:S01]  /*1f50*/  IMAD R0, R12.reuse, -0x800000, R27 ;  /* 0xff8000000c007824 */ /* 0x040fe200078e021b */
[----:B------:R-:W-:Y:S01]  /*1f60*/  IADD3 R12, PT, PT, R12, 0x7f, -R3 ;  /* 0x0000007f0c0c7810 */ /* 0x000fe20007ffe803 */
[----:B------:R-:W0:Y:S01]  /*1f70*/  MUFU.RCP R16, R26 ;  /* 0x0000001a00107308 */ /* 0x000e220000001000 */
[----:B------:R-:W-:-:S03]  /*1f80*/  FADD.FTZ R13, -R26, -RZ ;  /* 0x800000ff1a0d7221 */ /* 0x000fc60000010100 */
[----:B------:R-:W-:Y:S02]  /*1f90*/  IMAD.IADD R11, R12, 0x1, R11 ;  /* 0x000000010c0b7824 */ /* 0x000fe400078e020b */
        /* <DEDUP_REMOVED lines=24> */
[----:B------:R-:W-:Y:S02]  /*2120*/  ISETP.NE.AND P2, PT, R3, RZ, PT ;  /* 0x000000ff0300720c */ /* 0x000fe40003f45270 */
        /* <DEDUP_REMOVED lines=13> */
[----:B------:R-:W-:-:S04]  /*2200*/  LOP3.LUT R16, R11, R16, RZ, 0xc0, !PT ;  /* 0x000000100b107212 */ /* 0x000fc800078ec0ff */
[----:B------:R-:W-:-:S04]  /*2210*/  IADD3 R3, PT, PT, R3, R16, RZ ;  /* 0x0000001003037210 */ /* 0x000fc80007ffe0ff */
[----:B------:R-:W-:Y:S01]  /*2220*/  LOP3.LUT R0, R3, R0, RZ, 0xfc, !PT ;  /* 0x0000000003007212 */ /* 0x000fe200078efcff */
[----:B------:R-:W-:Y:S06]  /*2230*/  BRA `(.L_x_429) ;  /* 0x0000000000107947 */ /* 0x000fec0003800000 */
.L_x_428:
[----:B------:R-:W-:-:S04]  /*2240*/  LOP3.LUT R0, R0, 0x80000000, RZ, 0xc0, !PT ;  /* 0x8000000000007812 */ /* 0x000fc800078ec0ff */
[----:B------:R-:W-:Y:S01]  /*2250*/  LOP3.LUT R0, R0, 0x7f800000, RZ, 0xfc, !PT ;  /* 0x7f80000000007812 */ /* 0x000fe200078efcff */
[----:B------:R-:W-:Y:S06]  /*2260*/  BRA `(.L_x_429) ;  /* 0x0000000000047947 */ /* 0x000fec0003800000 */
.L_x_427:
[----:B------:R-:W-:-:S07]  /*2270*/  IMAD R0, R11, 0x800000, R0 ;  /* 0x008000000b007824 */ /* 0x000fce00078e0200 */
.L_x_429:
[----:B------:R-:W-:Y:S05]  /*2280*/  BSYNC.RECONVERGENT B3 ;  /* 0x0000000000037941 */ /* 0x000fea0003800200 */
.L_x_426:
[----:B------:R-:W-:Y:S05]  /*2290*/  BRA `(.L_x_430) ;  /* 0x0000000000207947 */ /* 0x000fea0003800000 */
.L_x_425:
[----:B------:R-:W-:-:S04]  /*22a0*/  LOP3.LUT R0, R16, 0x80000000, R27, 0x48, !PT ;  /* 0x8000000010007812 */ /* 0x000fc800078e481b */
[----:B------:R-:W-:Y:S01]  /*22b0*/  LOP3.LUT R0, R0, 0x7f800000, RZ, 0xfc, !PT ;  /* 0x7f80000000007812 */ /* 0x000fe200078efcff */
[----:B------:R-:W-:Y:S06]  /*22c0*/  BRA `(.L_x_430) ;  /* 0x0000000000147947 */ /* 0x000fec0003800000 */
.L_x_424:
[----:B------:R-:W-:Y:S01]  /*22d0*/  LOP3.LUT R0, R16, 0x80000000, R27, 0x48, !PT ;  /* 0x8000000010007812 */ /* 0x000fe200078e481b */
[----:B------:R-:W-:Y:S06]  /*22e0*/  BRA `(.L_x_430) ;  /* 0x00000000000c7947 */ /* 0x000fec0003800000 */
.L_x_423:
[----:B------:R-:W0:Y:S01]  /*22f0*/  MUFU.RSQ R0, -QNAN ;  /* 0xffc0000000007908 */ /* 0x000e220000001400 */
[----:B------:R-:W-:Y:S05]  /*2300*/  BRA `(.L_x_430) ;  /* 0x0000000000047947 */ /* 0x000fea0003800000 */
.L_x_422:
[----:B------:R-:W-:-:S07]  /*2310*/  FADD.FTZ R0, R27, R16 ;  /* 0x000000101b007221 */ /* 0x000fce0000010000 */
.L_x_430:
[----:B------:R-:W-:Y:S05]  /*2320*/  BSYNC.RECONVERGENT B2 ;  /* 0x0000000000027941 */ /* 0x000fea0003800200 */
.L_x_420:
[----:B------:R-:W-:-:S04]  /*2330*/  HFMA2 R11, -RZ, RZ, 0, 0 ;  /* 0x00000000ff0b7431 */ /* 0x000fc800000001ff */
[----:B0-----:R-:W-:Y:S05]  /*2340*/  RET.REL.NODEC R10 `(_Z9phase1_d4iiffffPKxPKiixPiPji) ;  /* 0xffffffdc0a2c7950 */ /* 0x001fea0003c3ffff */
.L_x_431:
        /* <DEDUP_REMOVED lines=11> */
.L_x_445:


//--------------------- .nv.shared._Z19phase2_prove_targetILi6EEviiiddddPKijPxPdPi --------------------------
	.section	.nv.shared._Z19phase2_prove_targetILi6EEviiiddddPKijPxPdPi,"aw",@nobits
	.sectionflags	@""
	.align	8
.nv.shared._Z19phase2_prove_targetILi6EEviiiddddPKijPxPdPi:
	.zero		9232


//--------------------- .nv.shared.reserved.0     --------------------------
	.section	.nv.shared.reserved.0,"aw",@nobits
	.weak		__nv_reservedSMEM_offset_0_alias
	.size		__nv_reservedSMEM_offset_0_alias, 0, 64
	.other		__nv_reservedSMEM_offset_0_alias,@"STO_CUDA_RESERVED_SHARED STV_DEFAULT"
__nv_reservedSMEM_offset_0_alias:
	.zero		0
	.zero		64


//--------------------- .nv.shared._Z19phase2_prove_targetILi4EEviiiddddPKijPxPdPi --------------------------
	.section	.nv.shared._Z19phase2_prove_targetILi4EEviiiddddPKijPxPdPi,"aw",@nobits
	.sectionflags	@""
	.align	8
.nv.shared._Z19phase2_prove_targetILi4EEviiiddddPKijPxPdPi:
	.zero		7184


//--------------------- .nv.shared._Z15phase2_find_minILi6EEviiiddPKijPdPi --------------------------
	.section	.nv.shared._Z15phase2_find_minILi6EEviiiddPKijPdPi,"aw",@nobits
	.sectionflags	@""
	.align	8
.nv.shared._Z15phase2_find_minILi6EEviiiddPKijPdPi:
	.zero		9216


//--------------------- .nv.shared._Z15phase2_find_minILi4EEviiiddPKijPdPi --------------------------
	.section	.nv.shared._Z15phase2_find_minILi4EEviiiddPKijPdPi,"aw",@nobits
	.sectionflags	@""
	.align	8
.nv.shared._Z15phase2_find_minILi4EEviiiddPKijPdPi:
	.zero		7168


//--------------------- .nv.constant0._Z19phase2_prove_targetILi6EEviiiddddPKijPxPdPi --------------------------
	.section	.nv.constant0._Z19phase2_prove_targetILi6EEviiiddddPKijPxPdPi,"a",@progbits
	.sectionflags	@""
	.align	4
.nv.constant0._Z19phase2_prove_targetILi6EEviiiddddPKijPxPdPi:
	.zero		984


//--------------------- .nv.constant0._Z19phase2_prove_targetILi4EEviiiddddPKijPxPdPi --------------------------
	.section	.nv.constant0._Z19phase2_prove_targetILi4EEviiiddddPKijPxPdPi,"a",@progbits
	.sectionflags	@""
	.align	4
.nv.constant0._Z19phase2_prove_targetILi4EEviiiddddPKijPxPdPi:
	.zero		984


//--------------------- .nv.constant0._Z15phase2_find_minILi6EEviiiddPKijPdPi --------------------------
	.section	.nv.constant0._Z15phase2_find_minILi6EEviiiddPKijPdPi,"a",@progbits
	.sectionflags	@""
	.align	4
.nv.constant0._Z15phase2_find_minILi6EEviiiddPKijPdPi:
	.zero		960


//--------------------- .nv.constant0._Z15phase2_find_minILi4EEviiiddPKijPdPi --------------------------
	.section	.nv.constant0._Z15phase2_find_minILi4EEviiiddPKijPdPi,"a",@progbits
	.sectionflags	@""
	.align	4
.nv.constant0._Z15phase2_find_minILi4EEviiiddPKijPdPi:
	.zero		960


//--------------------- .nv.constant0._Z9phase1_d6iiffffPKxPKiixPiPji --------------------------
	.section	.nv.constant0._Z9phase1_d6iiffffPKxPKiixPiPji,"a",@progbits
	.sectionflags	@""
	.align	4
.nv.constant0._Z9phase1_d6iiffffPKxPKiixPiPji:
	.zero		972


//--------------------- .nv.constant0._Z9phase1_d4iiffffPKxPKiixPiPji --------------------------
	.section	.nv.constant0._Z9phase1_d4iiffffPKxPKiixPiPji,"a",@progbits
	.sectionflags	@""
	.align	4
.nv.constant0._Z9phase1_d4iiffffPKxPKiixPiPji:
	.zero		972


//--------------------- SYMBOLS --------------------------

	.type		.nv.reservedSmem.offset0,@object
	.size		.nv.reservedSmem.offset0,0x4
	.type		.nv.reservedSmem.cap,@object
	.size		.nv.reservedSmem.cap,0x4
